//
// Generated by NVIDIA NVVM Compiler
//
// Compiler Build ID: CL-36424714
// Cuda compilation tools, release 13.0, V13.0.88
// Based on NVVM 20.0.0
//

.version 9.0
.target sm_100
.address_size 64

	// .globl	_Z30gridloopsearch_counting_kernelPyddddddddddddddddddddddddddddddddddddddddddddddddddddddddddddddddddddddddddddddddddddddddddddddddddddddddddddddddddddddddddddddddddddddddddddddddddddddd
.const .align 8 .b8 device_E_vals[80];
.const .align 4 .b8 device_S_vals[40];
// _ZZN3cub18CUB_300001_SM_10006detail4scan16DeviceScanKernelINS2_10policy_hubIyyyjN4cuda3std3__44plusIvEEE10Policy1000EN6thrust24THRUST_300001_SM_1000_NS10device_ptrIyEESF_NS0_13ScanTileStateIyLb1EEES9_NS1_10InputValueIyPyEEjyLb0EyEEvT0_T1_T2_iT3_T4_T5_E12temp_storage has been demoted
// _ZZN3cub18CUB_300001_SM_10006detail4scan16DeviceScanKernelINS2_10policy_hubIyyymN4cuda3std3__44plusIvEEE10Policy1000EN6thrust24THRUST_300001_SM_1000_NS10device_ptrIyEESF_NS0_13ScanTileStateIyLb1EEES9_NS1_10InputValueIyPyEEmyLb0EyEEvT0_T1_T2_iT3_T4_T5_E12temp_storage has been demoted
.global .align 1 .b8 _ZN34_INTERNAL_e2af437a_4_k_cu_b2aa95ab4cuda3std3__45__cpo5beginE[1];
.global .align 1 .b8 _ZN34_INTERNAL_e2af437a_4_k_cu_b2aa95ab4cuda3std3__45__cpo3endE[1];
.global .align 1 .b8 _ZN34_INTERNAL_e2af437a_4_k_cu_b2aa95ab4cuda3std3__45__cpo6cbeginE[1];
.global .align 1 .b8 _ZN34_INTERNAL_e2af437a_4_k_cu_b2aa95ab4cuda3std3__45__cpo4cendE[1];
.global .align 1 .b8 _ZN34_INTERNAL_e2af437a_4_k_cu_b2aa95ab4cuda3std3__45__cpo6rbeginE[1];
.global .align 1 .b8 _ZN34_INTERNAL_e2af437a_4_k_cu_b2aa95ab4cuda3std3__45__cpo4rendE[1];
.global .align 1 .b8 _ZN34_INTERNAL_e2af437a_4_k_cu_b2aa95ab4cuda3std3__45__cpo7crbeginE[1];
.global .align 1 .b8 _ZN34_INTERNAL_e2af437a_4_k_cu_b2aa95ab4cuda3std3__45__cpo5crendE[1];
.global .align 1 .b8 _ZN34_INTERNAL_e2af437a_4_k_cu_b2aa95ab4cuda3std3__436_GLOBAL__N__e2af437a_4_k_cu_b2aa95ab6ignoreE[1];
.global .align 1 .b8 _ZN34_INTERNAL_e2af437a_4_k_cu_b2aa95ab4cuda3std3__419piecewise_constructE[1];
.global .align 1 .b8 _ZN34_INTERNAL_e2af437a_4_k_cu_b2aa95ab4cuda3std3__48in_placeE[1];
.global .align 1 .b8 _ZN34_INTERNAL_e2af437a_4_k_cu_b2aa95ab4cuda3std3__420unreachable_sentinelE[1];
.global .align 1 .b8 _ZN34_INTERNAL_e2af437a_4_k_cu_b2aa95ab4cuda3std3__47nulloptE[1];
.global .align 1 .b8 _ZN34_INTERNAL_e2af437a_4_k_cu_b2aa95ab4cuda3std3__48unexpectE[1];
.global .align 1 .b8 _ZN34_INTERNAL_e2af437a_4_k_cu_b2aa95ab4cuda3std6ranges3__45__cpo4swapE[1];
.global .align 1 .b8 _ZN34_INTERNAL_e2af437a_4_k_cu_b2aa95ab4cuda3std6ranges3__45__cpo9iter_moveE[1];
.global .align 1 .b8 _ZN34_INTERNAL_e2af437a_4_k_cu_b2aa95ab4cuda3std6ranges3__45__cpo5beginE[1];
.global .align 1 .b8 _ZN34_INTERNAL_e2af437a_4_k_cu_b2aa95ab4cuda3std6ranges3__45__cpo3endE[1];
.global .align 1 .b8 _ZN34_INTERNAL_e2af437a_4_k_cu_b2aa95ab4cuda3std6ranges3__45__cpo6cbeginE[1];
.global .align 1 .b8 _ZN34_INTERNAL_e2af437a_4_k_cu_b2aa95ab4cuda3std6ranges3__45__cpo4cendE[1];
.global .align 1 .b8 _ZN34_INTERNAL_e2af437a_4_k_cu_b2aa95ab4cuda3std6ranges3__45__cpo7advanceE[1];
.global .align 1 .b8 _ZN34_INTERNAL_e2af437a_4_k_cu_b2aa95ab4cuda3std6ranges3__45__cpo9iter_swapE[1];
.global .align 1 .b8 _ZN34_INTERNAL_e2af437a_4_k_cu_b2aa95ab4cuda3std6ranges3__45__cpo4nextE[1];
.global .align 1 .b8 _ZN34_INTERNAL_e2af437a_4_k_cu_b2aa95ab4cuda3std6ranges3__45__cpo4prevE[1];
.global .align 1 .b8 _ZN34_INTERNAL_e2af437a_4_k_cu_b2aa95ab4cuda3std6ranges3__45__cpo4dataE[1];
.global .align 1 .b8 _ZN34_INTERNAL_e2af437a_4_k_cu_b2aa95ab4cuda3std6ranges3__45__cpo5cdataE[1];
.global .align 1 .b8 _ZN34_INTERNAL_e2af437a_4_k_cu_b2aa95ab4cuda3std6ranges3__45__cpo4sizeE[1];
.global .align 1 .b8 _ZN34_INTERNAL_e2af437a_4_k_cu_b2aa95ab4cuda3std6ranges3__45__cpo5ssizeE[1];
.global .align 1 .b8 _ZN34_INTERNAL_e2af437a_4_k_cu_b2aa95ab4cuda3std6ranges3__45__cpo8distanceE[1];
.global .align 1 .b8 _ZN34_INTERNAL_e2af437a_4_k_cu_b2aa95ab6thrust24THRUST_300001_SM_1000_NS8cuda_cub3parE[1];
.global .align 1 .b8 _ZN34_INTERNAL_e2af437a_4_k_cu_b2aa95ab6thrust24THRUST_300001_SM_1000_NS8cuda_cub10par_nosyncE[1];
.global .align 1 .b8 _ZN34_INTERNAL_e2af437a_4_k_cu_b2aa95ab6thrust24THRUST_300001_SM_1000_NS6system6detail10sequential3seqE[1];
.global .align 1 .b8 _ZN34_INTERNAL_e2af437a_4_k_cu_b2aa95ab6thrust24THRUST_300001_SM_1000_NS12placeholders2_1E[1];
.global .align 1 .b8 _ZN34_INTERNAL_e2af437a_4_k_cu_b2aa95ab6thrust24THRUST_300001_SM_1000_NS12placeholders2_2E[1];
.global .align 1 .b8 _ZN34_INTERNAL_e2af437a_4_k_cu_b2aa95ab6thrust24THRUST_300001_SM_1000_NS12placeholders2_3E[1];
.global .align 1 .b8 _ZN34_INTERNAL_e2af437a_4_k_cu_b2aa95ab6thrust24THRUST_300001_SM_1000_NS12placeholders2_4E[1];
.global .align 1 .b8 _ZN34_INTERNAL_e2af437a_4_k_cu_b2aa95ab6thrust24THRUST_300001_SM_1000_NS12placeholders2_5E[1];
.global .align 1 .b8 _ZN34_INTERNAL_e2af437a_4_k_cu_b2aa95ab6thrust24THRUST_300001_SM_1000_NS12placeholders2_6E[1];
.global .align 1 .b8 _ZN34_INTERNAL_e2af437a_4_k_cu_b2aa95ab6thrust24THRUST_300001_SM_1000_NS12placeholders2_7E[1];
.global .align 1 .b8 _ZN34_INTERNAL_e2af437a_4_k_cu_b2aa95ab6thrust24THRUST_300001_SM_1000_NS12placeholders2_8E[1];
.global .align 1 .b8 _ZN34_INTERNAL_e2af437a_4_k_cu_b2aa95ab6thrust24THRUST_300001_SM_1000_NS12placeholders2_9E[1];
.global .align 1 .b8 _ZN34_INTERNAL_e2af437a_4_k_cu_b2aa95ab6thrust24THRUST_300001_SM_1000_NS12placeholders3_10E[1];
.global .align 1 .b8 _ZN34_INTERNAL_e2af437a_4_k_cu_b2aa95ab6thrust24THRUST_300001_SM_1000_NS3seqE[1];

.visible .entry _Z30gridloopsearch_counting_kernelPyddddddddddddddddddddddddddddddddddddddddddddddddddddddddddddddddddddddddddddddddddddddddddddddddddddddddddddddddddddddddddddddddddddddddddddddddddddddd(
	.param .u64 .ptr .align 1 _Z30gridloopsearch_counting_kernelPyddddddddddddddddddddddddddddddddddddddddddddddddddddddddddddddddddddddddddddddddddddddddddddddddddddddddddddddddddddddddddddddddddddddddddddddddddddddd_param_0,
	.param .f64 _Z30gridloopsearch_counting_kernelPyddddddddddddddddddddddddddddddddddddddddddddddddddddddddddddddddddddddddddddddddddddddddddddddddddddddddddddddddddddddddddddddddddddddddddddddddddddddd_param_1,
	.param .f64 _Z30gridloopsearch_counting_kernelPyddddddddddddddddddddddddddddddddddddddddddddddddddddddddddddddddddddddddddddddddddddddddddddddddddddddddddddddddddddddddddddddddddddddddddddddddddddddd_param_2,
	.param .f64 _Z30gridloopsearch_counting_kernelPyddddddddddddddddddddddddddddddddddddddddddddddddddddddddddddddddddddddddddddddddddddddddddddddddddddddddddddddddddddddddddddddddddddddddddddddddddddddd_param_3,
	.param .f64 _Z30gridloopsearch_counting_kernelPyddddddddddddddddddddddddddddddddddddddddddddddddddddddddddddddddddddddddddddddddddddddddddddddddddddddddddddddddddddddddddddddddddddddddddddddddddddddd_param_4,
	.param .f64 _Z30gridloopsearch_counting_kernelPyddddddddddddddddddddddddddddddddddddddddddddddddddddddddddddddddddddddddddddddddddddddddddddddddddddddddddddddddddddddddddddddddddddddddddddddddddddddd_param_5,
	.param .f64 _Z30gridloopsearch_counting_kernelPyddddddddddddddddddddddddddddddddddddddddddddddddddddddddddddddddddddddddddddddddddddddddddddddddddddddddddddddddddddddddddddddddddddddddddddddddddddddd_param_6,
	.param .f64 _Z30gridloopsearch_counting_kernelPyddddddddddddddddddddddddddddddddddddddddddddddddddddddddddddddddddddddddddddddddddddddddddddddddddddddddddddddddddddddddddddddddddddddddddddddddddddddd_param_7,
	.param .f64 _Z30gridloopsearch_counting_kernelPyddddddddddddddddddddddddddddddddddddddddddddddddddddddddddddddddddddddddddddddddddddddddddddddddddddddddddddddddddddddddddddddddddddddddddddddddddddddd_param_8,
	.param .f64 _Z30gridloopsearch_counting_kernelPyddddddddddddddddddddddddddddddddddddddddddddddddddddddddddddddddddddddddddddddddddddddddddddddddddddddddddddddddddddddddddddddddddddddddddddddddddddddd_param_9,
	.param .f64 _Z30gridloopsearch_counting_kernelPyddddddddddddddddddddddddddddddddddddddddddddddddddddddddddddddddddddddddddddddddddddddddddddddddddddddddddddddddddddddddddddddddddddddddddddddddddddddd_param_10,
	.param .f64 _Z30gridloopsearch_counting_kernelPyddddddddddddddddddddddddddddddddddddddddddddddddddddddddddddddddddddddddddddddddddddddddddddddddddddddddddddddddddddddddddddddddddddddddddddddddddddddd_param_11,
	.param .f64 _Z30gridloopsearch_counting_kernelPyddddddddddddddddddddddddddddddddddddddddddddddddddddddddddddddddddddddddddddddddddddddddddddddddddddddddddddddddddddddddddddddddddddddddddddddddddddddd_param_12,
	.param .f64 _Z30gridloopsearch_counting_kernelPyddddddddddddddddddddddddddddddddddddddddddddddddddddddddddddddddddddddddddddddddddddddddddddddddddddddddddddddddddddddddddddddddddddddddddddddddddddddd_param_13,
	.param .f64 _Z30gridloopsearch_counting_kernelPyddddddddddddddddddddddddddddddddddddddddddddddddddddddddddddddddddddddddddddddddddddddddddddddddddddddddddddddddddddddddddddddddddddddddddddddddddddddd_param_14,
	.param .f64 _Z30gridloopsearch_counting_kernelPyddddddddddddddddddddddddddddddddddddddddddddddddddddddddddddddddddddddddddddddddddddddddddddddddddddddddddddddddddddddddddddddddddddddddddddddddddddddd_param_15,
	.param .f64 _Z30gridloopsearch_counting_kernelPyddddddddddddddddddddddddddddddddddddddddddddddddddddddddddddddddddddddddddddddddddddddddddddddddddddddddddddddddddddddddddddddddddddddddddddddddddddddd_param_16,
	.param .f64 _Z30gridloopsearch_counting_kernelPyddddddddddddddddddddddddddddddddddddddddddddddddddddddddddddddddddddddddddddddddddddddddddddddddddddddddddddddddddddddddddddddddddddddddddddddddddddddd_param_17,
	.param .f64 _Z30gridloopsearch_counting_kernelPyddddddddddddddddddddddddddddddddddddddddddddddddddddddddddddddddddddddddddddddddddddddddddddddddddddddddddddddddddddddddddddddddddddddddddddddddddddddd_param_18,
	.param .f64 _Z30gridloopsearch_counting_kernelPyddddddddddddddddddddddddddddddddddddddddddddddddddddddddddddddddddddddddddddddddddddddddddddddddddddddddddddddddddddddddddddddddddddddddddddddddddddddd_param_19,
	.param .f64 _Z30gridloopsearch_counting_kernelPyddddddddddddddddddddddddddddddddddddddddddddddddddddddddddddddddddddddddddddddddddddddddddddddddddddddddddddddddddddddddddddddddddddddddddddddddddddddd_param_20,
	.param .f64 _Z30gridloopsearch_counting_kernelPyddddddddddddddddddddddddddddddddddddddddddddddddddddddddddddddddddddddddddddddddddddddddddddddddddddddddddddddddddddddddddddddddddddddddddddddddddddddd_param_21,
	.param .f64 _Z30gridloopsearch_counting_kernelPyddddddddddddddddddddddddddddddddddddddddddddddddddddddddddddddddddddddddddddddddddddddddddddddddddddddddddddddddddddddddddddddddddddddddddddddddddddddd_param_22,
	.param .f64 _Z30gridloopsearch_counting_kernelPyddddddddddddddddddddddddddddddddddddddddddddddddddddddddddddddddddddddddddddddddddddddddddddddddddddddddddddddddddddddddddddddddddddddddddddddddddddddd_param_23,
	.param .f64 _Z30gridloopsearch_counting_kernelPyddddddddddddddddddddddddddddddddddddddddddddddddddddddddddddddddddddddddddddddddddddddddddddddddddddddddddddddddddddddddddddddddddddddddddddddddddddddd_param_24,
	.param .f64 _Z30gridloopsearch_counting_kernelPyddddddddddddddddddddddddddddddddddddddddddddddddddddddddddddddddddddddddddddddddddddddddddddddddddddddddddddddddddddddddddddddddddddddddddddddddddddddd_param_25,
	.param .f64 _Z30gridloopsearch_counting_kernelPyddddddddddddddddddddddddddddddddddddddddddddddddddddddddddddddddddddddddddddddddddddddddddddddddddddddddddddddddddddddddddddddddddddddddddddddddddddddd_param_26,
	.param .f64 _Z30gridloopsearch_counting_kernelPyddddddddddddddddddddddddddddddddddddddddddddddddddddddddddddddddddddddddddddddddddddddddddddddddddddddddddddddddddddddddddddddddddddddddddddddddddddddd_param_27,
	.param .f64 _Z30gridloopsearch_counting_kernelPyddddddddddddddddddddddddddddddddddddddddddddddddddddddddddddddddddddddddddddddddddddddddddddddddddddddddddddddddddddddddddddddddddddddddddddddddddddddd_param_28,
	.param .f64 _Z30gridloopsearch_counting_kernelPyddddddddddddddddddddddddddddddddddddddddddddddddddddddddddddddddddddddddddddddddddddddddddddddddddddddddddddddddddddddddddddddddddddddddddddddddddddddd_param_29,
	.param .f64 _Z30gridloopsearch_counting_kernelPyddddddddddddddddddddddddddddddddddddddddddddddddddddddddddddddddddddddddddddddddddddddddddddddddddddddddddddddddddddddddddddddddddddddddddddddddddddddd_param_30,
	.param .f64 _Z30gridloopsearch_counting_kernelPyddddddddddddddddddddddddddddddddddddddddddddddddddddddddddddddddddddddddddddddddddddddddddddddddddddddddddddddddddddddddddddddddddddddddddddddddddddddd_param_31,
	.param .f64 _Z30gridloopsearch_counting_kernelPyddddddddddddddddddddddddddddddddddddddddddddddddddddddddddddddddddddddddddddddddddddddddddddddddddddddddddddddddddddddddddddddddddddddddddddddddddddddd_param_32,
	.param .f64 _Z30gridloopsearch_counting_kernelPyddddddddddddddddddddddddddddddddddddddddddddddddddddddddddddddddddddddddddddddddddddddddddddddddddddddddddddddddddddddddddddddddddddddddddddddddddddddd_param_33,
	.param .f64 _Z30gridloopsearch_counting_kernelPyddddddddddddddddddddddddddddddddddddddddddddddddddddddddddddddddddddddddddddddddddddddddddddddddddddddddddddddddddddddddddddddddddddddddddddddddddddddd_param_34,
	.param .f64 _Z30gridloopsearch_counting_kernelPyddddddddddddddddddddddddddddddddddddddddddddddddddddddddddddddddddddddddddddddddddddddddddddddddddddddddddddddddddddddddddddddddddddddddddddddddddddddd_param_35,
	.param .f64 _Z30gridloopsearch_counting_kernelPyddddddddddddddddddddddddddddddddddddddddddddddddddddddddddddddddddddddddddddddddddddddddddddddddddddddddddddddddddddddddddddddddddddddddddddddddddddddd_param_36,
	.param .f64 _Z30gridloopsearch_counting_kernelPyddddddddddddddddddddddddddddddddddddddddddddddddddddddddddddddddddddddddddddddddddddddddddddddddddddddddddddddddddddddddddddddddddddddddddddddddddddddd_param_37,
	.param .f64 _Z30gridloopsearch_counting_kernelPyddddddddddddddddddddddddddddddddddddddddddddddddddddddddddddddddddddddddddddddddddddddddddddddddddddddddddddddddddddddddddddddddddddddddddddddddddddddd_param_38,
	.param .f64 _Z30gridloopsearch_counting_kernelPyddddddddddddddddddddddddddddddddddddddddddddddddddddddddddddddddddddddddddddddddddddddddddddddddddddddddddddddddddddddddddddddddddddddddddddddddddddddd_param_39,
	.param .f64 _Z30gridloopsearch_counting_kernelPyddddddddddddddddddddddddddddddddddddddddddddddddddddddddddddddddddddddddddddddddddddddddddddddddddddddddddddddddddddddddddddddddddddddddddddddddddddddd_param_40,
	.param .f64 _Z30gridloopsearch_counting_kernelPyddddddddddddddddddddddddddddddddddddddddddddddddddddddddddddddddddddddddddddddddddddddddddddddddddddddddddddddddddddddddddddddddddddddddddddddddddddddd_param_41,
	.param .f64 _Z30gridloopsearch_counting_kernelPyddddddddddddddddddddddddddddddddddddddddddddddddddddddddddddddddddddddddddddddddddddddddddddddddddddddddddddddddddddddddddddddddddddddddddddddddddddddd_param_42,
	.param .f64 _Z30gridloopsearch_counting_kernelPyddddddddddddddddddddddddddddddddddddddddddddddddddddddddddddddddddddddddddddddddddddddddddddddddddddddddddddddddddddddddddddddddddddddddddddddddddddddd_param_43,
	.param .f64 _Z30gridloopsearch_counting_kernelPyddddddddddddddddddddddddddddddddddddddddddddddddddddddddddddddddddddddddddddddddddddddddddddddddddddddddddddddddddddddddddddddddddddddddddddddddddddddd_param_44,
	.param .f64 _Z30gridloopsearch_counting_kernelPyddddddddddddddddddddddddddddddddddddddddddddddddddddddddddddddddddddddddddddddddddddddddddddddddddddddddddddddddddddddddddddddddddddddddddddddddddddddd_param_45,
	.param .f64 _Z30gridloopsearch_counting_kernelPyddddddddddddddddddddddddddddddddddddddddddddddddddddddddddddddddddddddddddddddddddddddddddddddddddddddddddddddddddddddddddddddddddddddddddddddddddddddd_param_46,
	.param .f64 _Z30gridloopsearch_counting_kernelPyddddddddddddddddddddddddddddddddddddddddddddddddddddddddddddddddddddddddddddddddddddddddddddddddddddddddddddddddddddddddddddddddddddddddddddddddddddddd_param_47,
	.param .f64 _Z30gridloopsearch_counting_kernelPyddddddddddddddddddddddddddddddddddddddddddddddddddddddddddddddddddddddddddddddddddddddddddddddddddddddddddddddddddddddddddddddddddddddddddddddddddddddd_param_48,
	.param .f64 _Z30gridloopsearch_counting_kernelPyddddddddddddddddddddddddddddddddddddddddddddddddddddddddddddddddddddddddddddddddddddddddddddddddddddddddddddddddddddddddddddddddddddddddddddddddddddddd_param_49,
	.param .f64 _Z30gridloopsearch_counting_kernelPyddddddddddddddddddddddddddddddddddddddddddddddddddddddddddddddddddddddddddddddddddddddddddddddddddddddddddddddddddddddddddddddddddddddddddddddddddddddd_param_50,
	.param .f64 _Z30gridloopsearch_counting_kernelPyddddddddddddddddddddddddddddddddddddddddddddddddddddddddddddddddddddddddddddddddddddddddddddddddddddddddddddddddddddddddddddddddddddddddddddddddddddddd_param_51,
	.param .f64 _Z30gridloopsearch_counting_kernelPyddddddddddddddddddddddddddddddddddddddddddddddddddddddddddddddddddddddddddddddddddddddddddddddddddddddddddddddddddddddddddddddddddddddddddddddddddddddd_param_52,
	.param .f64 _Z30gridloopsearch_counting_kernelPyddddddddddddddddddddddddddddddddddddddddddddddddddddddddddddddddddddddddddddddddddddddddddddddddddddddddddddddddddddddddddddddddddddddddddddddddddddddd_param_53,
	.param .f64 _Z30gridloopsearch_counting_kernelPyddddddddddddddddddddddddddddddddddddddddddddddddddddddddddddddddddddddddddddddddddddddddddddddddddddddddddddddddddddddddddddddddddddddddddddddddddddddd_param_54,
	.param .f64 _Z30gridloopsearch_counting_kernelPyddddddddddddddddddddddddddddddddddddddddddddddddddddddddddddddddddddddddddddddddddddddddddddddddddddddddddddddddddddddddddddddddddddddddddddddddddddddd_param_55,
	.param .f64 _Z30gridloopsearch_counting_kernelPyddddddddddddddddddddddddddddddddddddddddddddddddddddddddddddddddddddddddddddddddddddddddddddddddddddddddddddddddddddddddddddddddddddddddddddddddddddddd_param_56,
	.param .f64 _Z30gridloopsearch_counting_kernelPyddddddddddddddddddddddddddddddddddddddddddddddddddddddddddddddddddddddddddddddddddddddddddddddddddddddddddddddddddddddddddddddddddddddddddddddddddddddd_param_57,
	.param .f64 _Z30gridloopsearch_counting_kernelPyddddddddddddddddddddddddddddddddddddddddddddddddddddddddddddddddddddddddddddddddddddddddddddddddddddddddddddddddddddddddddddddddddddddddddddddddddddddd_param_58,
	.param .f64 _Z30gridloopsearch_counting_kernelPyddddddddddddddddddddddddddddddddddddddddddddddddddddddddddddddddddddddddddddddddddddddddddddddddddddddddddddddddddddddddddddddddddddddddddddddddddddddd_param_59,
	.param .f64 _Z30gridloopsearch_counting_kernelPyddddddddddddddddddddddddddddddddddddddddddddddddddddddddddddddddddddddddddddddddddddddddddddddddddddddddddddddddddddddddddddddddddddddddddddddddddddddd_param_60,
	.param .f64 _Z30gridloopsearch_counting_kernelPyddddddddddddddddddddddddddddddddddddddddddddddddddddddddddddddddddddddddddddddddddddddddddddddddddddddddddddddddddddddddddddddddddddddddddddddddddddddd_param_61,
	.param .f64 _Z30gridloopsearch_counting_kernelPyddddddddddddddddddddddddddddddddddddddddddddddddddddddddddddddddddddddddddddddddddddddddddddddddddddddddddddddddddddddddddddddddddddddddddddddddddddddd_param_62,
	.param .f64 _Z30gridloopsearch_counting_kernelPyddddddddddddddddddddddddddddddddddddddddddddddddddddddddddddddddddddddddddddddddddddddddddddddddddddddddddddddddddddddddddddddddddddddddddddddddddddddd_param_63,
	.param .f64 _Z30gridloopsearch_counting_kernelPyddddddddddddddddddddddddddddddddddddddddddddddddddddddddddddddddddddddddddddddddddddddddddddddddddddddddddddddddddddddddddddddddddddddddddddddddddddddd_param_64,
	.param .f64 _Z30gridloopsearch_counting_kernelPyddddddddddddddddddddddddddddddddddddddddddddddddddddddddddddddddddddddddddddddddddddddddddddddddddddddddddddddddddddddddddddddddddddddddddddddddddddddd_param_65,
	.param .f64 _Z30gridloopsearch_counting_kernelPyddddddddddddddddddddddddddddddddddddddddddddddddddddddddddddddddddddddddddddddddddddddddddddddddddddddddddddddddddddddddddddddddddddddddddddddddddddddd_param_66,
	.param .f64 _Z30gridloopsearch_counting_kernelPyddddddddddddddddddddddddddddddddddddddddddddddddddddddddddddddddddddddddddddddddddddddddddddddddddddddddddddddddddddddddddddddddddddddddddddddddddddddd_param_67,
	.param .f64 _Z30gridloopsearch_counting_kernelPyddddddddddddddddddddddddddddddddddddddddddddddddddddddddddddddddddddddddddddddddddddddddddddddddddddddddddddddddddddddddddddddddddddddddddddddddddddddd_param_68,
	.param .f64 _Z30gridloopsearch_counting_kernelPyddddddddddddddddddddddddddddddddddddddddddddddddddddddddddddddddddddddddddddddddddddddddddddddddddddddddddddddddddddddddddddddddddddddddddddddddddddddd_param_69,
	.param .f64 _Z30gridloopsearch_counting_kernelPyddddddddddddddddddddddddddddddddddddddddddddddddddddddddddddddddddddddddddddddddddddddddddddddddddddddddddddddddddddddddddddddddddddddddddddddddddddddd_param_70,
	.param .f64 _Z30gridloopsearch_counting_kernelPyddddddddddddddddddddddddddddddddddddddddddddddddddddddddddddddddddddddddddddddddddddddddddddddddddddddddddddddddddddddddddddddddddddddddddddddddddddddd_param_71,
	.param .f64 _Z30gridloopsearch_counting_kernelPyddddddddddddddddddddddddddddddddddddddddddddddddddddddddddddddddddddddddddddddddddddddddddddddddddddddddddddddddddddddddddddddddddddddddddddddddddddddd_param_72,
	.param .f64 _Z30gridloopsearch_counting_kernelPyddddddddddddddddddddddddddddddddddddddddddddddddddddddddddddddddddddddddddddddddddddddddddddddddddddddddddddddddddddddddddddddddddddddddddddddddddddddd_param_73,
	.param .f64 _Z30gridloopsearch_counting_kernelPyddddddddddddddddddddddddddddddddddddddddddddddddddddddddddddddddddddddddddddddddddddddddddddddddddddddddddddddddddddddddddddddddddddddddddddddddddddddd_param_74,
	.param .f64 _Z30gridloopsearch_counting_kernelPyddddddddddddddddddddddddddddddddddddddddddddddddddddddddddddddddddddddddddddddddddddddddddddddddddddddddddddddddddddddddddddddddddddddddddddddddddddddd_param_75,
	.param .f64 _Z30gridloopsearch_counting_kernelPyddddddddddddddddddddddddddddddddddddddddddddddddddddddddddddddddddddddddddddddddddddddddddddddddddddddddddddddddddddddddddddddddddddddddddddddddddddddd_param_76,
	.param .f64 _Z30gridloopsearch_counting_kernelPyddddddddddddddddddddddddddddddddddddddddddddddddddddddddddddddddddddddddddddddddddddddddddddddddddddddddddddddddddddddddddddddddddddddddddddddddddddddd_param_77,
	.param .f64 _Z30gridloopsearch_counting_kernelPyddddddddddddddddddddddddddddddddddddddddddddddddddddddddddddddddddddddddddddddddddddddddddddddddddddddddddddddddddddddddddddddddddddddddddddddddddddddd_param_78,
	.param .f64 _Z30gridloopsearch_counting_kernelPyddddddddddddddddddddddddddddddddddddddddddddddddddddddddddddddddddddddddddddddddddddddddddddddddddddddddddddddddddddddddddddddddddddddddddddddddddddddd_param_79,
	.param .f64 _Z30gridloopsearch_counting_kernelPyddddddddddddddddddddddddddddddddddddddddddddddddddddddddddddddddddddddddddddddddddddddddddddddddddddddddddddddddddddddddddddddddddddddddddddddddddddddd_param_80,
	.param .f64 _Z30gridloopsearch_counting_kernelPyddddddddddddddddddddddddddddddddddddddddddddddddddddddddddddddddddddddddddddddddddddddddddddddddddddddddddddddddddddddddddddddddddddddddddddddddddddddd_param_81,
	.param .f64 _Z30gridloopsearch_counting_kernelPyddddddddddddddddddddddddddddddddddddddddddddddddddddddddddddddddddddddddddddddddddddddddddddddddddddddddddddddddddddddddddddddddddddddddddddddddddddddd_param_82,
	.param .f64 _Z30gridloopsearch_counting_kernelPyddddddddddddddddddddddddddddddddddddddddddddddddddddddddddddddddddddddddddddddddddddddddddddddddddddddddddddddddddddddddddddddddddddddddddddddddddddddd_param_83,
	.param .f64 _Z30gridloopsearch_counting_kernelPyddddddddddddddddddddddddddddddddddddddddddddddddddddddddddddddddddddddddddddddddddddddddddddddddddddddddddddddddddddddddddddddddddddddddddddddddddddddd_param_84,
	.param .f64 _Z30gridloopsearch_counting_kernelPyddddddddddddddddddddddddddddddddddddddddddddddddddddddddddddddddddddddddddddddddddddddddddddddddddddddddddddddddddddddddddddddddddddddddddddddddddddddd_param_85,
	.param .f64 _Z30gridloopsearch_counting_kernelPyddddddddddddddddddddddddddddddddddddddddddddddddddddddddddddddddddddddddddddddddddddddddddddddddddddddddddddddddddddddddddddddddddddddddddddddddddddddd_param_86,
	.param .f64 _Z30gridloopsearch_counting_kernelPyddddddddddddddddddddddddddddddddddddddddddddddddddddddddddddddddddddddddddddddddddddddddddddddddddddddddddddddddddddddddddddddddddddddddddddddddddddddd_param_87,
	.param .f64 _Z30gridloopsearch_counting_kernelPyddddddddddddddddddddddddddddddddddddddddddddddddddddddddddddddddddddddddddddddddddddddddddddddddddddddddddddddddddddddddddddddddddddddddddddddddddddddd_param_88,
	.param .f64 _Z30gridloopsearch_counting_kernelPyddddddddddddddddddddddddddddddddddddddddddddddddddddddddddddddddddddddddddddddddddddddddddddddddddddddddddddddddddddddddddddddddddddddddddddddddddddddd_param_89,
	.param .f64 _Z30gridloopsearch_counting_kernelPyddddddddddddddddddddddddddddddddddddddddddddddddddddddddddddddddddddddddddddddddddddddddddddddddddddddddddddddddddddddddddddddddddddddddddddddddddddddd_param_90,
	.param .f64 _Z30gridloopsearch_counting_kernelPyddddddddddddddddddddddddddddddddddddddddddddddddddddddddddddddddddddddddddddddddddddddddddddddddddddddddddddddddddddddddddddddddddddddddddddddddddddddd_param_91,
	.param .f64 _Z30gridloopsearch_counting_kernelPyddddddddddddddddddddddddddddddddddddddddddddddddddddddddddddddddddddddddddddddddddddddddddddddddddddddddddddddddddddddddddddddddddddddddddddddddddddddd_param_92,
	.param .f64 _Z30gridloopsearch_counting_kernelPyddddddddddddddddddddddddddddddddddddddddddddddddddddddddddddddddddddddddddddddddddddddddddddddddddddddddddddddddddddddddddddddddddddddddddddddddddddddd_param_93,
	.param .f64 _Z30gridloopsearch_counting_kernelPyddddddddddddddddddddddddddddddddddddddddddddddddddddddddddddddddddddddddddddddddddddddddddddddddddddddddddddddddddddddddddddddddddddddddddddddddddddddd_param_94,
	.param .f64 _Z30gridloopsearch_counting_kernelPyddddddddddddddddddddddddddddddddddddddddddddddddddddddddddddddddddddddddddddddddddddddddddddddddddddddddddddddddddddddddddddddddddddddddddddddddddddddd_param_95,
	.param .f64 _Z30gridloopsearch_counting_kernelPyddddddddddddddddddddddddddddddddddddddddddddddddddddddddddddddddddddddddddddddddddddddddddddddddddddddddddddddddddddddddddddddddddddddddddddddddddddddd_param_96,
	.param .f64 _Z30gridloopsearch_counting_kernelPyddddddddddddddddddddddddddddddddddddddddddddddddddddddddddddddddddddddddddddddddddddddddddddddddddddddddddddddddddddddddddddddddddddddddddddddddddddddd_param_97,
	.param .f64 _Z30gridloopsearch_counting_kernelPyddddddddddddddddddddddddddddddddddddddddddddddddddddddddddddddddddddddddddddddddddddddddddddddddddddddddddddddddddddddddddddddddddddddddddddddddddddddd_param_98,
	.param .f64 _Z30gridloopsearch_counting_kernelPyddddddddddddddddddddddddddddddddddddddddddddddddddddddddddddddddddddddddddddddddddddddddddddddddddddddddddddddddddddddddddddddddddddddddddddddddddddddd_param_99,
	.param .f64 _Z30gridloopsearch_counting_kernelPyddddddddddddddddddddddddddddddddddddddddddddddddddddddddddddddddddddddddddddddddddddddddddddddddddddddddddddddddddddddddddddddddddddddddddddddddddddddd_param_100,
	.param .f64 _Z30gridloopsearch_counting_kernelPyddddddddddddddddddddddddddddddddddddddddddddddddddddddddddddddddddddddddddddddddddddddddddddddddddddddddddddddddddddddddddddddddddddddddddddddddddddddd_param_101,
	.param .f64 _Z30gridloopsearch_counting_kernelPyddddddddddddddddddddddddddddddddddddddddddddddddddddddddddddddddddddddddddddddddddddddddddddddddddddddddddddddddddddddddddddddddddddddddddddddddddddddd_param_102,
	.param .f64 _Z30gridloopsearch_counting_kernelPyddddddddddddddddddddddddddddddddddddddddddddddddddddddddddddddddddddddddddddddddddddddddddddddddddddddddddddddddddddddddddddddddddddddddddddddddddddddd_param_103,
	.param .f64 _Z30gridloopsearch_counting_kernelPyddddddddddddddddddddddddddddddddddddddddddddddddddddddddddddddddddddddddddddddddddddddddddddddddddddddddddddddddddddddddddddddddddddddddddddddddddddddd_param_104,
	.param .f64 _Z30gridloopsearch_counting_kernelPyddddddddddddddddddddddddddddddddddddddddddddddddddddddddddddddddddddddddddddddddddddddddddddddddddddddddddddddddddddddddddddddddddddddddddddddddddddddd_param_105,
	.param .f64 _Z30gridloopsearch_counting_kernelPyddddddddddddddddddddddddddddddddddddddddddddddddddddddddddddddddddddddddddddddddddddddddddddddddddddddddddddddddddddddddddddddddddddddddddddddddddddddd_param_106,
	.param .f64 _Z30gridloopsearch_counting_kernelPyddddddddddddddddddddddddddddddddddddddddddddddddddddddddddddddddddddddddddddddddddddddddddddddddddddddddddddddddddddddddddddddddddddddddddddddddddddddd_param_107,
	.param .f64 _Z30gridloopsearch_counting_kernelPyddddddddddddddddddddddddddddddddddddddddddddddddddddddddddddddddddddddddddddddddddddddddddddddddddddddddddddddddddddddddddddddddddddddddddddddddddddddd_param_108,
	.param .f64 _Z30gridloopsearch_counting_kernelPyddddddddddddddddddddddddddddddddddddddddddddddddddddddddddddddddddddddddddddddddddddddddddddddddddddddddddddddddddddddddddddddddddddddddddddddddddddddd_param_109,
	.param .f64 _Z30gridloopsearch_counting_kernelPyddddddddddddddddddddddddddddddddddddddddddddddddddddddddddddddddddddddddddddddddddddddddddddddddddddddddddddddddddddddddddddddddddddddddddddddddddddddd_param_110,
	.param .f64 _Z30gridloopsearch_counting_kernelPyddddddddddddddddddddddddddddddddddddddddddddddddddddddddddddddddddddddddddddddddddddddddddddddddddddddddddddddddddddddddddddddddddddddddddddddddddddddd_param_111,
	.param .f64 _Z30gridloopsearch_counting_kernelPyddddddddddddddddddddddddddddddddddddddddddddddddddddddddddddddddddddddddddddddddddddddddddddddddddddddddddddddddddddddddddddddddddddddddddddddddddddddd_param_112,
	.param .f64 _Z30gridloopsearch_counting_kernelPyddddddddddddddddddddddddddddddddddddddddddddddddddddddddddddddddddddddddddddddddddddddddddddddddddddddddddddddddddddddddddddddddddddddddddddddddddddddd_param_113,
	.param .f64 _Z30gridloopsearch_counting_kernelPyddddddddddddddddddddddddddddddddddddddddddddddddddddddddddddddddddddddddddddddddddddddddddddddddddddddddddddddddddddddddddddddddddddddddddddddddddddddd_param_114,
	.param .f64 _Z30gridloopsearch_counting_kernelPyddddddddddddddddddddddddddddddddddddddddddddddddddddddddddddddddddddddddddddddddddddddddddddddddddddddddddddddddddddddddddddddddddddddddddddddddddddddd_param_115,
	.param .f64 _Z30gridloopsearch_counting_kernelPyddddddddddddddddddddddddddddddddddddddddddddddddddddddddddddddddddddddddddddddddddddddddddddddddddddddddddddddddddddddddddddddddddddddddddddddddddddddd_param_116,
	.param .f64 _Z30gridloopsearch_counting_kernelPyddddddddddddddddddddddddddddddddddddddddddddddddddddddddddddddddddddddddddddddddddddddddddddddddddddddddddddddddddddddddddddddddddddddddddddddddddddddd_param_117,
	.param .f64 _Z30gridloopsearch_counting_kernelPyddddddddddddddddddddddddddddddddddddddddddddddddddddddddddddddddddddddddddddddddddddddddddddddddddddddddddddddddddddddddddddddddddddddddddddddddddddddd_param_118,
	.param .f64 _Z30gridloopsearch_counting_kernelPyddddddddddddddddddddddddddddddddddddddddddddddddddddddddddddddddddddddddddddddddddddddddddddddddddddddddddddddddddddddddddddddddddddddddddddddddddddddd_param_119,
	.param .f64 _Z30gridloopsearch_counting_kernelPyddddddddddddddddddddddddddddddddddddddddddddddddddddddddddddddddddddddddddddddddddddddddddddddddddddddddddddddddddddddddddddddddddddddddddddddddddddddd_param_120,
	.param .f64 _Z30gridloopsearch_counting_kernelPyddddddddddddddddddddddddddddddddddddddddddddddddddddddddddddddddddddddddddddddddddddddddddddddddddddddddddddddddddddddddddddddddddddddddddddddddddddddd_param_121,
	.param .f64 _Z30gridloopsearch_counting_kernelPyddddddddddddddddddddddddddddddddddddddddddddddddddddddddddddddddddddddddddddddddddddddddddddddddddddddddddddddddddddddddddddddddddddddddddddddddddddddd_param_122,
	.param .f64 _Z30gridloopsearch_counting_kernelPyddddddddddddddddddddddddddddddddddddddddddddddddddddddddddddddddddddddddddddddddddddddddddddddddddddddddddddddddddddddddddddddddddddddddddddddddddddddd_param_123,
	.param .f64 _Z30gridloopsearch_counting_kernelPyddddddddddddddddddddddddddddddddddddddddddddddddddddddddddddddddddddddddddddddddddddddddddddddddddddddddddddddddddddddddddddddddddddddddddddddddddddddd_param_124,
	.param .f64 _Z30gridloopsearch_counting_kernelPyddddddddddddddddddddddddddddddddddddddddddddddddddddddddddddddddddddddddddddddddddddddddddddddddddddddddddddddddddddddddddddddddddddddddddddddddddddddd_param_125,
	.param .f64 _Z30gridloopsearch_counting_kernelPyddddddddddddddddddddddddddddddddddddddddddddddddddddddddddddddddddddddddddddddddddddddddddddddddddddddddddddddddddddddddddddddddddddddddddddddddddddddd_param_126,
	.param .f64 _Z30gridloopsearch_counting_kernelPyddddddddddddddddddddddddddddddddddddddddddddddddddddddddddddddddddddddddddddddddddddddddddddddddddddddddddddddddddddddddddddddddddddddddddddddddddddddd_param_127,
	.param .f64 _Z30gridloopsearch_counting_kernelPyddddddddddddddddddddddddddddddddddddddddddddddddddddddddddddddddddddddddddddddddddddddddddddddddddddddddddddddddddddddddddddddddddddddddddddddddddddddd_param_128,
	.param .f64 _Z30gridloopsearch_counting_kernelPyddddddddddddddddddddddddddddddddddddddddddddddddddddddddddddddddddddddddddddddddddddddddddddddddddddddddddddddddddddddddddddddddddddddddddddddddddddddd_param_129,
	.param .f64 _Z30gridloopsearch_counting_kernelPyddddddddddddddddddddddddddddddddddddddddddddddddddddddddddddddddddddddddddddddddddddddddddddddddddddddddddddddddddddddddddddddddddddddddddddddddddddddd_param_130,
	.param .f64 _Z30gridloopsearch_counting_kernelPyddddddddddddddddddddddddddddddddddddddddddddddddddddddddddddddddddddddddddddddddddddddddddddddddddddddddddddddddddddddddddddddddddddddddddddddddddddddd_param_131,
	.param .f64 _Z30gridloopsearch_counting_kernelPyddddddddddddddddddddddddddddddddddddddddddddddddddddddddddddddddddddddddddddddddddddddddddddddddddddddddddddddddddddddddddddddddddddddddddddddddddddddd_param_132,
	.param .f64 _Z30gridloopsearch_counting_kernelPyddddddddddddddddddddddddddddddddddddddddddddddddddddddddddddddddddddddddddddddddddddddddddddddddddddddddddddddddddddddddddddddddddddddddddddddddddddddd_param_133,
	.param .f64 _Z30gridloopsearch_counting_kernelPyddddddddddddddddddddddddddddddddddddddddddddddddddddddddddddddddddddddddddddddddddddddddddddddddddddddddddddddddddddddddddddddddddddddddddddddddddddddd_param_134,
	.param .f64 _Z30gridloopsearch_counting_kernelPyddddddddddddddddddddddddddddddddddddddddddddddddddddddddddddddddddddddddddddddddddddddddddddddddddddddddddddddddddddddddddddddddddddddddddddddddddddddd_param_135,
	.param .f64 _Z30gridloopsearch_counting_kernelPyddddddddddddddddddddddddddddddddddddddddddddddddddddddddddddddddddddddddddddddddddddddddddddddddddddddddddddddddddddddddddddddddddddddddddddddddddddddd_param_136,
	.param .f64 _Z30gridloopsearch_counting_kernelPyddddddddddddddddddddddddddddddddddddddddddddddddddddddddddddddddddddddddddddddddddddddddddddddddddddddddddddddddddddddddddddddddddddddddddddddddddddddd_param_137,
	.param .f64 _Z30gridloopsearch_counting_kernelPyddddddddddddddddddddddddddddddddddddddddddddddddddddddddddddddddddddddddddddddddddddddddddddddddddddddddddddddddddddddddddddddddddddddddddddddddddddddd_param_138,
	.param .f64 _Z30gridloopsearch_counting_kernelPyddddddddddddddddddddddddddddddddddddddddddddddddddddddddddddddddddddddddddddddddddddddddddddddddddddddddddddddddddddddddddddddddddddddddddddddddddddddd_param_139,
	.param .f64 _Z30gridloopsearch_counting_kernelPyddddddddddddddddddddddddddddddddddddddddddddddddddddddddddddddddddddddddddddddddddddddddddddddddddddddddddddddddddddddddddddddddddddddddddddddddddddddd_param_140,
	.param .f64 _Z30gridloopsearch_counting_kernelPyddddddddddddddddddddddddddddddddddddddddddddddddddddddddddddddddddddddddddddddddddddddddddddddddddddddddddddddddddddddddddddddddddddddddddddddddddddddd_param_141,
	.param .f64 _Z30gridloopsearch_counting_kernelPyddddddddddddddddddddddddddddddddddddddddddddddddddddddddddddddddddddddddddddddddddddddddddddddddddddddddddddddddddddddddddddddddddddddddddddddddddddddd_param_142,
	.param .f64 _Z30gridloopsearch_counting_kernelPyddddddddddddddddddddddddddddddddddddddddddddddddddddddddddddddddddddddddddddddddddddddddddddddddddddddddddddddddddddddddddddddddddddddddddddddddddddddd_param_143,
	.param .f64 _Z30gridloopsearch_counting_kernelPyddddddddddddddddddddddddddddddddddddddddddddddddddddddddddddddddddddddddddddddddddddddddddddddddddddddddddddddddddddddddddddddddddddddddddddddddddddddd_param_144,
	.param .f64 _Z30gridloopsearch_counting_kernelPyddddddddddddddddddddddddddddddddddddddddddddddddddddddddddddddddddddddddddddddddddddddddddddddddddddddddddddddddddddddddddddddddddddddddddddddddddddddd_param_145,
	.param .f64 _Z30gridloopsearch_counting_kernelPyddddddddddddddddddddddddddddddddddddddddddddddddddddddddddddddddddddddddddddddddddddddddddddddddddddddddddddddddddddddddddddddddddddddddddddddddddddddd_param_146,
	.param .f64 _Z30gridloopsearch_counting_kernelPyddddddddddddddddddddddddddddddddddddddddddddddddddddddddddddddddddddddddddddddddddddddddddddddddddddddddddddddddddddddddddddddddddddddddddddddddddddddd_param_147,
	.param .f64 _Z30gridloopsearch_counting_kernelPyddddddddddddddddddddddddddddddddddddddddddddddddddddddddddddddddddddddddddddddddddddddddddddddddddddddddddddddddddddddddddddddddddddddddddddddddddddddd_param_148,
	.param .f64 _Z30gridloopsearch_counting_kernelPyddddddddddddddddddddddddddddddddddddddddddddddddddddddddddddddddddddddddddddddddddddddddddddddddddddddddddddddddddddddddddddddddddddddddddddddddddddddd_param_149,
	.param .f64 _Z30gridloopsearch_counting_kernelPyddddddddddddddddddddddddddddddddddddddddddddddddddddddddddddddddddddddddddddddddddddddddddddddddddddddddddddddddddddddddddddddddddddddddddddddddddddddd_param_150,
	.param .f64 _Z30gridloopsearch_counting_kernelPyddddddddddddddddddddddddddddddddddddddddddddddddddddddddddddddddddddddddddddddddddddddddddddddddddddddddddddddddddddddddddddddddddddddddddddddddddddddd_param_151
)
{
	.reg .pred 	%p<68>;
	.reg .b32 	%r<48>;
	.reg .b64 	%rd<34>;
	.reg .b64 	%fd<429>;

	ld.param.f64 	%fd84, [_Z30gridloopsearch_counting_kernelPyddddddddddddddddddddddddddddddddddddddddddddddddddddddddddddddddddddddddddddddddddddddddddddddddddddddddddddddddddddddddddddddddddddddddddddddddddddddd_param_22];
	ld.param.f64 	%fd89, [_Z30gridloopsearch_counting_kernelPyddddddddddddddddddddddddddddddddddddddddddddddddddddddddddddddddddddddddddddddddddddddddddddddddddddddddddddddddddddddddddddddddddddddddddddddddddddddd_param_30];
	ld.param.f64 	%fd99, [_Z30gridloopsearch_counting_kernelPyddddddddddddddddddddddddddddddddddddddddddddddddddddddddddddddddddddddddddddddddddddddddddddddddddddddddddddddddddddddddddddddddddddddddddddddddddddddd_param_40];
	ld.param.f64 	%fd110, [_Z30gridloopsearch_counting_kernelPyddddddddddddddddddddddddddddddddddddddddddddddddddddddddddddddddddddddddddddddddddddddddddddddddddddddddddddddddddddddddddddddddddddddddddddddddddddddd_param_52];
	ld.param.f64 	%fd119, [_Z30gridloopsearch_counting_kernelPyddddddddddddddddddddddddddddddddddddddddddddddddddddddddddddddddddddddddddddddddddddddddddddddddddddddddddddddddddddddddddddddddddddddddddddddddddddddd_param_62];
	ld.param.f64 	%fd122, [_Z30gridloopsearch_counting_kernelPyddddddddddddddddddddddddddddddddddddddddddddddddddddddddddddddddddddddddddddddddddddddddddddddddddddddddddddddddddddddddddddddddddddddddddddddddddddddd_param_65];
	ld.param.f64 	%fd123, [_Z30gridloopsearch_counting_kernelPyddddddddddddddddddddddddddddddddddddddddddddddddddddddddddddddddddddddddddddddddddddddddddddddddddddddddddddddddddddddddddddddddddddddddddddddddddddddd_param_67];
	ld.param.f64 	%fd124, [_Z30gridloopsearch_counting_kernelPyddddddddddddddddddddddddddddddddddddddddddddddddddddddddddddddddddddddddddddddddddddddddddddddddddddddddddddddddddddddddddddddddddddddddddddddddddddddd_param_68];
	ld.param.f64 	%fd125, [_Z30gridloopsearch_counting_kernelPyddddddddddddddddddddddddddddddddddddddddddddddddddddddddddddddddddddddddddddddddddddddddddddddddddddddddddddddddddddddddddddddddddddddddddddddddddddddd_param_69];
	ld.param.f64 	%fd126, [_Z30gridloopsearch_counting_kernelPyddddddddddddddddddddddddddddddddddddddddddddddddddddddddddddddddddddddddddddddddddddddddddddddddddddddddddddddddddddddddddddddddddddddddddddddddddddddd_param_70];
	ld.param.f64 	%fd127, [_Z30gridloopsearch_counting_kernelPyddddddddddddddddddddddddddddddddddddddddddddddddddddddddddddddddddddddddddddddddddddddddddddddddddddddddddddddddddddddddddddddddddddddddddddddddddddddd_param_71];
	ld.param.f64 	%fd128, [_Z30gridloopsearch_counting_kernelPyddddddddddddddddddddddddddddddddddddddddddddddddddddddddddddddddddddddddddddddddddddddddddddddddddddddddddddddddddddddddddddddddddddddddddddddddddddddd_param_72];
	ld.param.f64 	%fd129, [_Z30gridloopsearch_counting_kernelPyddddddddddddddddddddddddddddddddddddddddddddddddddddddddddddddddddddddddddddddddddddddddddddddddddddddddddddddddddddddddddddddddddddddddddddddddddddddd_param_73];
	ld.param.f64 	%fd130, [_Z30gridloopsearch_counting_kernelPyddddddddddddddddddddddddddddddddddddddddddddddddddddddddddddddddddddddddddddddddddddddddddddddddddddddddddddddddddddddddddddddddddddddddddddddddddddddd_param_74];
	ld.param.f64 	%fd131, [_Z30gridloopsearch_counting_kernelPyddddddddddddddddddddddddddddddddddddddddddddddddddddddddddddddddddddddddddddddddddddddddddddddddddddddddddddddddddddddddddddddddddddddddddddddddddddddd_param_75];
	ld.param.f64 	%fd132, [_Z30gridloopsearch_counting_kernelPyddddddddddddddddddddddddddddddddddddddddddddddddddddddddddddddddddddddddddddddddddddddddddddddddddddddddddddddddddddddddddddddddddddddddddddddddddddddd_param_76];
	ld.param.f64 	%fd133, [_Z30gridloopsearch_counting_kernelPyddddddddddddddddddddddddddddddddddddddddddddddddddddddddddddddddddddddddddddddddddddddddddddddddddddddddddddddddddddddddddddddddddddddddddddddddddddddd_param_77];
	ld.param.f64 	%fd134, [_Z30gridloopsearch_counting_kernelPyddddddddddddddddddddddddddddddddddddddddddddddddddddddddddddddddddddddddddddddddddddddddddddddddddddddddddddddddddddddddddddddddddddddddddddddddddddddd_param_79];
	ld.param.f64 	%fd135, [_Z30gridloopsearch_counting_kernelPyddddddddddddddddddddddddddddddddddddddddddddddddddddddddddddddddddddddddddddddddddddddddddddddddddddddddddddddddddddddddddddddddddddddddddddddddddddddd_param_80];
	ld.param.f64 	%fd136, [_Z30gridloopsearch_counting_kernelPyddddddddddddddddddddddddddddddddddddddddddddddddddddddddddddddddddddddddddddddddddddddddddddddddddddddddddddddddddddddddddddddddddddddddddddddddddddddd_param_81];
	ld.param.f64 	%fd137, [_Z30gridloopsearch_counting_kernelPyddddddddddddddddddddddddddddddddddddddddddddddddddddddddddddddddddddddddddddddddddddddddddddddddddddddddddddddddddddddddddddddddddddddddddddddddddddddd_param_82];
	ld.param.f64 	%fd138, [_Z30gridloopsearch_counting_kernelPyddddddddddddddddddddddddddddddddddddddddddddddddddddddddddddddddddddddddddddddddddddddddddddddddddddddddddddddddddddddddddddddddddddddddddddddddddddddd_param_83];
	ld.param.f64 	%fd139, [_Z30gridloopsearch_counting_kernelPyddddddddddddddddddddddddddddddddddddddddddddddddddddddddddddddddddddddddddddddddddddddddddddddddddddddddddddddddddddddddddddddddddddddddddddddddddddddd_param_84];
	ld.param.f64 	%fd140, [_Z30gridloopsearch_counting_kernelPyddddddddddddddddddddddddddddddddddddddddddddddddddddddddddddddddddddddddddddddddddddddddddddddddddddddddddddddddddddddddddddddddddddddddddddddddddddddd_param_85];
	ld.param.f64 	%fd141, [_Z30gridloopsearch_counting_kernelPyddddddddddddddddddddddddddddddddddddddddddddddddddddddddddddddddddddddddddddddddddddddddddddddddddddddddddddddddddddddddddddddddddddddddddddddddddddddd_param_86];
	ld.param.f64 	%fd142, [_Z30gridloopsearch_counting_kernelPyddddddddddddddddddddddddddddddddddddddddddddddddddddddddddddddddddddddddddddddddddddddddddddddddddddddddddddddddddddddddddddddddddddddddddddddddddddddd_param_87];
	ld.param.f64 	%fd143, [_Z30gridloopsearch_counting_kernelPyddddddddddddddddddddddddddddddddddddddddddddddddddddddddddddddddddddddddddddddddddddddddddddddddddddddddddddddddddddddddddddddddddddddddddddddddddddddd_param_88];
	ld.param.f64 	%fd144, [_Z30gridloopsearch_counting_kernelPyddddddddddddddddddddddddddddddddddddddddddddddddddddddddddddddddddddddddddddddddddddddddddddddddddddddddddddddddddddddddddddddddddddddddddddddddddddddd_param_89];
	ld.param.f64 	%fd145, [_Z30gridloopsearch_counting_kernelPyddddddddddddddddddddddddddddddddddddddddddddddddddddddddddddddddddddddddddddddddddddddddddddddddddddddddddddddddddddddddddddddddddddddddddddddddddddddd_param_91];
	ld.param.f64 	%fd146, [_Z30gridloopsearch_counting_kernelPyddddddddddddddddddddddddddddddddddddddddddddddddddddddddddddddddddddddddddddddddddddddddddddddddddddddddddddddddddddddddddddddddddddddddddddddddddddddd_param_92];
	ld.param.f64 	%fd147, [_Z30gridloopsearch_counting_kernelPyddddddddddddddddddddddddddddddddddddddddddddddddddddddddddddddddddddddddddddddddddddddddddddddddddddddddddddddddddddddddddddddddddddddddddddddddddddddd_param_93];
	ld.param.f64 	%fd148, [_Z30gridloopsearch_counting_kernelPyddddddddddddddddddddddddddddddddddddddddddddddddddddddddddddddddddddddddddddddddddddddddddddddddddddddddddddddddddddddddddddddddddddddddddddddddddddddd_param_94];
	ld.param.f64 	%fd149, [_Z30gridloopsearch_counting_kernelPyddddddddddddddddddddddddddddddddddddddddddddddddddddddddddddddddddddddddddddddddddddddddddddddddddddddddddddddddddddddddddddddddddddddddddddddddddddddd_param_95];
	ld.param.f64 	%fd150, [_Z30gridloopsearch_counting_kernelPyddddddddddddddddddddddddddddddddddddddddddddddddddddddddddddddddddddddddddddddddddddddddddddddddddddddddddddddddddddddddddddddddddddddddddddddddddddddd_param_96];
	ld.param.f64 	%fd151, [_Z30gridloopsearch_counting_kernelPyddddddddddddddddddddddddddddddddddddddddddddddddddddddddddddddddddddddddddddddddddddddddddddddddddddddddddddddddddddddddddddddddddddddddddddddddddddddd_param_97];
	ld.param.f64 	%fd152, [_Z30gridloopsearch_counting_kernelPyddddddddddddddddddddddddddddddddddddddddddddddddddddddddddddddddddddddddddddddddddddddddddddddddddddddddddddddddddddddddddddddddddddddddddddddddddddddd_param_98];
	ld.param.f64 	%fd153, [_Z30gridloopsearch_counting_kernelPyddddddddddddddddddddddddddddddddddddddddddddddddddddddddddddddddddddddddddddddddddddddddddddddddddddddddddddddddddddddddddddddddddddddddddddddddddddddd_param_99];
	ld.param.f64 	%fd154, [_Z30gridloopsearch_counting_kernelPyddddddddddddddddddddddddddddddddddddddddddddddddddddddddddddddddddddddddddddddddddddddddddddddddddddddddddddddddddddddddddddddddddddddddddddddddddddddd_param_100];
	ld.param.f64 	%fd155, [_Z30gridloopsearch_counting_kernelPyddddddddddddddddddddddddddddddddddddddddddddddddddddddddddddddddddddddddddddddddddddddddddddddddddddddddddddddddddddddddddddddddddddddddddddddddddddddd_param_101];
	ld.param.f64 	%fd156, [_Z30gridloopsearch_counting_kernelPyddddddddddddddddddddddddddddddddddddddddddddddddddddddddddddddddddddddddddddddddddddddddddddddddddddddddddddddddddddddddddddddddddddddddddddddddddddddd_param_103];
	ld.param.f64 	%fd157, [_Z30gridloopsearch_counting_kernelPyddddddddddddddddddddddddddddddddddddddddddddddddddddddddddddddddddddddddddddddddddddddddddddddddddddddddddddddddddddddddddddddddddddddddddddddddddddddd_param_104];
	ld.param.f64 	%fd158, [_Z30gridloopsearch_counting_kernelPyddddddddddddddddddddddddddddddddddddddddddddddddddddddddddddddddddddddddddddddddddddddddddddddddddddddddddddddddddddddddddddddddddddddddddddddddddddddd_param_105];
	ld.param.f64 	%fd159, [_Z30gridloopsearch_counting_kernelPyddddddddddddddddddddddddddddddddddddddddddddddddddddddddddddddddddddddddddddddddddddddddddddddddddddddddddddddddddddddddddddddddddddddddddddddddddddddd_param_106];
	ld.param.f64 	%fd160, [_Z30gridloopsearch_counting_kernelPyddddddddddddddddddddddddddddddddddddddddddddddddddddddddddddddddddddddddddddddddddddddddddddddddddddddddddddddddddddddddddddddddddddddddddddddddddddddd_param_107];
	ld.param.f64 	%fd161, [_Z30gridloopsearch_counting_kernelPyddddddddddddddddddddddddddddddddddddddddddddddddddddddddddddddddddddddddddddddddddddddddddddddddddddddddddddddddddddddddddddddddddddddddddddddddddddddd_param_108];
	ld.param.f64 	%fd162, [_Z30gridloopsearch_counting_kernelPyddddddddddddddddddddddddddddddddddddddddddddddddddddddddddddddddddddddddddddddddddddddddddddddddddddddddddddddddddddddddddddddddddddddddddddddddddddddd_param_109];
	ld.param.f64 	%fd163, [_Z30gridloopsearch_counting_kernelPyddddddddddddddddddddddddddddddddddddddddddddddddddddddddddddddddddddddddddddddddddddddddddddddddddddddddddddddddddddddddddddddddddddddddddddddddddddddd_param_110];
	ld.param.f64 	%fd164, [_Z30gridloopsearch_counting_kernelPyddddddddddddddddddddddddddddddddddddddddddddddddddddddddddddddddddddddddddddddddddddddddddddddddddddddddddddddddddddddddddddddddddddddddddddddddddddddd_param_111];
	ld.param.f64 	%fd165, [_Z30gridloopsearch_counting_kernelPyddddddddddddddddddddddddddddddddddddddddddddddddddddddddddddddddddddddddddddddddddddddddddddddddddddddddddddddddddddddddddddddddddddddddddddddddddddddd_param_112];
	ld.param.f64 	%fd166, [_Z30gridloopsearch_counting_kernelPyddddddddddddddddddddddddddddddddddddddddddddddddddddddddddddddddddddddddddddddddddddddddddddddddddddddddddddddddddddddddddddddddddddddddddddddddddddddd_param_113];
	ld.param.f64 	%fd167, [_Z30gridloopsearch_counting_kernelPyddddddddddddddddddddddddddddddddddddddddddddddddddddddddddddddddddddddddddddddddddddddddddddddddddddddddddddddddddddddddddddddddddddddddddddddddddddddd_param_115];
	ld.param.f64 	%fd168, [_Z30gridloopsearch_counting_kernelPyddddddddddddddddddddddddddddddddddddddddddddddddddddddddddddddddddddddddddddddddddddddddddddddddddddddddddddddddddddddddddddddddddddddddddddddddddddddd_param_116];
	ld.param.f64 	%fd169, [_Z30gridloopsearch_counting_kernelPyddddddddddddddddddddddddddddddddddddddddddddddddddddddddddddddddddddddddddddddddddddddddddddddddddddddddddddddddddddddddddddddddddddddddddddddddddddddd_param_117];
	ld.param.f64 	%fd170, [_Z30gridloopsearch_counting_kernelPyddddddddddddddddddddddddddddddddddddddddddddddddddddddddddddddddddddddddddddddddddddddddddddddddddddddddddddddddddddddddddddddddddddddddddddddddddddddd_param_118];
	ld.param.f64 	%fd171, [_Z30gridloopsearch_counting_kernelPyddddddddddddddddddddddddddddddddddddddddddddddddddddddddddddddddddddddddddddddddddddddddddddddddddddddddddddddddddddddddddddddddddddddddddddddddddddddd_param_119];
	ld.param.f64 	%fd172, [_Z30gridloopsearch_counting_kernelPyddddddddddddddddddddddddddddddddddddddddddddddddddddddddddddddddddddddddddddddddddddddddddddddddddddddddddddddddddddddddddddddddddddddddddddddddddddddd_param_120];
	ld.param.f64 	%fd173, [_Z30gridloopsearch_counting_kernelPyddddddddddddddddddddddddddddddddddddddddddddddddddddddddddddddddddddddddddddddddddddddddddddddddddddddddddddddddddddddddddddddddddddddddddddddddddddddd_param_121];
	ld.param.f64 	%fd174, [_Z30gridloopsearch_counting_kernelPyddddddddddddddddddddddddddddddddddddddddddddddddddddddddddddddddddddddddddddddddddddddddddddddddddddddddddddddddddddddddddddddddddddddddddddddddddddddd_param_122];
	ld.param.f64 	%fd175, [_Z30gridloopsearch_counting_kernelPyddddddddddddddddddddddddddddddddddddddddddddddddddddddddddddddddddddddddddddddddddddddddddddddddddddddddddddddddddddddddddddddddddddddddddddddddddddddd_param_123];
	ld.param.f64 	%fd176, [_Z30gridloopsearch_counting_kernelPyddddddddddddddddddddddddddddddddddddddddddddddddddddddddddddddddddddddddddddddddddddddddddddddddddddddddddddddddddddddddddddddddddddddddddddddddddddddd_param_124];
	ld.param.f64 	%fd177, [_Z30gridloopsearch_counting_kernelPyddddddddddddddddddddddddddddddddddddddddddddddddddddddddddddddddddddddddddddddddddddddddddddddddddddddddddddddddddddddddddddddddddddddddddddddddddddddd_param_125];
	ld.param.f64 	%fd178, [_Z30gridloopsearch_counting_kernelPyddddddddddddddddddddddddddddddddddddddddddddddddddddddddddddddddddddddddddddddddddddddddddddddddddddddddddddddddddddddddddddddddddddddddddddddddddddddd_param_127];
	ld.param.f64 	%fd179, [_Z30gridloopsearch_counting_kernelPyddddddddddddddddddddddddddddddddddddddddddddddddddddddddddddddddddddddddddddddddddddddddddddddddddddddddddddddddddddddddddddddddddddddddddddddddddddddd_param_128];
	ld.param.f64 	%fd180, [_Z30gridloopsearch_counting_kernelPyddddddddddddddddddddddddddddddddddddddddddddddddddddddddddddddddddddddddddddddddddddddddddddddddddddddddddddddddddddddddddddddddddddddddddddddddddddddd_param_129];
	ld.param.f64 	%fd181, [_Z30gridloopsearch_counting_kernelPyddddddddddddddddddddddddddddddddddddddddddddddddddddddddddddddddddddddddddddddddddddddddddddddddddddddddddddddddddddddddddddddddddddddddddddddddddddddd_param_130];
	ld.param.f64 	%fd182, [_Z30gridloopsearch_counting_kernelPyddddddddddddddddddddddddddddddddddddddddddddddddddddddddddddddddddddddddddddddddddddddddddddddddddddddddddddddddddddddddddddddddddddddddddddddddddddddd_param_131];
	ld.param.f64 	%fd183, [_Z30gridloopsearch_counting_kernelPyddddddddddddddddddddddddddddddddddddddddddddddddddddddddddddddddddddddddddddddddddddddddddddddddddddddddddddddddddddddddddddddddddddddddddddddddddddddd_param_132];
	ld.param.f64 	%fd184, [_Z30gridloopsearch_counting_kernelPyddddddddddddddddddddddddddddddddddddddddddddddddddddddddddddddddddddddddddddddddddddddddddddddddddddddddddddddddddddddddddddddddddddddddddddddddddddddd_param_133];
	ld.param.f64 	%fd185, [_Z30gridloopsearch_counting_kernelPyddddddddddddddddddddddddddddddddddddddddddddddddddddddddddddddddddddddddddddddddddddddddddddddddddddddddddddddddddddddddddddddddddddddddddddddddddddddd_param_134];
	ld.param.f64 	%fd186, [_Z30gridloopsearch_counting_kernelPyddddddddddddddddddddddddddddddddddddddddddddddddddddddddddddddddddddddddddddddddddddddddddddddddddddddddddddddddddddddddddddddddddddddddddddddddddddddd_param_135];
	ld.param.f64 	%fd187, [_Z30gridloopsearch_counting_kernelPyddddddddddddddddddddddddddddddddddddddddddddddddddddddddddddddddddddddddddddddddddddddddddddddddddddddddddddddddddddddddddddddddddddddddddddddddddddddd_param_136];
	ld.param.f64 	%fd188, [_Z30gridloopsearch_counting_kernelPyddddddddddddddddddddddddddddddddddddddddddddddddddddddddddddddddddddddddddddddddddddddddddddddddddddddddddddddddddddddddddddddddddddddddddddddddddddddd_param_137];
	ld.param.f64 	%fd189, [_Z30gridloopsearch_counting_kernelPyddddddddddddddddddddddddddddddddddddddddddddddddddddddddddddddddddddddddddddddddddddddddddddddddddddddddddddddddddddddddddddddddddddddddddddddddddddddd_param_139];
	ld.param.f64 	%fd190, [_Z30gridloopsearch_counting_kernelPyddddddddddddddddddddddddddddddddddddddddddddddddddddddddddddddddddddddddddddddddddddddddddddddddddddddddddddddddddddddddddddddddddddddddddddddddddddddd_param_140];
	ld.param.f64 	%fd191, [_Z30gridloopsearch_counting_kernelPyddddddddddddddddddddddddddddddddddddddddddddddddddddddddddddddddddddddddddddddddddddddddddddddddddddddddddddddddddddddddddddddddddddddddddddddddddddddd_param_141];
	ld.param.f64 	%fd192, [_Z30gridloopsearch_counting_kernelPyddddddddddddddddddddddddddddddddddddddddddddddddddddddddddddddddddddddddddddddddddddddddddddddddddddddddddddddddddddddddddddddddddddddddddddddddddddddd_param_142];
	ld.param.f64 	%fd193, [_Z30gridloopsearch_counting_kernelPyddddddddddddddddddddddddddddddddddddddddddddddddddddddddddddddddddddddddddddddddddddddddddddddddddddddddddddddddddddddddddddddddddddddddddddddddddddddd_param_143];
	ld.param.f64 	%fd194, [_Z30gridloopsearch_counting_kernelPyddddddddddddddddddddddddddddddddddddddddddddddddddddddddddddddddddddddddddddddddddddddddddddddddddddddddddddddddddddddddddddddddddddddddddddddddddddddd_param_144];
	ld.param.f64 	%fd195, [_Z30gridloopsearch_counting_kernelPyddddddddddddddddddddddddddddddddddddddddddddddddddddddddddddddddddddddddddddddddddddddddddddddddddddddddddddddddddddddddddddddddddddddddddddddddddddddd_param_145];
	ld.param.f64 	%fd196, [_Z30gridloopsearch_counting_kernelPyddddddddddddddddddddddddddddddddddddddddddddddddddddddddddddddddddddddddddddddddddddddddddddddddddddddddddddddddddddddddddddddddddddddddddddddddddddddd_param_146];
	ld.param.f64 	%fd197, [_Z30gridloopsearch_counting_kernelPyddddddddddddddddddddddddddddddddddddddddddddddddddddddddddddddddddddddddddddddddddddddddddddddddddddddddddddddddddddddddddddddddddddddddddddddddddddddd_param_147];
	ld.param.f64 	%fd198, [_Z30gridloopsearch_counting_kernelPyddddddddddddddddddddddddddddddddddddddddddddddddddddddddddddddddddddddddddddddddddddddddddddddddddddddddddddddddddddddddddddddddddddddddddddddddddddddd_param_148];
	ld.param.f64 	%fd199, [_Z30gridloopsearch_counting_kernelPyddddddddddddddddddddddddddddddddddddddddddddddddddddddddddddddddddddddddddddddddddddddddddddddddddddddddddddddddddddddddddddddddddddddddddddddddddddddd_param_149];
	mov.u32 	%r1, %ctaid.z;
	mov.u32 	%r2, %ctaid.y;
	mov.u32 	%r3, %ctaid.x;
	mov.u32 	%r4, %tid.x;
	mov.u32 	%r5, %tid.y;
	mad.lo.s32 	%r27, %r2, 2197, %r5;
	mad.lo.s32 	%r28, %r1, 28561, %r27;
	mad.lo.s32 	%r29, %r3, 169, %r28;
	mad.lo.s32 	%r6, %r4, 13, %r29;
	setp.gt.u32 	%p1, %r6, 371292;
	@%p1 bra 	$L__BB0_18;
	ld.param.f64 	%fd385, [_Z30gridloopsearch_counting_kernelPyddddddddddddddddddddddddddddddddddddddddddddddddddddddddddddddddddddddddddddddddddddddddddddddddddddddddddddddddddddddddddddddddddddddddddddddddddddddd_param_15];
	ld.param.f64 	%fd384, [_Z30gridloopsearch_counting_kernelPyddddddddddddddddddddddddddddddddddddddddddddddddddddddddddddddddddddddddddddddddddddddddddddddddddddddddddddddddddddddddddddddddddddddddddddddddddddddd_param_13];
	ld.param.f64 	%fd383, [_Z30gridloopsearch_counting_kernelPyddddddddddddddddddddddddddddddddddddddddddddddddddddddddddddddddddddddddddddddddddddddddddddddddddddddddddddddddddddddddddddddddddddddddddddddddddddddd_param_12];
	ld.param.f64 	%fd382, [_Z30gridloopsearch_counting_kernelPyddddddddddddddddddddddddddddddddddddddddddddddddddddddddddddddddddddddddddddddddddddddddddddddddddddddddddddddddddddddddddddddddddddddddddddddddddddddd_param_10];
	ld.param.f64 	%fd381, [_Z30gridloopsearch_counting_kernelPyddddddddddddddddddddddddddddddddddddddddddddddddddddddddddddddddddddddddddddddddddddddddddddddddddddddddddddddddddddddddddddddddddddddddddddddddddddddd_param_9];
	ld.param.f64 	%fd380, [_Z30gridloopsearch_counting_kernelPyddddddddddddddddddddddddddddddddddddddddddddddddddddddddddddddddddddddddddddddddddddddddddddddddddddddddddddddddddddddddddddddddddddddddddddddddddddddd_param_7];
	ld.param.f64 	%fd379, [_Z30gridloopsearch_counting_kernelPyddddddddddddddddddddddddddddddddddddddddddddddddddddddddddddddddddddddddddddddddddddddddddddddddddddddddddddddddddddddddddddddddddddddddddddddddddddddd_param_6];
	ld.param.f64 	%fd378, [_Z30gridloopsearch_counting_kernelPyddddddddddddddddddddddddddddddddddddddddddddddddddddddddddddddddddddddddddddddddddddddddddddddddddddddddddddddddddddddddddddddddddddddddddddddddddddddd_param_4];
	ld.param.f64 	%fd377, [_Z30gridloopsearch_counting_kernelPyddddddddddddddddddddddddddddddddddddddddddddddddddddddddddddddddddddddddddddddddddddddddddddddddddddddddddddddddddddddddddddddddddddddddddddddddddddddd_param_3];
	ld.param.f64 	%fd376, [_Z30gridloopsearch_counting_kernelPyddddddddddddddddddddddddddddddddddddddddddddddddddddddddddddddddddddddddddddddddddddddddddddddddddddddddddddddddddddddddddddddddddddddddddddddddddddddd_param_1];
	ld.param.u64 	%rd24, [_Z30gridloopsearch_counting_kernelPyddddddddddddddddddddddddddddddddddddddddddddddddddddddddddddddddddddddddddddddddddddddddddddddddddddddddddddddddddddddddddddddddddddddddddddddddddddddd_param_0];
	cvta.to.global.u64 	%rd15, %rd24;
	cvt.rn.f64.u32 	%fd200, %r1;
	fma.rn.f64 	%fd1, %fd377, %fd200, %fd376;
	cvt.rn.f64.u32 	%fd201, %r2;
	fma.rn.f64 	%fd2, %fd379, %fd201, %fd378;
	cvt.rn.f64.u32 	%fd202, %r3;
	fma.rn.f64 	%fd3, %fd381, %fd202, %fd380;
	cvt.rn.f64.u32 	%fd203, %r4;
	fma.rn.f64 	%fd4, %fd383, %fd203, %fd382;
	cvt.rn.f64.u32 	%fd204, %r5;
	fma.rn.f64 	%fd5, %fd385, %fd204, %fd384;
	mul.wide.u32 	%rd16, %r6, 8;
	add.s64 	%rd1, %rd15, %rd16;
	ld.const.u32 	%r7, [device_S_vals+20];
	setp.lt.s32 	%p2, %r7, 1;
	mov.b64 	%rd31, 0;
	@%p2 bra 	$L__BB0_17;
	ld.param.f64 	%fd421, [_Z30gridloopsearch_counting_kernelPyddddddddddddddddddddddddddddddddddddddddddddddddddddddddddddddddddddddddddddddddddddddddddddddddddddddddddddddddddddddddddddddddddddddddddddddddddddddd_param_59];
	ld.param.f64 	%fd420, [_Z30gridloopsearch_counting_kernelPyddddddddddddddddddddddddddddddddddddddddddddddddddddddddddddddddddddddddddddddddddddddddddddddddddddddddddddddddddddddddddddddddddddddddddddddddddddddd_param_58];
	ld.param.f64 	%fd419, [_Z30gridloopsearch_counting_kernelPyddddddddddddddddddddddddddddddddddddddddddddddddddddddddddddddddddddddddddddddddddddddddddddddddddddddddddddddddddddddddddddddddddddddddddddddddddddddd_param_57];
	ld.param.f64 	%fd418, [_Z30gridloopsearch_counting_kernelPyddddddddddddddddddddddddddddddddddddddddddddddddddddddddddddddddddddddddddddddddddddddddddddddddddddddddddddddddddddddddddddddddddddddddddddddddddddddd_param_56];
	ld.param.f64 	%fd417, [_Z30gridloopsearch_counting_kernelPyddddddddddddddddddddddddddddddddddddddddddddddddddddddddddddddddddddddddddddddddddddddddddddddddddddddddddddddddddddddddddddddddddddddddddddddddddddddd_param_55];
	ld.param.f64 	%fd410, [_Z30gridloopsearch_counting_kernelPyddddddddddddddddddddddddddddddddddddddddddddddddddddddddddddddddddddddddddddddddddddddddddddddddddddddddddddddddddddddddddddddddddddddddddddddddddddddd_param_47];
	ld.param.f64 	%fd409, [_Z30gridloopsearch_counting_kernelPyddddddddddddddddddddddddddddddddddddddddddddddddddddddddddddddddddddddddddddddddddddddddddddddddddddddddddddddddddddddddddddddddddddddddddddddddddddddd_param_46];
	ld.param.f64 	%fd408, [_Z30gridloopsearch_counting_kernelPyddddddddddddddddddddddddddddddddddddddddddddddddddddddddddddddddddddddddddddddddddddddddddddddddddddddddddddddddddddddddddddddddddddddddddddddddddddddd_param_45];
	ld.param.f64 	%fd407, [_Z30gridloopsearch_counting_kernelPyddddddddddddddddddddddddddddddddddddddddddddddddddddddddddddddddddddddddddddddddddddddddddddddddddddddddddddddddddddddddddddddddddddddddddddddddddddddd_param_44];
	ld.param.f64 	%fd406, [_Z30gridloopsearch_counting_kernelPyddddddddddddddddddddddddddddddddddddddddddddddddddddddddddddddddddddddddddddddddddddddddddddddddddddddddddddddddddddddddddddddddddddddddddddddddddddddd_param_43];
	ld.param.f64 	%fd399, [_Z30gridloopsearch_counting_kernelPyddddddddddddddddddddddddddddddddddddddddddddddddddddddddddddddddddddddddddddddddddddddddddddddddddddddddddddddddddddddddddddddddddddddddddddddddddddddd_param_35];
	ld.param.f64 	%fd398, [_Z30gridloopsearch_counting_kernelPyddddddddddddddddddddddddddddddddddddddddddddddddddddddddddddddddddddddddddddddddddddddddddddddddddddddddddddddddddddddddddddddddddddddddddddddddddddddd_param_34];
	ld.param.f64 	%fd397, [_Z30gridloopsearch_counting_kernelPyddddddddddddddddddddddddddddddddddddddddddddddddddddddddddddddddddddddddddddddddddddddddddddddddddddddddddddddddddddddddddddddddddddddddddddddddddddddd_param_33];
	ld.param.f64 	%fd396, [_Z30gridloopsearch_counting_kernelPyddddddddddddddddddddddddddddddddddddddddddddddddddddddddddddddddddddddddddddddddddddddddddddddddddddddddddddddddddddddddddddddddddddddddddddddddddddddd_param_32];
	ld.param.f64 	%fd395, [_Z30gridloopsearch_counting_kernelPyddddddddddddddddddddddddddddddddddddddddddddddddddddddddddddddddddddddddddddddddddddddddddddddddddddddddddddddddddddddddddddddddddddddddddddddddddddddd_param_31];
	ld.const.u32 	%r8, [device_S_vals+24];
	ld.const.u32 	%r30, [device_S_vals+32];
	ld.const.u32 	%r31, [device_S_vals+36];
	mul.f64 	%fd205, %fd2, %fd396;
	fma.rn.f64 	%fd206, %fd1, %fd395, %fd205;
	fma.rn.f64 	%fd207, %fd3, %fd397, %fd206;
	fma.rn.f64 	%fd208, %fd4, %fd398, %fd207;
	fma.rn.f64 	%fd6, %fd5, %fd399, %fd208;
	mul.f64 	%fd209, %fd2, %fd407;
	fma.rn.f64 	%fd210, %fd1, %fd406, %fd209;
	fma.rn.f64 	%fd211, %fd3, %fd408, %fd210;
	fma.rn.f64 	%fd212, %fd4, %fd409, %fd211;
	fma.rn.f64 	%fd7, %fd5, %fd410, %fd212;
	mul.f64 	%fd213, %fd2, %fd418;
	fma.rn.f64 	%fd214, %fd1, %fd417, %fd213;
	fma.rn.f64 	%fd215, %fd3, %fd419, %fd214;
	fma.rn.f64 	%fd216, %fd4, %fd420, %fd215;
	fma.rn.f64 	%fd8, %fd5, %fd421, %fd216;
	mul.f64 	%fd217, %fd2, %fd124;
	fma.rn.f64 	%fd218, %fd1, %fd123, %fd217;
	fma.rn.f64 	%fd219, %fd3, %fd125, %fd218;
	fma.rn.f64 	%fd220, %fd4, %fd126, %fd219;
	fma.rn.f64 	%fd9, %fd5, %fd127, %fd220;
	mul.f64 	%fd221, %fd2, %fd135;
	fma.rn.f64 	%fd222, %fd1, %fd134, %fd221;
	fma.rn.f64 	%fd223, %fd3, %fd136, %fd222;
	fma.rn.f64 	%fd224, %fd4, %fd137, %fd223;
	fma.rn.f64 	%fd10, %fd5, %fd138, %fd224;
	mul.f64 	%fd225, %fd2, %fd146;
	fma.rn.f64 	%fd226, %fd1, %fd145, %fd225;
	fma.rn.f64 	%fd227, %fd3, %fd147, %fd226;
	fma.rn.f64 	%fd228, %fd4, %fd148, %fd227;
	fma.rn.f64 	%fd11, %fd5, %fd149, %fd228;
	mul.f64 	%fd229, %fd2, %fd157;
	fma.rn.f64 	%fd230, %fd1, %fd156, %fd229;
	fma.rn.f64 	%fd231, %fd3, %fd158, %fd230;
	fma.rn.f64 	%fd232, %fd4, %fd159, %fd231;
	fma.rn.f64 	%fd12, %fd5, %fd160, %fd232;
	mul.f64 	%fd233, %fd2, %fd168;
	fma.rn.f64 	%fd234, %fd1, %fd167, %fd233;
	fma.rn.f64 	%fd235, %fd3, %fd169, %fd234;
	fma.rn.f64 	%fd236, %fd4, %fd170, %fd235;
	fma.rn.f64 	%fd13, %fd5, %fd171, %fd236;
	mul.f64 	%fd237, %fd2, %fd179;
	fma.rn.f64 	%fd238, %fd1, %fd178, %fd237;
	fma.rn.f64 	%fd239, %fd3, %fd180, %fd238;
	fma.rn.f64 	%fd240, %fd4, %fd181, %fd239;
	fma.rn.f64 	%fd14, %fd5, %fd182, %fd240;
	mul.f64 	%fd241, %fd2, %fd190;
	fma.rn.f64 	%fd242, %fd1, %fd189, %fd241;
	fma.rn.f64 	%fd243, %fd3, %fd191, %fd242;
	fma.rn.f64 	%fd244, %fd4, %fd192, %fd243;
	fma.rn.f64 	%fd15, %fd5, %fd193, %fd244;
	ld.const.f64 	%fd16, [device_E_vals];
	ld.const.f64 	%fd17, [device_E_vals+8];
	ld.const.f64 	%fd18, [device_E_vals+16];
	ld.const.f64 	%fd19, [device_E_vals+24];
	ld.const.f64 	%fd20, [device_E_vals+32];
	ld.const.f64 	%fd21, [device_E_vals+40];
	ld.const.f64 	%fd22, [device_E_vals+48];
	ld.const.f64 	%fd23, [device_E_vals+56];
	ld.const.f64 	%fd24, [device_E_vals+64];
	ld.const.f64 	%fd25, [device_E_vals+72];
	ld.const.u32 	%r32, [device_S_vals+28];
	min.s32 	%r33, %r8, %r32;
	min.s32 	%r34, %r33, %r30;
	min.s32 	%r35, %r34, %r31;
	setp.lt.s32 	%p3, %r35, 1;
	@%p3 bra 	$L__BB0_17;
	and.b32  	%r12, %r31, 1;
	and.b32  	%r13, %r31, 2147483646;
	neg.s32 	%r14, %r13;
	mov.b64 	%rd31, 0;
	mov.b32 	%r42, 0;
$L__BB0_4:
	ld.param.f64 	%fd422, [_Z30gridloopsearch_counting_kernelPyddddddddddddddddddddddddddddddddddddddddddddddddddddddddddddddddddddddddddddddddddddddddddddddddddddddddddddddddddddddddddddddddddddddddddddddddddddddd_param_60];
	ld.param.f64 	%fd411, [_Z30gridloopsearch_counting_kernelPyddddddddddddddddddddddddddddddddddddddddddddddddddddddddddddddddddddddddddddddddddddddddddddddddddddddddddddddddddddddddddddddddddddddddddddddddddddddd_param_48];
	ld.param.f64 	%fd400, [_Z30gridloopsearch_counting_kernelPyddddddddddddddddddddddddddddddddddddddddddddddddddddddddddddddddddddddddddddddddddddddddddddddddddddddddddddddddddddddddddddddddddddddddddddddddddddddd_param_36];
	ld.param.f64 	%fd387, [_Z30gridloopsearch_counting_kernelPyddddddddddddddddddddddddddddddddddddddddddddddddddddddddddddddddddddddddddddddddddddddddddddddddddddddddddddddddddddddddddddddddddddddddddddddddddddddd_param_18];
	ld.param.f64 	%fd386, [_Z30gridloopsearch_counting_kernelPyddddddddddddddddddddddddddddddddddddddddddddddddddddddddddddddddddddddddddddddddddddddddddddddddddddddddddddddddddddddddddddddddddddddddddddddddddddddd_param_16];
	cvt.rn.f64.u32 	%fd245, %r42;
	fma.rn.f64 	%fd246, %fd387, %fd245, %fd386;
	fma.rn.f64 	%fd26, %fd400, %fd246, %fd6;
	fma.rn.f64 	%fd27, %fd411, %fd246, %fd7;
	fma.rn.f64 	%fd28, %fd422, %fd246, %fd8;
	fma.rn.f64 	%fd29, %fd128, %fd246, %fd9;
	fma.rn.f64 	%fd30, %fd139, %fd246, %fd10;
	fma.rn.f64 	%fd31, %fd150, %fd246, %fd11;
	fma.rn.f64 	%fd32, %fd161, %fd246, %fd12;
	fma.rn.f64 	%fd33, %fd172, %fd246, %fd13;
	fma.rn.f64 	%fd34, %fd183, %fd246, %fd14;
	fma.rn.f64 	%fd35, %fd194, %fd246, %fd15;
	mov.b32 	%r43, 0;
$L__BB0_5:
	ld.param.f64 	%fd423, [_Z30gridloopsearch_counting_kernelPyddddddddddddddddddddddddddddddddddddddddddddddddddddddddddddddddddddddddddddddddddddddddddddddddddddddddddddddddddddddddddddddddddddddddddddddddddddddd_param_61];
	ld.param.f64 	%fd412, [_Z30gridloopsearch_counting_kernelPyddddddddddddddddddddddddddddddddddddddddddddddddddddddddddddddddddddddddddddddddddddddddddddddddddddddddddddddddddddddddddddddddddddddddddddddddddddddd_param_49];
	ld.param.f64 	%fd401, [_Z30gridloopsearch_counting_kernelPyddddddddddddddddddddddddddddddddddddddddddddddddddddddddddddddddddddddddddddddddddddddddddddddddddddddddddddddddddddddddddddddddddddddddddddddddddddddd_param_37];
	ld.param.f64 	%fd389, [_Z30gridloopsearch_counting_kernelPyddddddddddddddddddddddddddddddddddddddddddddddddddddddddddddddddddddddddddddddddddddddddddddddddddddddddddddddddddddddddddddddddddddddddddddddddddddddd_param_21];
	ld.param.f64 	%fd388, [_Z30gridloopsearch_counting_kernelPyddddddddddddddddddddddddddddddddddddddddddddddddddddddddddddddddddddddddddddddddddddddddddddddddddddddddddddddddddddddddddddddddddddddddddddddddddddddd_param_19];
	cvt.rn.f64.u32 	%fd247, %r43;
	fma.rn.f64 	%fd248, %fd389, %fd247, %fd388;
	fma.rn.f64 	%fd36, %fd401, %fd248, %fd26;
	fma.rn.f64 	%fd37, %fd412, %fd248, %fd27;
	fma.rn.f64 	%fd38, %fd423, %fd248, %fd28;
	fma.rn.f64 	%fd39, %fd129, %fd248, %fd29;
	fma.rn.f64 	%fd40, %fd140, %fd248, %fd30;
	fma.rn.f64 	%fd41, %fd151, %fd248, %fd31;
	fma.rn.f64 	%fd42, %fd162, %fd248, %fd32;
	fma.rn.f64 	%fd43, %fd173, %fd248, %fd33;
	fma.rn.f64 	%fd44, %fd184, %fd248, %fd34;
	fma.rn.f64 	%fd45, %fd195, %fd248, %fd35;
	mov.b32 	%r44, 0;
$L__BB0_6:
	ld.param.f64 	%fd413, [_Z30gridloopsearch_counting_kernelPyddddddddddddddddddddddddddddddddddddddddddddddddddddddddddddddddddddddddddddddddddddddddddddddddddddddddddddddddddddddddddddddddddddddddddddddddddddddd_param_50];
	ld.param.f64 	%fd402, [_Z30gridloopsearch_counting_kernelPyddddddddddddddddddddddddddddddddddddddddddddddddddddddddddddddddddddddddddddddddddddddddddddddddddddddddddddddddddddddddddddddddddddddddddddddddddddddd_param_38];
	ld.param.f64 	%fd390, [_Z30gridloopsearch_counting_kernelPyddddddddddddddddddddddddddddddddddddddddddddddddddddddddddddddddddddddddddddddddddddddddddddddddddddddddddddddddddddddddddddddddddddddddddddddddddddddd_param_24];
	cvt.rn.f64.u32 	%fd249, %r44;
	fma.rn.f64 	%fd250, %fd390, %fd249, %fd84;
	fma.rn.f64 	%fd46, %fd402, %fd250, %fd36;
	fma.rn.f64 	%fd47, %fd413, %fd250, %fd37;
	fma.rn.f64 	%fd48, %fd119, %fd250, %fd38;
	fma.rn.f64 	%fd49, %fd130, %fd250, %fd39;
	fma.rn.f64 	%fd50, %fd141, %fd250, %fd40;
	fma.rn.f64 	%fd51, %fd152, %fd250, %fd41;
	fma.rn.f64 	%fd52, %fd163, %fd250, %fd42;
	fma.rn.f64 	%fd53, %fd174, %fd250, %fd43;
	fma.rn.f64 	%fd54, %fd185, %fd250, %fd44;
	fma.rn.f64 	%fd55, %fd196, %fd250, %fd45;
	mov.b32 	%r45, 0;
$L__BB0_7:
	ld.param.f64 	%fd424, [_Z30gridloopsearch_counting_kernelPyddddddddddddddddddddddddddddddddddddddddddddddddddddddddddddddddddddddddddddddddddddddddddddddddddddddddddddddddddddddddddddddddddddddddddddddddddddddd_param_63];
	ld.param.f64 	%fd414, [_Z30gridloopsearch_counting_kernelPyddddddddddddddddddddddddddddddddddddddddddddddddddddddddddddddddddddddddddddddddddddddddddddddddddddddddddddddddddddddddddddddddddddddddddddddddddddddd_param_51];
	ld.param.f64 	%fd403, [_Z30gridloopsearch_counting_kernelPyddddddddddddddddddddddddddddddddddddddddddddddddddddddddddddddddddddddddddddddddddddddddddddddddddddddddddddddddddddddddddddddddddddddddddddddddddddddd_param_39];
	ld.param.f64 	%fd392, [_Z30gridloopsearch_counting_kernelPyddddddddddddddddddddddddddddddddddddddddddddddddddddddddddddddddddddddddddddddddddddddddddddddddddddddddddddddddddddddddddddddddddddddddddddddddddddddd_param_27];
	ld.param.f64 	%fd391, [_Z30gridloopsearch_counting_kernelPyddddddddddddddddddddddddddddddddddddddddddddddddddddddddddddddddddddddddddddddddddddddddddddddddddddddddddddddddddddddddddddddddddddddddddddddddddddddd_param_25];
	setp.lt.u32 	%p4, %r31, 2;
	cvt.rn.f64.u32 	%fd252, %r45;
	fma.rn.f64 	%fd253, %fd392, %fd252, %fd391;
	fma.rn.f64 	%fd56, %fd403, %fd253, %fd46;
	fma.rn.f64 	%fd57, %fd414, %fd253, %fd47;
	fma.rn.f64 	%fd58, %fd424, %fd253, %fd48;
	fma.rn.f64 	%fd59, %fd131, %fd253, %fd49;
	fma.rn.f64 	%fd60, %fd142, %fd253, %fd50;
	fma.rn.f64 	%fd61, %fd153, %fd253, %fd51;
	fma.rn.f64 	%fd62, %fd164, %fd253, %fd52;
	fma.rn.f64 	%fd63, %fd175, %fd253, %fd53;
	fma.rn.f64 	%fd64, %fd186, %fd253, %fd54;
	fma.rn.f64 	%fd65, %fd197, %fd253, %fd55;
	mov.f64 	%fd428, 0d0000000000000000;
	@%p4 bra 	$L__BB0_11;
	mov.b32 	%r47, 0;
	mov.f64 	%fd427, 0d0000000000000000;
	mov.u32 	%r46, %r14;
$L__BB0_9:
	ld.param.f64 	%fd425, [_Z30gridloopsearch_counting_kernelPyddddddddddddddddddddddddddddddddddddddddddddddddddddddddddddddddddddddddddddddddddddddddddddddddddddddddddddddddddddddddddddddddddddddddddddddddddddddd_param_64];
	ld.param.f64 	%fd415, [_Z30gridloopsearch_counting_kernelPyddddddddddddddddddddddddddddddddddddddddddddddddddddddddddddddddddddddddddddddddddddddddddddddddddddddddddddddddddddddddddddddddddddddddddddddddddddddd_param_53];
	ld.param.f64 	%fd404, [_Z30gridloopsearch_counting_kernelPyddddddddddddddddddddddddddddddddddddddddddddddddddddddddddddddddddddddddddddddddddddddddddddddddddddddddddddddddddddddddddddddddddddddddddddddddddddddd_param_41];
	ld.param.f64 	%fd393, [_Z30gridloopsearch_counting_kernelPyddddddddddddddddddddddddddddddddddddddddddddddddddddddddddddddddddddddddddddddddddddddddddddddddddddddddddddddddddddddddddddddddddddddddddddddddddddddd_param_28];
	fma.rn.f64 	%fd255, %fd89, %fd427, %fd393;
	fma.rn.f64 	%fd256, %fd99, %fd255, %fd56;
	sub.f64 	%fd257, %fd256, %fd404;
	abs.f64 	%fd258, %fd257;
	fma.rn.f64 	%fd259, %fd110, %fd255, %fd57;
	sub.f64 	%fd260, %fd259, %fd415;
	abs.f64 	%fd261, %fd260;
	fma.rn.f64 	%fd263, %fd425, %fd255, %fd58;
	sub.f64 	%fd264, %fd263, %fd122;
	abs.f64 	%fd265, %fd264;
	fma.rn.f64 	%fd267, %fd132, %fd255, %fd59;
	sub.f64 	%fd268, %fd267, %fd133;
	abs.f64 	%fd269, %fd268;
	fma.rn.f64 	%fd271, %fd143, %fd255, %fd60;
	sub.f64 	%fd272, %fd271, %fd144;
	abs.f64 	%fd273, %fd272;
	fma.rn.f64 	%fd275, %fd154, %fd255, %fd61;
	sub.f64 	%fd276, %fd275, %fd155;
	abs.f64 	%fd277, %fd276;
	fma.rn.f64 	%fd279, %fd165, %fd255, %fd62;
	sub.f64 	%fd280, %fd279, %fd166;
	abs.f64 	%fd281, %fd280;
	fma.rn.f64 	%fd283, %fd176, %fd255, %fd63;
	sub.f64 	%fd284, %fd283, %fd177;
	abs.f64 	%fd285, %fd284;
	fma.rn.f64 	%fd287, %fd187, %fd255, %fd64;
	sub.f64 	%fd288, %fd287, %fd188;
	abs.f64 	%fd289, %fd288;
	fma.rn.f64 	%fd291, %fd198, %fd255, %fd65;
	sub.f64 	%fd292, %fd291, %fd199;
	setp.le.f64 	%p5, %fd258, %fd16;
	setp.le.f64 	%p6, %fd261, %fd17;
	and.pred  	%p7, %p5, %p6;
	setp.le.f64 	%p8, %fd265, %fd18;
	and.pred  	%p9, %p7, %p8;
	setp.le.f64 	%p10, %fd269, %fd19;
	and.pred  	%p11, %p9, %p10;
	setp.le.f64 	%p12, %fd273, %fd20;
	and.pred  	%p13, %p11, %p12;
	setp.le.f64 	%p14, %fd277, %fd21;
	and.pred  	%p15, %p13, %p14;
	setp.le.f64 	%p16, %fd281, %fd22;
	and.pred  	%p17, %p15, %p16;
	setp.le.f64 	%p18, %fd285, %fd23;
	and.pred  	%p19, %p17, %p18;
	setp.le.f64 	%p20, %fd289, %fd24;
	and.pred  	%p21, %p19, %p20;
	abs.f64 	%fd293, %fd292;
	setp.le.f64 	%p22, %fd293, %fd25;
	and.pred  	%p23, %p21, %p22;
	selp.u64 	%rd20, 1, 0, %p23;
	add.s64 	%rd21, %rd31, %rd20;
	add.s32 	%r41, %r47, 1;
	cvt.rn.f64.u32 	%fd295, %r41;
	fma.rn.f64 	%fd296, %fd89, %fd295, %fd393;
	fma.rn.f64 	%fd297, %fd99, %fd296, %fd56;
	sub.f64 	%fd298, %fd297, %fd404;
	abs.f64 	%fd299, %fd298;
	fma.rn.f64 	%fd300, %fd110, %fd296, %fd57;
	sub.f64 	%fd301, %fd300, %fd415;
	abs.f64 	%fd302, %fd301;
	fma.rn.f64 	%fd304, %fd425, %fd296, %fd58;
	sub.f64 	%fd305, %fd304, %fd122;
	abs.f64 	%fd306, %fd305;
	fma.rn.f64 	%fd308, %fd132, %fd296, %fd59;
	sub.f64 	%fd309, %fd308, %fd133;
	abs.f64 	%fd310, %fd309;
	fma.rn.f64 	%fd312, %fd143, %fd296, %fd60;
	sub.f64 	%fd313, %fd312, %fd144;
	abs.f64 	%fd314, %fd313;
	fma.rn.f64 	%fd316, %fd154, %fd296, %fd61;
	sub.f64 	%fd317, %fd316, %fd155;
	abs.f64 	%fd318, %fd317;
	fma.rn.f64 	%fd320, %fd165, %fd296, %fd62;
	sub.f64 	%fd321, %fd320, %fd166;
	abs.f64 	%fd322, %fd321;
	fma.rn.f64 	%fd324, %fd176, %fd296, %fd63;
	sub.f64 	%fd325, %fd324, %fd177;
	abs.f64 	%fd326, %fd325;
	fma.rn.f64 	%fd328, %fd187, %fd296, %fd64;
	sub.f64 	%fd329, %fd328, %fd188;
	abs.f64 	%fd330, %fd329;
	fma.rn.f64 	%fd332, %fd198, %fd296, %fd65;
	sub.f64 	%fd333, %fd332, %fd199;
	setp.le.f64 	%p24, %fd299, %fd16;
	setp.le.f64 	%p25, %fd302, %fd17;
	and.pred  	%p26, %p24, %p25;
	setp.le.f64 	%p27, %fd306, %fd18;
	and.pred  	%p28, %p26, %p27;
	setp.le.f64 	%p29, %fd310, %fd19;
	and.pred  	%p30, %p28, %p29;
	setp.le.f64 	%p31, %fd314, %fd20;
	and.pred  	%p32, %p30, %p31;
	setp.le.f64 	%p33, %fd318, %fd21;
	and.pred  	%p34, %p32, %p33;
	setp.le.f64 	%p35, %fd322, %fd22;
	and.pred  	%p36, %p34, %p35;
	setp.le.f64 	%p37, %fd326, %fd23;
	and.pred  	%p38, %p36, %p37;
	setp.le.f64 	%p39, %fd330, %fd24;
	and.pred  	%p40, %p38, %p39;
	abs.f64 	%fd334, %fd333;
	setp.le.f64 	%p41, %fd334, %fd25;
	and.pred  	%p42, %p40, %p41;
	selp.u64 	%rd22, 1, 0, %p42;
	add.s64 	%rd31, %rd21, %rd22;
	add.f64 	%fd427, %fd427, 0d4000000000000000;
	add.s32 	%r47, %r47, 2;
	add.s32 	%r46, %r46, 2;
	setp.ne.s32 	%p43, %r46, 0;
	@%p43 bra 	$L__BB0_9;
	cvt.rn.f64.u32 	%fd428, %r13;
$L__BB0_11:
	setp.eq.s32 	%p44, %r12, 0;
	@%p44 bra 	$L__BB0_13;
	ld.param.f64 	%fd426, [_Z30gridloopsearch_counting_kernelPyddddddddddddddddddddddddddddddddddddddddddddddddddddddddddddddddddddddddddddddddddddddddddddddddddddddddddddddddddddddddddddddddddddddddddddddddddddddd_param_64];
	ld.param.f64 	%fd416, [_Z30gridloopsearch_counting_kernelPyddddddddddddddddddddddddddddddddddddddddddddddddddddddddddddddddddddddddddddddddddddddddddddddddddddddddddddddddddddddddddddddddddddddddddddddddddddddd_param_53];
	ld.param.f64 	%fd405, [_Z30gridloopsearch_counting_kernelPyddddddddddddddddddddddddddddddddddddddddddddddddddddddddddddddddddddddddddddddddddddddddddddddddddddddddddddddddddddddddddddddddddddddddddddddddddddddd_param_41];
	ld.param.f64 	%fd394, [_Z30gridloopsearch_counting_kernelPyddddddddddddddddddddddddddddddddddddddddddddddddddddddddddddddddddddddddddddddddddddddddddddddddddddddddddddddddddddddddddddddddddddddddddddddddddddddd_param_28];
	fma.rn.f64 	%fd336, %fd89, %fd428, %fd394;
	fma.rn.f64 	%fd337, %fd99, %fd336, %fd56;
	sub.f64 	%fd338, %fd337, %fd405;
	abs.f64 	%fd339, %fd338;
	fma.rn.f64 	%fd340, %fd110, %fd336, %fd57;
	sub.f64 	%fd341, %fd340, %fd416;
	abs.f64 	%fd342, %fd341;
	fma.rn.f64 	%fd344, %fd426, %fd336, %fd58;
	sub.f64 	%fd345, %fd344, %fd122;
	abs.f64 	%fd346, %fd345;
	fma.rn.f64 	%fd348, %fd132, %fd336, %fd59;
	sub.f64 	%fd349, %fd348, %fd133;
	abs.f64 	%fd350, %fd349;
	fma.rn.f64 	%fd352, %fd143, %fd336, %fd60;
	sub.f64 	%fd353, %fd352, %fd144;
	abs.f64 	%fd354, %fd353;
	fma.rn.f64 	%fd356, %fd154, %fd336, %fd61;
	sub.f64 	%fd357, %fd356, %fd155;
	abs.f64 	%fd358, %fd357;
	fma.rn.f64 	%fd360, %fd165, %fd336, %fd62;
	sub.f64 	%fd361, %fd360, %fd166;
	abs.f64 	%fd362, %fd361;
	fma.rn.f64 	%fd364, %fd176, %fd336, %fd63;
	sub.f64 	%fd365, %fd364, %fd177;
	abs.f64 	%fd366, %fd365;
	fma.rn.f64 	%fd368, %fd187, %fd336, %fd64;
	sub.f64 	%fd369, %fd368, %fd188;
	abs.f64 	%fd370, %fd369;
	fma.rn.f64 	%fd372, %fd198, %fd336, %fd65;
	sub.f64 	%fd373, %fd372, %fd199;
	setp.le.f64 	%p45, %fd339, %fd16;
	setp.le.f64 	%p46, %fd342, %fd17;
	and.pred  	%p47, %p45, %p46;
	setp.le.f64 	%p48, %fd346, %fd18;
	and.pred  	%p49, %p47, %p48;
	setp.le.f64 	%p50, %fd350, %fd19;
	and.pred  	%p51, %p49, %p50;
	setp.le.f64 	%p52, %fd354, %fd20;
	and.pred  	%p53, %p51, %p52;
	setp.le.f64 	%p54, %fd358, %fd21;
	and.pred  	%p55, %p53, %p54;
	setp.le.f64 	%p56, %fd362, %fd22;
	and.pred  	%p57, %p55, %p56;
	setp.le.f64 	%p58, %fd366, %fd23;
	and.pred  	%p59, %p57, %p58;
	setp.le.f64 	%p60, %fd370, %fd24;
	and.pred  	%p61, %p59, %p60;
	abs.f64 	%fd374, %fd373;
	setp.le.f64 	%p62, %fd374, %fd25;
	and.pred  	%p63, %p61, %p62;
	selp.u64 	%rd23, 1, 0, %p63;
	add.s64 	%rd31, %rd31, %rd23;
$L__BB0_13:
	add.s32 	%r45, %r45, 1;
	setp.ne.s32 	%p64, %r45, %r30;
	@%p64 bra 	$L__BB0_7;
	add.s32 	%r44, %r44, 1;
	setp.ne.s32 	%p65, %r44, %r32;
	@%p65 bra 	$L__BB0_6;
	add.s32 	%r43, %r43, 1;
	setp.ne.s32 	%p66, %r43, %r8;
	@%p66 bra 	$L__BB0_5;
	add.s32 	%r42, %r42, 1;
	setp.ne.s32 	%p67, %r42, %r7;
	@%p67 bra 	$L__BB0_4;
$L__BB0_17:
	st.global.u64 	[%rd1], %rd31;
$L__BB0_18:
	ret;

}
	// .globl	_Z21gridloopsearch_kernelPdPyddddddddddddddddddddddddddddddddddddddddddddddddddddddddddddddddddddddddddddddddddddddddddddddddddddddddddddddddddddddddddddddddddddddddddddddddddddddd
.visible .entry _Z21gridloopsearch_kernelPdPyddddddddddddddddddddddddddddddddddddddddddddddddddddddddddddddddddddddddddddddddddddddddddddddddddddddddddddddddddddddddddddddddddddddddddddddddddddddd(
	.param .u64 .ptr .align 1 _Z21gridloopsearch_kernelPdPyddddddddddddddddddddddddddddddddddddddddddddddddddddddddddddddddddddddddddddddddddddddddddddddddddddddddddddddddddddddddddddddddddddddddddddddddddddddd_param_0,
	.param .u64 .ptr .align 1 _Z21gridloopsearch_kernelPdPyddddddddddddddddddddddddddddddddddddddddddddddddddddddddddddddddddddddddddddddddddddddddddddddddddddddddddddddddddddddddddddddddddddddddddddddddddddddd_param_1,
	.param .f64 _Z21gridloopsearch_kernelPdPyddddddddddddddddddddddddddddddddddddddddddddddddddddddddddddddddddddddddddddddddddddddddddddddddddddddddddddddddddddddddddddddddddddddddddddddddddddddd_param_2,
	.param .f64 _Z21gridloopsearch_kernelPdPyddddddddddddddddddddddddddddddddddddddddddddddddddddddddddddddddddddddddddddddddddddddddddddddddddddddddddddddddddddddddddddddddddddddddddddddddddddddd_param_3,
	.param .f64 _Z21gridloopsearch_kernelPdPyddddddddddddddddddddddddddddddddddddddddddddddddddddddddddddddddddddddddddddddddddddddddddddddddddddddddddddddddddddddddddddddddddddddddddddddddddddddd_param_4,
	.param .f64 _Z21gridloopsearch_kernelPdPyddddddddddddddddddddddddddddddddddddddddddddddddddddddddddddddddddddddddddddddddddddddddddddddddddddddddddddddddddddddddddddddddddddddddddddddddddddddd_param_5,
	.param .f64 _Z21gridloopsearch_kernelPdPyddddddddddddddddddddddddddddddddddddddddddddddddddddddddddddddddddddddddddddddddddddddddddddddddddddddddddddddddddddddddddddddddddddddddddddddddddddddd_param_6,
	.param .f64 _Z21gridloopsearch_kernelPdPyddddddddddddddddddddddddddddddddddddddddddddddddddddddddddddddddddddddddddddddddddddddddddddddddddddddddddddddddddddddddddddddddddddddddddddddddddddddd_param_7,
	.param .f64 _Z21gridloopsearch_kernelPdPyddddddddddddddddddddddddddddddddddddddddddddddddddddddddddddddddddddddddddddddddddddddddddddddddddddddddddddddddddddddddddddddddddddddddddddddddddddddd_param_8,
	.param .f64 _Z21gridloopsearch_kernelPdPyddddddddddddddddddddddddddddddddddddddddddddddddddddddddddddddddddddddddddddddddddddddddddddddddddddddddddddddddddddddddddddddddddddddddddddddddddddddd_param_9,
	.param .f64 _Z21gridloopsearch_kernelPdPyddddddddddddddddddddddddddddddddddddddddddddddddddddddddddddddddddddddddddddddddddddddddddddddddddddddddddddddddddddddddddddddddddddddddddddddddddddddd_param_10,
	.param .f64 _Z21gridloopsearch_kernelPdPyddddddddddddddddddddddddddddddddddddddddddddddddddddddddddddddddddddddddddddddddddddddddddddddddddddddddddddddddddddddddddddddddddddddddddddddddddddddd_param_11,
	.param .f64 _Z21gridloopsearch_kernelPdPyddddddddddddddddddddddddddddddddddddddddddddddddddddddddddddddddddddddddddddddddddddddddddddddddddddddddddddddddddddddddddddddddddddddddddddddddddddddd_param_12,
	.param .f64 _Z21gridloopsearch_kernelPdPyddddddddddddddddddddddddddddddddddddddddddddddddddddddddddddddddddddddddddddddddddddddddddddddddddddddddddddddddddddddddddddddddddddddddddddddddddddddd_param_13,
	.param .f64 _Z21gridloopsearch_kernelPdPyddddddddddddddddddddddddddddddddddddddddddddddddddddddddddddddddddddddddddddddddddddddddddddddddddddddddddddddddddddddddddddddddddddddddddddddddddddddd_param_14,
	.param .f64 _Z21gridloopsearch_kernelPdPyddddddddddddddddddddddddddddddddddddddddddddddddddddddddddddddddddddddddddddddddddddddddddddddddddddddddddddddddddddddddddddddddddddddddddddddddddddddd_param_15,
	.param .f64 _Z21gridloopsearch_kernelPdPyddddddddddddddddddddddddddddddddddddddddddddddddddddddddddddddddddddddddddddddddddddddddddddddddddddddddddddddddddddddddddddddddddddddddddddddddddddddd_param_16,
	.param .f64 _Z21gridloopsearch_kernelPdPyddddddddddddddddddddddddddddddddddddddddddddddddddddddddddddddddddddddddddddddddddddddddddddddddddddddddddddddddddddddddddddddddddddddddddddddddddddddd_param_17,
	.param .f64 _Z21gridloopsearch_kernelPdPyddddddddddddddddddddddddddddddddddddddddddddddddddddddddddddddddddddddddddddddddddddddddddddddddddddddddddddddddddddddddddddddddddddddddddddddddddddddd_param_18,
	.param .f64 _Z21gridloopsearch_kernelPdPyddddddddddddddddddddddddddddddddddddddddddddddddddddddddddddddddddddddddddddddddddddddddddddddddddddddddddddddddddddddddddddddddddddddddddddddddddddddd_param_19,
	.param .f64 _Z21gridloopsearch_kernelPdPyddddddddddddddddddddddddddddddddddddddddddddddddddddddddddddddddddddddddddddddddddddddddddddddddddddddddddddddddddddddddddddddddddddddddddddddddddddddd_param_20,
	.param .f64 _Z21gridloopsearch_kernelPdPyddddddddddddddddddddddddddddddddddddddddddddddddddddddddddddddddddddddddddddddddddddddddddddddddddddddddddddddddddddddddddddddddddddddddddddddddddddddd_param_21,
	.param .f64 _Z21gridloopsearch_kernelPdPyddddddddddddddddddddddddddddddddddddddddddddddddddddddddddddddddddddddddddddddddddddddddddddddddddddddddddddddddddddddddddddddddddddddddddddddddddddddd_param_22,
	.param .f64 _Z21gridloopsearch_kernelPdPyddddddddddddddddddddddddddddddddddddddddddddddddddddddddddddddddddddddddddddddddddddddddddddddddddddddddddddddddddddddddddddddddddddddddddddddddddddddd_param_23,
	.param .f64 _Z21gridloopsearch_kernelPdPyddddddddddddddddddddddddddddddddddddddddddddddddddddddddddddddddddddddddddddddddddddddddddddddddddddddddddddddddddddddddddddddddddddddddddddddddddddddd_param_24,
	.param .f64 _Z21gridloopsearch_kernelPdPyddddddddddddddddddddddddddddddddddddddddddddddddddddddddddddddddddddddddddddddddddddddddddddddddddddddddddddddddddddddddddddddddddddddddddddddddddddddd_param_25,
	.param .f64 _Z21gridloopsearch_kernelPdPyddddddddddddddddddddddddddddddddddddddddddddddddddddddddddddddddddddddddddddddddddddddddddddddddddddddddddddddddddddddddddddddddddddddddddddddddddddddd_param_26,
	.param .f64 _Z21gridloopsearch_kernelPdPyddddddddddddddddddddddddddddddddddddddddddddddddddddddddddddddddddddddddddddddddddddddddddddddddddddddddddddddddddddddddddddddddddddddddddddddddddddddd_param_27,
	.param .f64 _Z21gridloopsearch_kernelPdPyddddddddddddddddddddddddddddddddddddddddddddddddddddddddddddddddddddddddddddddddddddddddddddddddddddddddddddddddddddddddddddddddddddddddddddddddddddddd_param_28,
	.param .f64 _Z21gridloopsearch_kernelPdPyddddddddddddddddddddddddddddddddddddddddddddddddddddddddddddddddddddddddddddddddddddddddddddddddddddddddddddddddddddddddddddddddddddddddddddddddddddddd_param_29,
	.param .f64 _Z21gridloopsearch_kernelPdPyddddddddddddddddddddddddddddddddddddddddddddddddddddddddddddddddddddddddddddddddddddddddddddddddddddddddddddddddddddddddddddddddddddddddddddddddddddddd_param_30,
	.param .f64 _Z21gridloopsearch_kernelPdPyddddddddddddddddddddddddddddddddddddddddddddddddddddddddddddddddddddddddddddddddddddddddddddddddddddddddddddddddddddddddddddddddddddddddddddddddddddddd_param_31,
	.param .f64 _Z21gridloopsearch_kernelPdPyddddddddddddddddddddddddddddddddddddddddddddddddddddddddddddddddddddddddddddddddddddddddddddddddddddddddddddddddddddddddddddddddddddddddddddddddddddddd_param_32,
	.param .f64 _Z21gridloopsearch_kernelPdPyddddddddddddddddddddddddddddddddddddddddddddddddddddddddddddddddddddddddddddddddddddddddddddddddddddddddddddddddddddddddddddddddddddddddddddddddddddddd_param_33,
	.param .f64 _Z21gridloopsearch_kernelPdPyddddddddddddddddddddddddddddddddddddddddddddddddddddddddddddddddddddddddddddddddddddddddddddddddddddddddddddddddddddddddddddddddddddddddddddddddddddddd_param_34,
	.param .f64 _Z21gridloopsearch_kernelPdPyddddddddddddddddddddddddddddddddddddddddddddddddddddddddddddddddddddddddddddddddddddddddddddddddddddddddddddddddddddddddddddddddddddddddddddddddddddddd_param_35,
	.param .f64 _Z21gridloopsearch_kernelPdPyddddddddddddddddddddddddddddddddddddddddddddddddddddddddddddddddddddddddddddddddddddddddddddddddddddddddddddddddddddddddddddddddddddddddddddddddddddddd_param_36,
	.param .f64 _Z21gridloopsearch_kernelPdPyddddddddddddddddddddddddddddddddddddddddddddddddddddddddddddddddddddddddddddddddddddddddddddddddddddddddddddddddddddddddddddddddddddddddddddddddddddddd_param_37,
	.param .f64 _Z21gridloopsearch_kernelPdPyddddddddddddddddddddddddddddddddddddddddddddddddddddddddddddddddddddddddddddddddddddddddddddddddddddddddddddddddddddddddddddddddddddddddddddddddddddddd_param_38,
	.param .f64 _Z21gridloopsearch_kernelPdPyddddddddddddddddddddddddddddddddddddddddddddddddddddddddddddddddddddddddddddddddddddddddddddddddddddddddddddddddddddddddddddddddddddddddddddddddddddddd_param_39,
	.param .f64 _Z21gridloopsearch_kernelPdPyddddddddddddddddddddddddddddddddddddddddddddddddddddddddddddddddddddddddddddddddddddddddddddddddddddddddddddddddddddddddddddddddddddddddddddddddddddddd_param_40,
	.param .f64 _Z21gridloopsearch_kernelPdPyddddddddddddddddddddddddddddddddddddddddddddddddddddddddddddddddddddddddddddddddddddddddddddddddddddddddddddddddddddddddddddddddddddddddddddddddddddddd_param_41,
	.param .f64 _Z21gridloopsearch_kernelPdPyddddddddddddddddddddddddddddddddddddddddddddddddddddddddddddddddddddddddddddddddddddddddddddddddddddddddddddddddddddddddddddddddddddddddddddddddddddddd_param_42,
	.param .f64 _Z21gridloopsearch_kernelPdPyddddddddddddddddddddddddddddddddddddddddddddddddddddddddddddddddddddddddddddddddddddddddddddddddddddddddddddddddddddddddddddddddddddddddddddddddddddddd_param_43,
	.param .f64 _Z21gridloopsearch_kernelPdPyddddddddddddddddddddddddddddddddddddddddddddddddddddddddddddddddddddddddddddddddddddddddddddddddddddddddddddddddddddddddddddddddddddddddddddddddddddddd_param_44,
	.param .f64 _Z21gridloopsearch_kernelPdPyddddddddddddddddddddddddddddddddddddddddddddddddddddddddddddddddddddddddddddddddddddddddddddddddddddddddddddddddddddddddddddddddddddddddddddddddddddddd_param_45,
	.param .f64 _Z21gridloopsearch_kernelPdPyddddddddddddddddddddddddddddddddddddddddddddddddddddddddddddddddddddddddddddddddddddddddddddddddddddddddddddddddddddddddddddddddddddddddddddddddddddddd_param_46,
	.param .f64 _Z21gridloopsearch_kernelPdPyddddddddddddddddddddddddddddddddddddddddddddddddddddddddddddddddddddddddddddddddddddddddddddddddddddddddddddddddddddddddddddddddddddddddddddddddddddddd_param_47,
	.param .f64 _Z21gridloopsearch_kernelPdPyddddddddddddddddddddddddddddddddddddddddddddddddddddddddddddddddddddddddddddddddddddddddddddddddddddddddddddddddddddddddddddddddddddddddddddddddddddddd_param_48,
	.param .f64 _Z21gridloopsearch_kernelPdPyddddddddddddddddddddddddddddddddddddddddddddddddddddddddddddddddddddddddddddddddddddddddddddddddddddddddddddddddddddddddddddddddddddddddddddddddddddddd_param_49,
	.param .f64 _Z21gridloopsearch_kernelPdPyddddddddddddddddddddddddddddddddddddddddddddddddddddddddddddddddddddddddddddddddddddddddddddddddddddddddddddddddddddddddddddddddddddddddddddddddddddddd_param_50,
	.param .f64 _Z21gridloopsearch_kernelPdPyddddddddddddddddddddddddddddddddddddddddddddddddddddddddddddddddddddddddddddddddddddddddddddddddddddddddddddddddddddddddddddddddddddddddddddddddddddddd_param_51,
	.param .f64 _Z21gridloopsearch_kernelPdPyddddddddddddddddddddddddddddddddddddddddddddddddddddddddddddddddddddddddddddddddddddddddddddddddddddddddddddddddddddddddddddddddddddddddddddddddddddddd_param_52,
	.param .f64 _Z21gridloopsearch_kernelPdPyddddddddddddddddddddddddddddddddddddddddddddddddddddddddddddddddddddddddddddddddddddddddddddddddddddddddddddddddddddddddddddddddddddddddddddddddddddddd_param_53,
	.param .f64 _Z21gridloopsearch_kernelPdPyddddddddddddddddddddddddddddddddddddddddddddddddddddddddddddddddddddddddddddddddddddddddddddddddddddddddddddddddddddddddddddddddddddddddddddddddddddddd_param_54,
	.param .f64 _Z21gridloopsearch_kernelPdPyddddddddddddddddddddddddddddddddddddddddddddddddddddddddddddddddddddddddddddddddddddddddddddddddddddddddddddddddddddddddddddddddddddddddddddddddddddddd_param_55,
	.param .f64 _Z21gridloopsearch_kernelPdPyddddddddddddddddddddddddddddddddddddddddddddddddddddddddddddddddddddddddddddddddddddddddddddddddddddddddddddddddddddddddddddddddddddddddddddddddddddddd_param_56,
	.param .f64 _Z21gridloopsearch_kernelPdPyddddddddddddddddddddddddddddddddddddddddddddddddddddddddddddddddddddddddddddddddddddddddddddddddddddddddddddddddddddddddddddddddddddddddddddddddddddddd_param_57,
	.param .f64 _Z21gridloopsearch_kernelPdPyddddddddddddddddddddddddddddddddddddddddddddddddddddddddddddddddddddddddddddddddddddddddddddddddddddddddddddddddddddddddddddddddddddddddddddddddddddddd_param_58,
	.param .f64 _Z21gridloopsearch_kernelPdPyddddddddddddddddddddddddddddddddddddddddddddddddddddddddddddddddddddddddddddddddddddddddddddddddddddddddddddddddddddddddddddddddddddddddddddddddddddddd_param_59,
	.param .f64 _Z21gridloopsearch_kernelPdPyddddddddddddddddddddddddddddddddddddddddddddddddddddddddddddddddddddddddddddddddddddddddddddddddddddddddddddddddddddddddddddddddddddddddddddddddddddddd_param_60,
	.param .f64 _Z21gridloopsearch_kernelPdPyddddddddddddddddddddddddddddddddddddddddddddddddddddddddddddddddddddddddddddddddddddddddddddddddddddddddddddddddddddddddddddddddddddddddddddddddddddddd_param_61,
	.param .f64 _Z21gridloopsearch_kernelPdPyddddddddddddddddddddddddddddddddddddddddddddddddddddddddddddddddddddddddddddddddddddddddddddddddddddddddddddddddddddddddddddddddddddddddddddddddddddddd_param_62,
	.param .f64 _Z21gridloopsearch_kernelPdPyddddddddddddddddddddddddddddddddddddddddddddddddddddddddddddddddddddddddddddddddddddddddddddddddddddddddddddddddddddddddddddddddddddddddddddddddddddddd_param_63,
	.param .f64 _Z21gridloopsearch_kernelPdPyddddddddddddddddddddddddddddddddddddddddddddddddddddddddddddddddddddddddddddddddddddddddddddddddddddddddddddddddddddddddddddddddddddddddddddddddddddddd_param_64,
	.param .f64 _Z21gridloopsearch_kernelPdPyddddddddddddddddddddddddddddddddddddddddddddddddddddddddddddddddddddddddddddddddddddddddddddddddddddddddddddddddddddddddddddddddddddddddddddddddddddddd_param_65,
	.param .f64 _Z21gridloopsearch_kernelPdPyddddddddddddddddddddddddddddddddddddddddddddddddddddddddddddddddddddddddddddddddddddddddddddddddddddddddddddddddddddddddddddddddddddddddddddddddddddddd_param_66,
	.param .f64 _Z21gridloopsearch_kernelPdPyddddddddddddddddddddddddddddddddddddddddddddddddddddddddddddddddddddddddddddddddddddddddddddddddddddddddddddddddddddddddddddddddddddddddddddddddddddddd_param_67,
	.param .f64 _Z21gridloopsearch_kernelPdPyddddddddddddddddddddddddddddddddddddddddddddddddddddddddddddddddddddddddddddddddddddddddddddddddddddddddddddddddddddddddddddddddddddddddddddddddddddddd_param_68,
	.param .f64 _Z21gridloopsearch_kernelPdPyddddddddddddddddddddddddddddddddddddddddddddddddddddddddddddddddddddddddddddddddddddddddddddddddddddddddddddddddddddddddddddddddddddddddddddddddddddddd_param_69,
	.param .f64 _Z21gridloopsearch_kernelPdPyddddddddddddddddddddddddddddddddddddddddddddddddddddddddddddddddddddddddddddddddddddddddddddddddddddddddddddddddddddddddddddddddddddddddddddddddddddddd_param_70,
	.param .f64 _Z21gridloopsearch_kernelPdPyddddddddddddddddddddddddddddddddddddddddddddddddddddddddddddddddddddddddddddddddddddddddddddddddddddddddddddddddddddddddddddddddddddddddddddddddddddddd_param_71,
	.param .f64 _Z21gridloopsearch_kernelPdPyddddddddddddddddddddddddddddddddddddddddddddddddddddddddddddddddddddddddddddddddddddddddddddddddddddddddddddddddddddddddddddddddddddddddddddddddddddddd_param_72,
	.param .f64 _Z21gridloopsearch_kernelPdPyddddddddddddddddddddddddddddddddddddddddddddddddddddddddddddddddddddddddddddddddddddddddddddddddddddddddddddddddddddddddddddddddddddddddddddddddddddddd_param_73,
	.param .f64 _Z21gridloopsearch_kernelPdPyddddddddddddddddddddddddddddddddddddddddddddddddddddddddddddddddddddddddddddddddddddddddddddddddddddddddddddddddddddddddddddddddddddddddddddddddddddddd_param_74,
	.param .f64 _Z21gridloopsearch_kernelPdPyddddddddddddddddddddddddddddddddddddddddddddddddddddddddddddddddddddddddddddddddddddddddddddddddddddddddddddddddddddddddddddddddddddddddddddddddddddddd_param_75,
	.param .f64 _Z21gridloopsearch_kernelPdPyddddddddddddddddddddddddddddddddddddddddddddddddddddddddddddddddddddddddddddddddddddddddddddddddddddddddddddddddddddddddddddddddddddddddddddddddddddddd_param_76,
	.param .f64 _Z21gridloopsearch_kernelPdPyddddddddddddddddddddddddddddddddddddddddddddddddddddddddddddddddddddddddddddddddddddddddddddddddddddddddddddddddddddddddddddddddddddddddddddddddddddddd_param_77,
	.param .f64 _Z21gridloopsearch_kernelPdPyddddddddddddddddddddddddddddddddddddddddddddddddddddddddddddddddddddddddddddddddddddddddddddddddddddddddddddddddddddddddddddddddddddddddddddddddddddddd_param_78,
	.param .f64 _Z21gridloopsearch_kernelPdPyddddddddddddddddddddddddddddddddddddddddddddddddddddddddddddddddddddddddddddddddddddddddddddddddddddddddddddddddddddddddddddddddddddddddddddddddddddddd_param_79,
	.param .f64 _Z21gridloopsearch_kernelPdPyddddddddddddddddddddddddddddddddddddddddddddddddddddddddddddddddddddddddddddddddddddddddddddddddddddddddddddddddddddddddddddddddddddddddddddddddddddddd_param_80,
	.param .f64 _Z21gridloopsearch_kernelPdPyddddddddddddddddddddddddddddddddddddddddddddddddddddddddddddddddddddddddddddddddddddddddddddddddddddddddddddddddddddddddddddddddddddddddddddddddddddddd_param_81,
	.param .f64 _Z21gridloopsearch_kernelPdPyddddddddddddddddddddddddddddddddddddddddddddddddddddddddddddddddddddddddddddddddddddddddddddddddddddddddddddddddddddddddddddddddddddddddddddddddddddddd_param_82,
	.param .f64 _Z21gridloopsearch_kernelPdPyddddddddddddddddddddddddddddddddddddddddddddddddddddddddddddddddddddddddddddddddddddddddddddddddddddddddddddddddddddddddddddddddddddddddddddddddddddddd_param_83,
	.param .f64 _Z21gridloopsearch_kernelPdPyddddddddddddddddddddddddddddddddddddddddddddddddddddddddddddddddddddddddddddddddddddddddddddddddddddddddddddddddddddddddddddddddddddddddddddddddddddddd_param_84,
	.param .f64 _Z21gridloopsearch_kernelPdPyddddddddddddddddddddddddddddddddddddddddddddddddddddddddddddddddddddddddddddddddddddddddddddddddddddddddddddddddddddddddddddddddddddddddddddddddddddddd_param_85,
	.param .f64 _Z21gridloopsearch_kernelPdPyddddddddddddddddddddddddddddddddddddddddddddddddddddddddddddddddddddddddddddddddddddddddddddddddddddddddddddddddddddddddddddddddddddddddddddddddddddddd_param_86,
	.param .f64 _Z21gridloopsearch_kernelPdPyddddddddddddddddddddddddddddddddddddddddddddddddddddddddddddddddddddddddddddddddddddddddddddddddddddddddddddddddddddddddddddddddddddddddddddddddddddddd_param_87,
	.param .f64 _Z21gridloopsearch_kernelPdPyddddddddddddddddddddddddddddddddddddddddddddddddddddddddddddddddddddddddddddddddddddddddddddddddddddddddddddddddddddddddddddddddddddddddddddddddddddddd_param_88,
	.param .f64 _Z21gridloopsearch_kernelPdPyddddddddddddddddddddddddddddddddddddddddddddddddddddddddddddddddddddddddddddddddddddddddddddddddddddddddddddddddddddddddddddddddddddddddddddddddddddddd_param_89,
	.param .f64 _Z21gridloopsearch_kernelPdPyddddddddddddddddddddddddddddddddddddddddddddddddddddddddddddddddddddddddddddddddddddddddddddddddddddddddddddddddddddddddddddddddddddddddddddddddddddddd_param_90,
	.param .f64 _Z21gridloopsearch_kernelPdPyddddddddddddddddddddddddddddddddddddddddddddddddddddddddddddddddddddddddddddddddddddddddddddddddddddddddddddddddddddddddddddddddddddddddddddddddddddddd_param_91,
	.param .f64 _Z21gridloopsearch_kernelPdPyddddddddddddddddddddddddddddddddddddddddddddddddddddddddddddddddddddddddddddddddddddddddddddddddddddddddddddddddddddddddddddddddddddddddddddddddddddddd_param_92,
	.param .f64 _Z21gridloopsearch_kernelPdPyddddddddddddddddddddddddddddddddddddddddddddddddddddddddddddddddddddddddddddddddddddddddddddddddddddddddddddddddddddddddddddddddddddddddddddddddddddddd_param_93,
	.param .f64 _Z21gridloopsearch_kernelPdPyddddddddddddddddddddddddddddddddddddddddddddddddddddddddddddddddddddddddddddddddddddddddddddddddddddddddddddddddddddddddddddddddddddddddddddddddddddddd_param_94,
	.param .f64 _Z21gridloopsearch_kernelPdPyddddddddddddddddddddddddddddddddddddddddddddddddddddddddddddddddddddddddddddddddddddddddddddddddddddddddddddddddddddddddddddddddddddddddddddddddddddddd_param_95,
	.param .f64 _Z21gridloopsearch_kernelPdPyddddddddddddddddddddddddddddddddddddddddddddddddddddddddddddddddddddddddddddddddddddddddddddddddddddddddddddddddddddddddddddddddddddddddddddddddddddddd_param_96,
	.param .f64 _Z21gridloopsearch_kernelPdPyddddddddddddddddddddddddddddddddddddddddddddddddddddddddddddddddddddddddddddddddddddddddddddddddddddddddddddddddddddddddddddddddddddddddddddddddddddddd_param_97,
	.param .f64 _Z21gridloopsearch_kernelPdPyddddddddddddddddddddddddddddddddddddddddddddddddddddddddddddddddddddddddddddddddddddddddddddddddddddddddddddddddddddddddddddddddddddddddddddddddddddddd_param_98,
	.param .f64 _Z21gridloopsearch_kernelPdPyddddddddddddddddddddddddddddddddddddddddddddddddddddddddddddddddddddddddddddddddddddddddddddddddddddddddddddddddddddddddddddddddddddddddddddddddddddddd_param_99,
	.param .f64 _Z21gridloopsearch_kernelPdPyddddddddddddddddddddddddddddddddddddddddddddddddddddddddddddddddddddddddddddddddddddddddddddddddddddddddddddddddddddddddddddddddddddddddddddddddddddddd_param_100,
	.param .f64 _Z21gridloopsearch_kernelPdPyddddddddddddddddddddddddddddddddddddddddddddddddddddddddddddddddddddddddddddddddddddddddddddddddddddddddddddddddddddddddddddddddddddddddddddddddddddddd_param_101,
	.param .f64 _Z21gridloopsearch_kernelPdPyddddddddddddddddddddddddddddddddddddddddddddddddddddddddddddddddddddddddddddddddddddddddddddddddddddddddddddddddddddddddddddddddddddddddddddddddddddddd_param_102,
	.param .f64 _Z21gridloopsearch_kernelPdPyddddddddddddddddddddddddddddddddddddddddddddddddddddddddddddddddddddddddddddddddddddddddddddddddddddddddddddddddddddddddddddddddddddddddddddddddddddddd_param_103,
	.param .f64 _Z21gridloopsearch_kernelPdPyddddddddddddddddddddddddddddddddddddddddddddddddddddddddddddddddddddddddddddddddddddddddddddddddddddddddddddddddddddddddddddddddddddddddddddddddddddddd_param_104,
	.param .f64 _Z21gridloopsearch_kernelPdPyddddddddddddddddddddddddddddddddddddddddddddddddddddddddddddddddddddddddddddddddddddddddddddddddddddddddddddddddddddddddddddddddddddddddddddddddddddddd_param_105,
	.param .f64 _Z21gridloopsearch_kernelPdPyddddddddddddddddddddddddddddddddddddddddddddddddddddddddddddddddddddddddddddddddddddddddddddddddddddddddddddddddddddddddddddddddddddddddddddddddddddddd_param_106,
	.param .f64 _Z21gridloopsearch_kernelPdPyddddddddddddddddddddddddddddddddddddddddddddddddddddddddddddddddddddddddddddddddddddddddddddddddddddddddddddddddddddddddddddddddddddddddddddddddddddddd_param_107,
	.param .f64 _Z21gridloopsearch_kernelPdPyddddddddddddddddddddddddddddddddddddddddddddddddddddddddddddddddddddddddddddddddddddddddddddddddddddddddddddddddddddddddddddddddddddddddddddddddddddddd_param_108,
	.param .f64 _Z21gridloopsearch_kernelPdPyddddddddddddddddddddddddddddddddddddddddddddddddddddddddddddddddddddddddddddddddddddddddddddddddddddddddddddddddddddddddddddddddddddddddddddddddddddddd_param_109,
	.param .f64 _Z21gridloopsearch_kernelPdPyddddddddddddddddddddddddddddddddddddddddddddddddddddddddddddddddddddddddddddddddddddddddddddddddddddddddddddddddddddddddddddddddddddddddddddddddddddddd_param_110,
	.param .f64 _Z21gridloopsearch_kernelPdPyddddddddddddddddddddddddddddddddddddddddddddddddddddddddddddddddddddddddddddddddddddddddddddddddddddddddddddddddddddddddddddddddddddddddddddddddddddddd_param_111,
	.param .f64 _Z21gridloopsearch_kernelPdPyddddddddddddddddddddddddddddddddddddddddddddddddddddddddddddddddddddddddddddddddddddddddddddddddddddddddddddddddddddddddddddddddddddddddddddddddddddddd_param_112,
	.param .f64 _Z21gridloopsearch_kernelPdPyddddddddddddddddddddddddddddddddddddddddddddddddddddddddddddddddddddddddddddddddddddddddddddddddddddddddddddddddddddddddddddddddddddddddddddddddddddddd_param_113,
	.param .f64 _Z21gridloopsearch_kernelPdPyddddddddddddddddddddddddddddddddddddddddddddddddddddddddddddddddddddddddddddddddddddddddddddddddddddddddddddddddddddddddddddddddddddddddddddddddddddddd_param_114,
	.param .f64 _Z21gridloopsearch_kernelPdPyddddddddddddddddddddddddddddddddddddddddddddddddddddddddddddddddddddddddddddddddddddddddddddddddddddddddddddddddddddddddddddddddddddddddddddddddddddddd_param_115,
	.param .f64 _Z21gridloopsearch_kernelPdPyddddddddddddddddddddddddddddddddddddddddddddddddddddddddddddddddddddddddddddddddddddddddddddddddddddddddddddddddddddddddddddddddddddddddddddddddddddddd_param_116,
	.param .f64 _Z21gridloopsearch_kernelPdPyddddddddddddddddddddddddddddddddddddddddddddddddddddddddddddddddddddddddddddddddddddddddddddddddddddddddddddddddddddddddddddddddddddddddddddddddddddddd_param_117,
	.param .f64 _Z21gridloopsearch_kernelPdPyddddddddddddddddddddddddddddddddddddddddddddddddddddddddddddddddddddddddddddddddddddddddddddddddddddddddddddddddddddddddddddddddddddddddddddddddddddddd_param_118,
	.param .f64 _Z21gridloopsearch_kernelPdPyddddddddddddddddddddddddddddddddddddddddddddddddddddddddddddddddddddddddddddddddddddddddddddddddddddddddddddddddddddddddddddddddddddddddddddddddddddddd_param_119,
	.param .f64 _Z21gridloopsearch_kernelPdPyddddddddddddddddddddddddddddddddddddddddddddddddddddddddddddddddddddddddddddddddddddddddddddddddddddddddddddddddddddddddddddddddddddddddddddddddddddddd_param_120,
	.param .f64 _Z21gridloopsearch_kernelPdPyddddddddddddddddddddddddddddddddddddddddddddddddddddddddddddddddddddddddddddddddddddddddddddddddddddddddddddddddddddddddddddddddddddddddddddddddddddddd_param_121,
	.param .f64 _Z21gridloopsearch_kernelPdPyddddddddddddddddddddddddddddddddddddddddddddddddddddddddddddddddddddddddddddddddddddddddddddddddddddddddddddddddddddddddddddddddddddddddddddddddddddddd_param_122,
	.param .f64 _Z21gridloopsearch_kernelPdPyddddddddddddddddddddddddddddddddddddddddddddddddddddddddddddddddddddddddddddddddddddddddddddddddddddddddddddddddddddddddddddddddddddddddddddddddddddddd_param_123,
	.param .f64 _Z21gridloopsearch_kernelPdPyddddddddddddddddddddddddddddddddddddddddddddddddddddddddddddddddddddddddddddddddddddddddddddddddddddddddddddddddddddddddddddddddddddddddddddddddddddddd_param_124,
	.param .f64 _Z21gridloopsearch_kernelPdPyddddddddddddddddddddddddddddddddddddddddddddddddddddddddddddddddddddddddddddddddddddddddddddddddddddddddddddddddddddddddddddddddddddddddddddddddddddddd_param_125,
	.param .f64 _Z21gridloopsearch_kernelPdPyddddddddddddddddddddddddddddddddddddddddddddddddddddddddddddddddddddddddddddddddddddddddddddddddddddddddddddddddddddddddddddddddddddddddddddddddddddddd_param_126,
	.param .f64 _Z21gridloopsearch_kernelPdPyddddddddddddddddddddddddddddddddddddddddddddddddddddddddddddddddddddddddddddddddddddddddddddddddddddddddddddddddddddddddddddddddddddddddddddddddddddddd_param_127,
	.param .f64 _Z21gridloopsearch_kernelPdPyddddddddddddddddddddddddddddddddddddddddddddddddddddddddddddddddddddddddddddddddddddddddddddddddddddddddddddddddddddddddddddddddddddddddddddddddddddddd_param_128,
	.param .f64 _Z21gridloopsearch_kernelPdPyddddddddddddddddddddddddddddddddddddddddddddddddddddddddddddddddddddddddddddddddddddddddddddddddddddddddddddddddddddddddddddddddddddddddddddddddddddddd_param_129,
	.param .f64 _Z21gridloopsearch_kernelPdPyddddddddddddddddddddddddddddddddddddddddddddddddddddddddddddddddddddddddddddddddddddddddddddddddddddddddddddddddddddddddddddddddddddddddddddddddddddddd_param_130,
	.param .f64 _Z21gridloopsearch_kernelPdPyddddddddddddddddddddddddddddddddddddddddddddddddddddddddddddddddddddddddddddddddddddddddddddddddddddddddddddddddddddddddddddddddddddddddddddddddddddddd_param_131,
	.param .f64 _Z21gridloopsearch_kernelPdPyddddddddddddddddddddddddddddddddddddddddddddddddddddddddddddddddddddddddddddddddddddddddddddddddddddddddddddddddddddddddddddddddddddddddddddddddddddddd_param_132,
	.param .f64 _Z21gridloopsearch_kernelPdPyddddddddddddddddddddddddddddddddddddddddddddddddddddddddddddddddddddddddddddddddddddddddddddddddddddddddddddddddddddddddddddddddddddddddddddddddddddddd_param_133,
	.param .f64 _Z21gridloopsearch_kernelPdPyddddddddddddddddddddddddddddddddddddddddddddddddddddddddddddddddddddddddddddddddddddddddddddddddddddddddddddddddddddddddddddddddddddddddddddddddddddddd_param_134,
	.param .f64 _Z21gridloopsearch_kernelPdPyddddddddddddddddddddddddddddddddddddddddddddddddddddddddddddddddddddddddddddddddddddddddddddddddddddddddddddddddddddddddddddddddddddddddddddddddddddddd_param_135,
	.param .f64 _Z21gridloopsearch_kernelPdPyddddddddddddddddddddddddddddddddddddddddddddddddddddddddddddddddddddddddddddddddddddddddddddddddddddddddddddddddddddddddddddddddddddddddddddddddddddddd_param_136,
	.param .f64 _Z21gridloopsearch_kernelPdPyddddddddddddddddddddddddddddddddddddddddddddddddddddddddddddddddddddddddddddddddddddddddddddddddddddddddddddddddddddddddddddddddddddddddddddddddddddddd_param_137,
	.param .f64 _Z21gridloopsearch_kernelPdPyddddddddddddddddddddddddddddddddddddddddddddddddddddddddddddddddddddddddddddddddddddddddddddddddddddddddddddddddddddddddddddddddddddddddddddddddddddddd_param_138,
	.param .f64 _Z21gridloopsearch_kernelPdPyddddddddddddddddddddddddddddddddddddddddddddddddddddddddddddddddddddddddddddddddddddddddddddddddddddddddddddddddddddddddddddddddddddddddddddddddddddddd_param_139,
	.param .f64 _Z21gridloopsearch_kernelPdPyddddddddddddddddddddddddddddddddddddddddddddddddddddddddddddddddddddddddddddddddddddddddddddddddddddddddddddddddddddddddddddddddddddddddddddddddddddddd_param_140,
	.param .f64 _Z21gridloopsearch_kernelPdPyddddddddddddddddddddddddddddddddddddddddddddddddddddddddddddddddddddddddddddddddddddddddddddddddddddddddddddddddddddddddddddddddddddddddddddddddddddddd_param_141,
	.param .f64 _Z21gridloopsearch_kernelPdPyddddddddddddddddddddddddddddddddddddddddddddddddddddddddddddddddddddddddddddddddddddddddddddddddddddddddddddddddddddddddddddddddddddddddddddddddddddddd_param_142,
	.param .f64 _Z21gridloopsearch_kernelPdPyddddddddddddddddddddddddddddddddddddddddddddddddddddddddddddddddddddddddddddddddddddddddddddddddddddddddddddddddddddddddddddddddddddddddddddddddddddddd_param_143,
	.param .f64 _Z21gridloopsearch_kernelPdPyddddddddddddddddddddddddddddddddddddddddddddddddddddddddddddddddddddddddddddddddddddddddddddddddddddddddddddddddddddddddddddddddddddddddddddddddddddddd_param_144,
	.param .f64 _Z21gridloopsearch_kernelPdPyddddddddddddddddddddddddddddddddddddddddddddddddddddddddddddddddddddddddddddddddddddddddddddddddddddddddddddddddddddddddddddddddddddddddddddddddddddddd_param_145,
	.param .f64 _Z21gridloopsearch_kernelPdPyddddddddddddddddddddddddddddddddddddddddddddddddddddddddddddddddddddddddddddddddddddddddddddddddddddddddddddddddddddddddddddddddddddddddddddddddddddddd_param_146,
	.param .f64 _Z21gridloopsearch_kernelPdPyddddddddddddddddddddddddddddddddddddddddddddddddddddddddddddddddddddddddddddddddddddddddddddddddddddddddddddddddddddddddddddddddddddddddddddddddddddddd_param_147,
	.param .f64 _Z21gridloopsearch_kernelPdPyddddddddddddddddddddddddddddddddddddddddddddddddddddddddddddddddddddddddddddddddddddddddddddddddddddddddddddddddddddddddddddddddddddddddddddddddddddddd_param_148,
	.param .f64 _Z21gridloopsearch_kernelPdPyddddddddddddddddddddddddddddddddddddddddddddddddddddddddddddddddddddddddddddddddddddddddddddddddddddddddddddddddddddddddddddddddddddddddddddddddddddddd_param_149,
	.param .f64 _Z21gridloopsearch_kernelPdPyddddddddddddddddddddddddddddddddddddddddddddddddddddddddddddddddddddddddddddddddddddddddddddddddddddddddddddddddddddddddddddddddddddddddddddddddddddddd_param_150,
	.param .f64 _Z21gridloopsearch_kernelPdPyddddddddddddddddddddddddddddddddddddddddddddddddddddddddddddddddddddddddddddddddddddddddddddddddddddddddddddddddddddddddddddddddddddddddddddddddddddddd_param_151,
	.param .f64 _Z21gridloopsearch_kernelPdPyddddddddddddddddddddddddddddddddddddddddddddddddddddddddddddddddddddddddddddddddddddddddddddddddddddddddddddddddddddddddddddddddddddddddddddddddddddddd_param_152
)
{
	.reg .pred 	%p<68>;
	.reg .b32 	%r<48>;
	.reg .b64 	%rd<42>;
	.reg .b64 	%fd<430>;

	ld.param.u64 	%rd17, [_Z21gridloopsearch_kernelPdPyddddddddddddddddddddddddddddddddddddddddddddddddddddddddddddddddddddddddddddddddddddddddddddddddddddddddddddddddddddddddddddddddddddddddddddddddddddddd_param_0];
	ld.param.f64 	%fd81, [_Z21gridloopsearch_kernelPdPyddddddddddddddddddddddddddddddddddddddddddddddddddddddddddddddddddddddddddddddddddddddddddddddddddddddddddddddddddddddddddddddddddddddddddddddddddddddd_param_23];
	ld.param.f64 	%fd86, [_Z21gridloopsearch_kernelPdPyddddddddddddddddddddddddddddddddddddddddddddddddddddddddddddddddddddddddddddddddddddddddddddddddddddddddddddddddddddddddddddddddddddddddddddddddddddddd_param_31];
	ld.param.f64 	%fd96, [_Z21gridloopsearch_kernelPdPyddddddddddddddddddddddddddddddddddddddddddddddddddddddddddddddddddddddddddddddddddddddddddddddddddddddddddddddddddddddddddddddddddddddddddddddddddddddd_param_41];
	ld.param.f64 	%fd107, [_Z21gridloopsearch_kernelPdPyddddddddddddddddddddddddddddddddddddddddddddddddddddddddddddddddddddddddddddddddddddddddddddddddddddddddddddddddddddddddddddddddddddddddddddddddddddddd_param_53];
	ld.param.f64 	%fd116, [_Z21gridloopsearch_kernelPdPyddddddddddddddddddddddddddddddddddddddddddddddddddddddddddddddddddddddddddddddddddddddddddddddddddddddddddddddddddddddddddddddddddddddddddddddddddddddd_param_63];
	ld.param.f64 	%fd118, [_Z21gridloopsearch_kernelPdPyddddddddddddddddddddddddddddddddddddddddddddddddddddddddddddddddddddddddddddddddddddddddddddddddddddddddddddddddddddddddddddddddddddddddddddddddddddddd_param_65];
	ld.param.f64 	%fd119, [_Z21gridloopsearch_kernelPdPyddddddddddddddddddddddddddddddddddddddddddddddddddddddddddddddddddddddddddddddddddddddddddddddddddddddddddddddddddddddddddddddddddddddddddddddddddddddd_param_66];
	ld.param.f64 	%fd120, [_Z21gridloopsearch_kernelPdPyddddddddddddddddddddddddddddddddddddddddddddddddddddddddddddddddddddddddddddddddddddddddddddddddddddddddddddddddddddddddddddddddddddddddddddddddddddddd_param_68];
	ld.param.f64 	%fd121, [_Z21gridloopsearch_kernelPdPyddddddddddddddddddddddddddddddddddddddddddddddddddddddddddddddddddddddddddddddddddddddddddddddddddddddddddddddddddddddddddddddddddddddddddddddddddddddd_param_69];
	ld.param.f64 	%fd122, [_Z21gridloopsearch_kernelPdPyddddddddddddddddddddddddddddddddddddddddddddddddddddddddddddddddddddddddddddddddddddddddddddddddddddddddddddddddddddddddddddddddddddddddddddddddddddddd_param_70];
	ld.param.f64 	%fd123, [_Z21gridloopsearch_kernelPdPyddddddddddddddddddddddddddddddddddddddddddddddddddddddddddddddddddddddddddddddddddddddddddddddddddddddddddddddddddddddddddddddddddddddddddddddddddddddd_param_71];
	ld.param.f64 	%fd124, [_Z21gridloopsearch_kernelPdPyddddddddddddddddddddddddddddddddddddddddddddddddddddddddddddddddddddddddddddddddddddddddddddddddddddddddddddddddddddddddddddddddddddddddddddddddddddddd_param_72];
	ld.param.f64 	%fd125, [_Z21gridloopsearch_kernelPdPyddddddddddddddddddddddddddddddddddddddddddddddddddddddddddddddddddddddddddddddddddddddddddddddddddddddddddddddddddddddddddddddddddddddddddddddddddddddd_param_73];
	ld.param.f64 	%fd126, [_Z21gridloopsearch_kernelPdPyddddddddddddddddddddddddddddddddddddddddddddddddddddddddddddddddddddddddddddddddddddddddddddddddddddddddddddddddddddddddddddddddddddddddddddddddddddddd_param_74];
	ld.param.f64 	%fd127, [_Z21gridloopsearch_kernelPdPyddddddddddddddddddddddddddddddddddddddddddddddddddddddddddddddddddddddddddddddddddddddddddddddddddddddddddddddddddddddddddddddddddddddddddddddddddddddd_param_75];
	ld.param.f64 	%fd128, [_Z21gridloopsearch_kernelPdPyddddddddddddddddddddddddddddddddddddddddddddddddddddddddddddddddddddddddddddddddddddddddddddddddddddddddddddddddddddddddddddddddddddddddddddddddddddddd_param_76];
	ld.param.f64 	%fd129, [_Z21gridloopsearch_kernelPdPyddddddddddddddddddddddddddddddddddddddddddddddddddddddddddddddddddddddddddddddddddddddddddddddddddddddddddddddddddddddddddddddddddddddddddddddddddddddd_param_77];
	ld.param.f64 	%fd130, [_Z21gridloopsearch_kernelPdPyddddddddddddddddddddddddddddddddddddddddddddddddddddddddddddddddddddddddddddddddddddddddddddddddddddddddddddddddddddddddddddddddddddddddddddddddddddddd_param_78];
	ld.param.f64 	%fd131, [_Z21gridloopsearch_kernelPdPyddddddddddddddddddddddddddddddddddddddddddddddddddddddddddddddddddddddddddddddddddddddddddddddddddddddddddddddddddddddddddddddddddddddddddddddddddddddd_param_80];
	ld.param.f64 	%fd132, [_Z21gridloopsearch_kernelPdPyddddddddddddddddddddddddddddddddddddddddddddddddddddddddddddddddddddddddddddddddddddddddddddddddddddddddddddddddddddddddddddddddddddddddddddddddddddddd_param_81];
	ld.param.f64 	%fd133, [_Z21gridloopsearch_kernelPdPyddddddddddddddddddddddddddddddddddddddddddddddddddddddddddddddddddddddddddddddddddddddddddddddddddddddddddddddddddddddddddddddddddddddddddddddddddddddd_param_82];
	ld.param.f64 	%fd134, [_Z21gridloopsearch_kernelPdPyddddddddddddddddddddddddddddddddddddddddddddddddddddddddddddddddddddddddddddddddddddddddddddddddddddddddddddddddddddddddddddddddddddddddddddddddddddddd_param_83];
	ld.param.f64 	%fd135, [_Z21gridloopsearch_kernelPdPyddddddddddddddddddddddddddddddddddddddddddddddddddddddddddddddddddddddddddddddddddddddddddddddddddddddddddddddddddddddddddddddddddddddddddddddddddddddd_param_84];
	ld.param.f64 	%fd136, [_Z21gridloopsearch_kernelPdPyddddddddddddddddddddddddddddddddddddddddddddddddddddddddddddddddddddddddddddddddddddddddddddddddddddddddddddddddddddddddddddddddddddddddddddddddddddddd_param_85];
	ld.param.f64 	%fd137, [_Z21gridloopsearch_kernelPdPyddddddddddddddddddddddddddddddddddddddddddddddddddddddddddddddddddddddddddddddddddddddddddddddddddddddddddddddddddddddddddddddddddddddddddddddddddddddd_param_86];
	ld.param.f64 	%fd138, [_Z21gridloopsearch_kernelPdPyddddddddddddddddddddddddddddddddddddddddddddddddddddddddddddddddddddddddddddddddddddddddddddddddddddddddddddddddddddddddddddddddddddddddddddddddddddddd_param_87];
	ld.param.f64 	%fd139, [_Z21gridloopsearch_kernelPdPyddddddddddddddddddddddddddddddddddddddddddddddddddddddddddddddddddddddddddddddddddddddddddddddddddddddddddddddddddddddddddddddddddddddddddddddddddddddd_param_88];
	ld.param.f64 	%fd140, [_Z21gridloopsearch_kernelPdPyddddddddddddddddddddddddddddddddddddddddddddddddddddddddddddddddddddddddddddddddddddddddddddddddddddddddddddddddddddddddddddddddddddddddddddddddddddddd_param_89];
	ld.param.f64 	%fd141, [_Z21gridloopsearch_kernelPdPyddddddddddddddddddddddddddddddddddddddddddddddddddddddddddddddddddddddddddddddddddddddddddddddddddddddddddddddddddddddddddddddddddddddddddddddddddddddd_param_90];
	ld.param.f64 	%fd142, [_Z21gridloopsearch_kernelPdPyddddddddddddddddddddddddddddddddddddddddddddddddddddddddddddddddddddddddddddddddddddddddddddddddddddddddddddddddddddddddddddddddddddddddddddddddddddddd_param_92];
	ld.param.f64 	%fd143, [_Z21gridloopsearch_kernelPdPyddddddddddddddddddddddddddddddddddddddddddddddddddddddddddddddddddddddddddddddddddddddddddddddddddddddddddddddddddddddddddddddddddddddddddddddddddddddd_param_93];
	ld.param.f64 	%fd144, [_Z21gridloopsearch_kernelPdPyddddddddddddddddddddddddddddddddddddddddddddddddddddddddddddddddddddddddddddddddddddddddddddddddddddddddddddddddddddddddddddddddddddddddddddddddddddddd_param_94];
	ld.param.f64 	%fd145, [_Z21gridloopsearch_kernelPdPyddddddddddddddddddddddddddddddddddddddddddddddddddddddddddddddddddddddddddddddddddddddddddddddddddddddddddddddddddddddddddddddddddddddddddddddddddddddd_param_95];
	ld.param.f64 	%fd146, [_Z21gridloopsearch_kernelPdPyddddddddddddddddddddddddddddddddddddddddddddddddddddddddddddddddddddddddddddddddddddddddddddddddddddddddddddddddddddddddddddddddddddddddddddddddddddddd_param_96];
	ld.param.f64 	%fd147, [_Z21gridloopsearch_kernelPdPyddddddddddddddddddddddddddddddddddddddddddddddddddddddddddddddddddddddddddddddddddddddddddddddddddddddddddddddddddddddddddddddddddddddddddddddddddddddd_param_97];
	ld.param.f64 	%fd148, [_Z21gridloopsearch_kernelPdPyddddddddddddddddddddddddddddddddddddddddddddddddddddddddddddddddddddddddddddddddddddddddddddddddddddddddddddddddddddddddddddddddddddddddddddddddddddddd_param_98];
	ld.param.f64 	%fd149, [_Z21gridloopsearch_kernelPdPyddddddddddddddddddddddddddddddddddddddddddddddddddddddddddddddddddddddddddddddddddddddddddddddddddddddddddddddddddddddddddddddddddddddddddddddddddddddd_param_99];
	ld.param.f64 	%fd150, [_Z21gridloopsearch_kernelPdPyddddddddddddddddddddddddddddddddddddddddddddddddddddddddddddddddddddddddddddddddddddddddddddddddddddddddddddddddddddddddddddddddddddddddddddddddddddddd_param_100];
	ld.param.f64 	%fd151, [_Z21gridloopsearch_kernelPdPyddddddddddddddddddddddddddddddddddddddddddddddddddddddddddddddddddddddddddddddddddddddddddddddddddddddddddddddddddddddddddddddddddddddddddddddddddddddd_param_101];
	ld.param.f64 	%fd152, [_Z21gridloopsearch_kernelPdPyddddddddddddddddddddddddddddddddddddddddddddddddddddddddddddddddddddddddddddddddddddddddddddddddddddddddddddddddddddddddddddddddddddddddddddddddddddddd_param_102];
	ld.param.f64 	%fd153, [_Z21gridloopsearch_kernelPdPyddddddddddddddddddddddddddddddddddddddddddddddddddddddddddddddddddddddddddddddddddddddddddddddddddddddddddddddddddddddddddddddddddddddddddddddddddddddd_param_104];
	ld.param.f64 	%fd154, [_Z21gridloopsearch_kernelPdPyddddddddddddddddddddddddddddddddddddddddddddddddddddddddddddddddddddddddddddddddddddddddddddddddddddddddddddddddddddddddddddddddddddddddddddddddddddddd_param_105];
	ld.param.f64 	%fd155, [_Z21gridloopsearch_kernelPdPyddddddddddddddddddddddddddddddddddddddddddddddddddddddddddddddddddddddddddddddddddddddddddddddddddddddddddddddddddddddddddddddddddddddddddddddddddddddd_param_106];
	ld.param.f64 	%fd156, [_Z21gridloopsearch_kernelPdPyddddddddddddddddddddddddddddddddddddddddddddddddddddddddddddddddddddddddddddddddddddddddddddddddddddddddddddddddddddddddddddddddddddddddddddddddddddddd_param_107];
	ld.param.f64 	%fd157, [_Z21gridloopsearch_kernelPdPyddddddddddddddddddddddddddddddddddddddddddddddddddddddddddddddddddddddddddddddddddddddddddddddddddddddddddddddddddddddddddddddddddddddddddddddddddddddd_param_108];
	ld.param.f64 	%fd158, [_Z21gridloopsearch_kernelPdPyddddddddddddddddddddddddddddddddddddddddddddddddddddddddddddddddddddddddddddddddddddddddddddddddddddddddddddddddddddddddddddddddddddddddddddddddddddddd_param_109];
	ld.param.f64 	%fd159, [_Z21gridloopsearch_kernelPdPyddddddddddddddddddddddddddddddddddddddddddddddddddddddddddddddddddddddddddddddddddddddddddddddddddddddddddddddddddddddddddddddddddddddddddddddddddddddd_param_110];
	ld.param.f64 	%fd160, [_Z21gridloopsearch_kernelPdPyddddddddddddddddddddddddddddddddddddddddddddddddddddddddddddddddddddddddddddddddddddddddddddddddddddddddddddddddddddddddddddddddddddddddddddddddddddddd_param_111];
	ld.param.f64 	%fd161, [_Z21gridloopsearch_kernelPdPyddddddddddddddddddddddddddddddddddddddddddddddddddddddddddddddddddddddddddddddddddddddddddddddddddddddddddddddddddddddddddddddddddddddddddddddddddddddd_param_112];
	ld.param.f64 	%fd162, [_Z21gridloopsearch_kernelPdPyddddddddddddddddddddddddddddddddddddddddddddddddddddddddddddddddddddddddddddddddddddddddddddddddddddddddddddddddddddddddddddddddddddddddddddddddddddddd_param_113];
	ld.param.f64 	%fd163, [_Z21gridloopsearch_kernelPdPyddddddddddddddddddddddddddddddddddddddddddddddddddddddddddddddddddddddddddddddddddddddddddddddddddddddddddddddddddddddddddddddddddddddddddddddddddddddd_param_114];
	ld.param.f64 	%fd164, [_Z21gridloopsearch_kernelPdPyddddddddddddddddddddddddddddddddddddddddddddddddddddddddddddddddddddddddddddddddddddddddddddddddddddddddddddddddddddddddddddddddddddddddddddddddddddddd_param_116];
	ld.param.f64 	%fd165, [_Z21gridloopsearch_kernelPdPyddddddddddddddddddddddddddddddddddddddddddddddddddddddddddddddddddddddddddddddddddddddddddddddddddddddddddddddddddddddddddddddddddddddddddddddddddddddd_param_117];
	ld.param.f64 	%fd166, [_Z21gridloopsearch_kernelPdPyddddddddddddddddddddddddddddddddddddddddddddddddddddddddddddddddddddddddddddddddddddddddddddddddddddddddddddddddddddddddddddddddddddddddddddddddddddddd_param_118];
	ld.param.f64 	%fd167, [_Z21gridloopsearch_kernelPdPyddddddddddddddddddddddddddddddddddddddddddddddddddddddddddddddddddddddddddddddddddddddddddddddddddddddddddddddddddddddddddddddddddddddddddddddddddddddd_param_119];
	ld.param.f64 	%fd168, [_Z21gridloopsearch_kernelPdPyddddddddddddddddddddddddddddddddddddddddddddddddddddddddddddddddddddddddddddddddddddddddddddddddddddddddddddddddddddddddddddddddddddddddddddddddddddddd_param_120];
	ld.param.f64 	%fd169, [_Z21gridloopsearch_kernelPdPyddddddddddddddddddddddddddddddddddddddddddddddddddddddddddddddddddddddddddddddddddddddddddddddddddddddddddddddddddddddddddddddddddddddddddddddddddddddd_param_121];
	ld.param.f64 	%fd170, [_Z21gridloopsearch_kernelPdPyddddddddddddddddddddddddddddddddddddddddddddddddddddddddddddddddddddddddddddddddddddddddddddddddddddddddddddddddddddddddddddddddddddddddddddddddddddddd_param_122];
	ld.param.f64 	%fd171, [_Z21gridloopsearch_kernelPdPyddddddddddddddddddddddddddddddddddddddddddddddddddddddddddddddddddddddddddddddddddddddddddddddddddddddddddddddddddddddddddddddddddddddddddddddddddddddd_param_123];
	ld.param.f64 	%fd172, [_Z21gridloopsearch_kernelPdPyddddddddddddddddddddddddddddddddddddddddddddddddddddddddddddddddddddddddddddddddddddddddddddddddddddddddddddddddddddddddddddddddddddddddddddddddddddddd_param_124];
	ld.param.f64 	%fd173, [_Z21gridloopsearch_kernelPdPyddddddddddddddddddddddddddddddddddddddddddddddddddddddddddddddddddddddddddddddddddddddddddddddddddddddddddddddddddddddddddddddddddddddddddddddddddddddd_param_125];
	ld.param.f64 	%fd174, [_Z21gridloopsearch_kernelPdPyddddddddddddddddddddddddddddddddddddddddddddddddddddddddddddddddddddddddddddddddddddddddddddddddddddddddddddddddddddddddddddddddddddddddddddddddddddddd_param_126];
	ld.param.f64 	%fd175, [_Z21gridloopsearch_kernelPdPyddddddddddddddddddddddddddddddddddddddddddddddddddddddddddddddddddddddddddddddddddddddddddddddddddddddddddddddddddddddddddddddddddddddddddddddddddddddd_param_128];
	ld.param.f64 	%fd176, [_Z21gridloopsearch_kernelPdPyddddddddddddddddddddddddddddddddddddddddddddddddddddddddddddddddddddddddddddddddddddddddddddddddddddddddddddddddddddddddddddddddddddddddddddddddddddddd_param_129];
	ld.param.f64 	%fd177, [_Z21gridloopsearch_kernelPdPyddddddddddddddddddddddddddddddddddddddddddddddddddddddddddddddddddddddddddddddddddddddddddddddddddddddddddddddddddddddddddddddddddddddddddddddddddddddd_param_130];
	ld.param.f64 	%fd178, [_Z21gridloopsearch_kernelPdPyddddddddddddddddddddddddddddddddddddddddddddddddddddddddddddddddddddddddddddddddddddddddddddddddddddddddddddddddddddddddddddddddddddddddddddddddddddddd_param_131];
	ld.param.f64 	%fd179, [_Z21gridloopsearch_kernelPdPyddddddddddddddddddddddddddddddddddddddddddddddddddddddddddddddddddddddddddddddddddddddddddddddddddddddddddddddddddddddddddddddddddddddddddddddddddddddd_param_132];
	ld.param.f64 	%fd180, [_Z21gridloopsearch_kernelPdPyddddddddddddddddddddddddddddddddddddddddddddddddddddddddddddddddddddddddddddddddddddddddddddddddddddddddddddddddddddddddddddddddddddddddddddddddddddddd_param_133];
	ld.param.f64 	%fd181, [_Z21gridloopsearch_kernelPdPyddddddddddddddddddddddddddddddddddddddddddddddddddddddddddddddddddddddddddddddddddddddddddddddddddddddddddddddddddddddddddddddddddddddddddddddddddddddd_param_134];
	ld.param.f64 	%fd182, [_Z21gridloopsearch_kernelPdPyddddddddddddddddddddddddddddddddddddddddddddddddddddddddddddddddddddddddddddddddddddddddddddddddddddddddddddddddddddddddddddddddddddddddddddddddddddddd_param_135];
	ld.param.f64 	%fd183, [_Z21gridloopsearch_kernelPdPyddddddddddddddddddddddddddddddddddddddddddddddddddddddddddddddddddddddddddddddddddddddddddddddddddddddddddddddddddddddddddddddddddddddddddddddddddddddd_param_136];
	ld.param.f64 	%fd184, [_Z21gridloopsearch_kernelPdPyddddddddddddddddddddddddddddddddddddddddddddddddddddddddddddddddddddddddddddddddddddddddddddddddddddddddddddddddddddddddddddddddddddddddddddddddddddddd_param_137];
	ld.param.f64 	%fd185, [_Z21gridloopsearch_kernelPdPyddddddddddddddddddddddddddddddddddddddddddddddddddddddddddddddddddddddddddddddddddddddddddddddddddddddddddddddddddddddddddddddddddddddddddddddddddddddd_param_138];
	ld.param.f64 	%fd186, [_Z21gridloopsearch_kernelPdPyddddddddddddddddddddddddddddddddddddddddddddddddddddddddddddddddddddddddddddddddddddddddddddddddddddddddddddddddddddddddddddddddddddddddddddddddddddddd_param_140];
	ld.param.f64 	%fd187, [_Z21gridloopsearch_kernelPdPyddddddddddddddddddddddddddddddddddddddddddddddddddddddddddddddddddddddddddddddddddddddddddddddddddddddddddddddddddddddddddddddddddddddddddddddddddddddd_param_141];
	ld.param.f64 	%fd188, [_Z21gridloopsearch_kernelPdPyddddddddddddddddddddddddddddddddddddddddddddddddddddddddddddddddddddddddddddddddddddddddddddddddddddddddddddddddddddddddddddddddddddddddddddddddddddddd_param_142];
	ld.param.f64 	%fd189, [_Z21gridloopsearch_kernelPdPyddddddddddddddddddddddddddddddddddddddddddddddddddddddddddddddddddddddddddddddddddddddddddddddddddddddddddddddddddddddddddddddddddddddddddddddddddddddd_param_143];
	ld.param.f64 	%fd190, [_Z21gridloopsearch_kernelPdPyddddddddddddddddddddddddddddddddddddddddddddddddddddddddddddddddddddddddddddddddddddddddddddddddddddddddddddddddddddddddddddddddddddddddddddddddddddddd_param_144];
	ld.param.f64 	%fd191, [_Z21gridloopsearch_kernelPdPyddddddddddddddddddddddddddddddddddddddddddddddddddddddddddddddddddddddddddddddddddddddddddddddddddddddddddddddddddddddddddddddddddddddddddddddddddddddd_param_145];
	ld.param.f64 	%fd192, [_Z21gridloopsearch_kernelPdPyddddddddddddddddddddddddddddddddddddddddddddddddddddddddddddddddddddddddddddddddddddddddddddddddddddddddddddddddddddddddddddddddddddddddddddddddddddddd_param_146];
	ld.param.f64 	%fd193, [_Z21gridloopsearch_kernelPdPyddddddddddddddddddddddddddddddddddddddddddddddddddddddddddddddddddddddddddddddddddddddddddddddddddddddddddddddddddddddddddddddddddddddddddddddddddddddd_param_147];
	ld.param.f64 	%fd194, [_Z21gridloopsearch_kernelPdPyddddddddddddddddddddddddddddddddddddddddddddddddddddddddddddddddddddddddddddddddddddddddddddddddddddddddddddddddddddddddddddddddddddddddddddddddddddddd_param_148];
	ld.param.f64 	%fd195, [_Z21gridloopsearch_kernelPdPyddddddddddddddddddddddddddddddddddddddddddddddddddddddddddddddddddddddddddddddddddddddddddddddddddddddddddddddddddddddddddddddddddddddddddddddddddddddd_param_149];
	ld.param.f64 	%fd196, [_Z21gridloopsearch_kernelPdPyddddddddddddddddddddddddddddddddddddddddddddddddddddddddddddddddddddddddddddddddddddddddddddddddddddddddddddddddddddddddddddddddddddddddddddddddddddddd_param_150];
	cvta.to.global.u64 	%rd1, %rd17;
	mov.u32 	%r1, %ctaid.z;
	mov.u32 	%r2, %ctaid.y;
	mov.u32 	%r3, %ctaid.x;
	mov.u32 	%r4, %tid.x;
	mov.u32 	%r5, %tid.y;
	mad.lo.s32 	%r27, %r2, 2197, %r5;
	mad.lo.s32 	%r28, %r1, 28561, %r27;
	mad.lo.s32 	%r29, %r3, 169, %r28;
	mad.lo.s32 	%r6, %r4, 13, %r29;
	setp.gt.u32 	%p1, %r6, 371292;
	@%p1 bra 	$L__BB1_22;
	ld.param.f64 	%fd385, [_Z21gridloopsearch_kernelPdPyddddddddddddddddddddddddddddddddddddddddddddddddddddddddddddddddddddddddddddddddddddddddddddddddddddddddddddddddddddddddddddddddddddddddddddddddddddddd_param_16];
	ld.param.f64 	%fd384, [_Z21gridloopsearch_kernelPdPyddddddddddddddddddddddddddddddddddddddddddddddddddddddddddddddddddddddddddddddddddddddddddddddddddddddddddddddddddddddddddddddddddddddddddddddddddddddd_param_14];
	ld.param.f64 	%fd383, [_Z21gridloopsearch_kernelPdPyddddddddddddddddddddddddddddddddddddddddddddddddddddddddddddddddddddddddddddddddddddddddddddddddddddddddddddddddddddddddddddddddddddddddddddddddddddddd_param_13];
	ld.param.f64 	%fd382, [_Z21gridloopsearch_kernelPdPyddddddddddddddddddddddddddddddddddddddddddddddddddddddddddddddddddddddddddddddddddddddddddddddddddddddddddddddddddddddddddddddddddddddddddddddddddddddd_param_11];
	ld.param.f64 	%fd381, [_Z21gridloopsearch_kernelPdPyddddddddddddddddddddddddddddddddddddddddddddddddddddddddddddddddddddddddddddddddddddddddddddddddddddddddddddddddddddddddddddddddddddddddddddddddddddddd_param_10];
	ld.param.f64 	%fd380, [_Z21gridloopsearch_kernelPdPyddddddddddddddddddddddddddddddddddddddddddddddddddddddddddddddddddddddddddddddddddddddddddddddddddddddddddddddddddddddddddddddddddddddddddddddddddddddd_param_8];
	ld.param.f64 	%fd379, [_Z21gridloopsearch_kernelPdPyddddddddddddddddddddddddddddddddddddddddddddddddddddddddddddddddddddddddddddddddddddddddddddddddddddddddddddddddddddddddddddddddddddddddddddddddddddddd_param_7];
	ld.param.f64 	%fd378, [_Z21gridloopsearch_kernelPdPyddddddddddddddddddddddddddddddddddddddddddddddddddddddddddddddddddddddddddddddddddddddddddddddddddddddddddddddddddddddddddddddddddddddddddddddddddddddd_param_5];
	ld.param.f64 	%fd377, [_Z21gridloopsearch_kernelPdPyddddddddddddddddddddddddddddddddddddddddddddddddddddddddddddddddddddddddddddddddddddddddddddddddddddddddddddddddddddddddddddddddddddddddddddddddddddddd_param_4];
	ld.param.f64 	%fd376, [_Z21gridloopsearch_kernelPdPyddddddddddddddddddddddddddddddddddddddddddddddddddddddddddddddddddddddddddddddddddddddddddddddddddddddddddddddddddddddddddddddddddddddddddddddddddddddd_param_2];
	cvt.rn.f64.u32 	%fd197, %r1;
	fma.rn.f64 	%fd1, %fd377, %fd197, %fd376;
	cvt.rn.f64.u32 	%fd198, %r2;
	fma.rn.f64 	%fd2, %fd379, %fd198, %fd378;
	cvt.rn.f64.u32 	%fd199, %r3;
	fma.rn.f64 	%fd3, %fd381, %fd199, %fd380;
	cvt.rn.f64.u32 	%fd200, %r4;
	fma.rn.f64 	%fd4, %fd383, %fd200, %fd382;
	cvt.rn.f64.u32 	%fd201, %r5;
	fma.rn.f64 	%fd5, %fd385, %fd201, %fd384;
	ld.const.u32 	%r7, [device_S_vals+20];
	setp.lt.s32 	%p2, %r7, 1;
	@%p2 bra 	$L__BB1_22;
	ld.param.f64 	%fd424, [_Z21gridloopsearch_kernelPdPyddddddddddddddddddddddddddddddddddddddddddddddddddddddddddddddddddddddddddddddddddddddddddddddddddddddddddddddddddddddddddddddddddddddddddddddddddddddd_param_60];
	ld.param.f64 	%fd423, [_Z21gridloopsearch_kernelPdPyddddddddddddddddddddddddddddddddddddddddddddddddddddddddddddddddddddddddddddddddddddddddddddddddddddddddddddddddddddddddddddddddddddddddddddddddddddddd_param_59];
	ld.param.f64 	%fd422, [_Z21gridloopsearch_kernelPdPyddddddddddddddddddddddddddddddddddddddddddddddddddddddddddddddddddddddddddddddddddddddddddddddddddddddddddddddddddddddddddddddddddddddddddddddddddddddd_param_58];
	ld.param.f64 	%fd421, [_Z21gridloopsearch_kernelPdPyddddddddddddddddddddddddddddddddddddddddddddddddddddddddddddddddddddddddddddddddddddddddddddddddddddddddddddddddddddddddddddddddddddddddddddddddddddddd_param_57];
	ld.param.f64 	%fd420, [_Z21gridloopsearch_kernelPdPyddddddddddddddddddddddddddddddddddddddddddddddddddddddddddddddddddddddddddddddddddddddddddddddddddddddddddddddddddddddddddddddddddddddddddddddddddddddd_param_56];
	ld.param.f64 	%fd412, [_Z21gridloopsearch_kernelPdPyddddddddddddddddddddddddddddddddddddddddddddddddddddddddddddddddddddddddddddddddddddddddddddddddddddddddddddddddddddddddddddddddddddddddddddddddddddddd_param_48];
	ld.param.f64 	%fd411, [_Z21gridloopsearch_kernelPdPyddddddddddddddddddddddddddddddddddddddddddddddddddddddddddddddddddddddddddddddddddddddddddddddddddddddddddddddddddddddddddddddddddddddddddddddddddddddd_param_47];
	ld.param.f64 	%fd410, [_Z21gridloopsearch_kernelPdPyddddddddddddddddddddddddddddddddddddddddddddddddddddddddddddddddddddddddddddddddddddddddddddddddddddddddddddddddddddddddddddddddddddddddddddddddddddddd_param_46];
	ld.param.f64 	%fd409, [_Z21gridloopsearch_kernelPdPyddddddddddddddddddddddddddddddddddddddddddddddddddddddddddddddddddddddddddddddddddddddddddddddddddddddddddddddddddddddddddddddddddddddddddddddddddddddd_param_45];
	ld.param.f64 	%fd408, [_Z21gridloopsearch_kernelPdPyddddddddddddddddddddddddddddddddddddddddddddddddddddddddddddddddddddddddddddddddddddddddddddddddddddddddddddddddddddddddddddddddddddddddddddddddddddddd_param_44];
	ld.param.f64 	%fd400, [_Z21gridloopsearch_kernelPdPyddddddddddddddddddddddddddddddddddddddddddddddddddddddddddddddddddddddddddddddddddddddddddddddddddddddddddddddddddddddddddddddddddddddddddddddddddddddd_param_36];
	ld.param.f64 	%fd399, [_Z21gridloopsearch_kernelPdPyddddddddddddddddddddddddddddddddddddddddddddddddddddddddddddddddddddddddddddddddddddddddddddddddddddddddddddddddddddddddddddddddddddddddddddddddddddddd_param_35];
	ld.param.f64 	%fd398, [_Z21gridloopsearch_kernelPdPyddddddddddddddddddddddddddddddddddddddddddddddddddddddddddddddddddddddddddddddddddddddddddddddddddddddddddddddddddddddddddddddddddddddddddddddddddddddd_param_34];
	ld.param.f64 	%fd397, [_Z21gridloopsearch_kernelPdPyddddddddddddddddddddddddddddddddddddddddddddddddddddddddddddddddddddddddddddddddddddddddddddddddddddddddddddddddddddddddddddddddddddddddddddddddddddddd_param_33];
	ld.param.f64 	%fd396, [_Z21gridloopsearch_kernelPdPyddddddddddddddddddddddddddddddddddddddddddddddddddddddddddddddddddddddddddddddddddddddddddddddddddddddddddddddddddddddddddddddddddddddddddddddddddddddd_param_32];
	ld.param.u64 	%rd31, [_Z21gridloopsearch_kernelPdPyddddddddddddddddddddddddddddddddddddddddddddddddddddddddddddddddddddddddddddddddddddddddddddddddddddddddddddddddddddddddddddddddddddddddddddddddddddddd_param_1];
	ld.const.u32 	%r8, [device_S_vals+24];
	ld.const.u32 	%r30, [device_S_vals+32];
	ld.const.u32 	%r31, [device_S_vals+36];
	mul.f64 	%fd202, %fd2, %fd397;
	fma.rn.f64 	%fd203, %fd1, %fd396, %fd202;
	fma.rn.f64 	%fd204, %fd3, %fd398, %fd203;
	fma.rn.f64 	%fd205, %fd4, %fd399, %fd204;
	fma.rn.f64 	%fd6, %fd5, %fd400, %fd205;
	mul.f64 	%fd206, %fd2, %fd409;
	fma.rn.f64 	%fd207, %fd1, %fd408, %fd206;
	fma.rn.f64 	%fd208, %fd3, %fd410, %fd207;
	fma.rn.f64 	%fd209, %fd4, %fd411, %fd208;
	fma.rn.f64 	%fd7, %fd5, %fd412, %fd209;
	mul.f64 	%fd210, %fd2, %fd421;
	fma.rn.f64 	%fd211, %fd1, %fd420, %fd210;
	fma.rn.f64 	%fd212, %fd3, %fd422, %fd211;
	fma.rn.f64 	%fd213, %fd4, %fd423, %fd212;
	fma.rn.f64 	%fd8, %fd5, %fd424, %fd213;
	mul.f64 	%fd214, %fd2, %fd121;
	fma.rn.f64 	%fd215, %fd1, %fd120, %fd214;
	fma.rn.f64 	%fd216, %fd3, %fd122, %fd215;
	fma.rn.f64 	%fd217, %fd4, %fd123, %fd216;
	fma.rn.f64 	%fd9, %fd5, %fd124, %fd217;
	mul.f64 	%fd218, %fd2, %fd132;
	fma.rn.f64 	%fd219, %fd1, %fd131, %fd218;
	fma.rn.f64 	%fd220, %fd3, %fd133, %fd219;
	fma.rn.f64 	%fd221, %fd4, %fd134, %fd220;
	fma.rn.f64 	%fd10, %fd5, %fd135, %fd221;
	mul.f64 	%fd222, %fd2, %fd143;
	fma.rn.f64 	%fd223, %fd1, %fd142, %fd222;
	fma.rn.f64 	%fd224, %fd3, %fd144, %fd223;
	fma.rn.f64 	%fd225, %fd4, %fd145, %fd224;
	fma.rn.f64 	%fd11, %fd5, %fd146, %fd225;
	mul.f64 	%fd226, %fd2, %fd154;
	fma.rn.f64 	%fd227, %fd1, %fd153, %fd226;
	fma.rn.f64 	%fd228, %fd3, %fd155, %fd227;
	fma.rn.f64 	%fd229, %fd4, %fd156, %fd228;
	fma.rn.f64 	%fd12, %fd5, %fd157, %fd229;
	mul.f64 	%fd230, %fd2, %fd165;
	fma.rn.f64 	%fd231, %fd1, %fd164, %fd230;
	fma.rn.f64 	%fd232, %fd3, %fd166, %fd231;
	fma.rn.f64 	%fd233, %fd4, %fd167, %fd232;
	fma.rn.f64 	%fd13, %fd5, %fd168, %fd233;
	mul.f64 	%fd234, %fd2, %fd176;
	fma.rn.f64 	%fd235, %fd1, %fd175, %fd234;
	fma.rn.f64 	%fd236, %fd3, %fd177, %fd235;
	fma.rn.f64 	%fd237, %fd4, %fd178, %fd236;
	fma.rn.f64 	%fd14, %fd5, %fd179, %fd237;
	mul.f64 	%fd238, %fd2, %fd187;
	fma.rn.f64 	%fd239, %fd1, %fd186, %fd238;
	fma.rn.f64 	%fd240, %fd3, %fd188, %fd239;
	fma.rn.f64 	%fd241, %fd4, %fd189, %fd240;
	fma.rn.f64 	%fd15, %fd5, %fd190, %fd241;
	ld.const.f64 	%fd16, [device_E_vals];
	ld.const.f64 	%fd17, [device_E_vals+8];
	ld.const.f64 	%fd18, [device_E_vals+16];
	ld.const.f64 	%fd19, [device_E_vals+24];
	ld.const.f64 	%fd20, [device_E_vals+32];
	ld.const.f64 	%fd21, [device_E_vals+40];
	ld.const.f64 	%fd22, [device_E_vals+48];
	ld.const.f64 	%fd23, [device_E_vals+56];
	ld.const.f64 	%fd24, [device_E_vals+64];
	ld.const.f64 	%fd25, [device_E_vals+72];
	cvta.to.global.u64 	%rd18, %rd31;
	mul.wide.u32 	%rd19, %r6, 8;
	add.s64 	%rd2, %rd18, %rd19;
	ld.const.u32 	%r32, [device_S_vals+28];
	min.s32 	%r33, %r8, %r32;
	min.s32 	%r34, %r33, %r30;
	min.s32 	%r35, %r34, %r31;
	setp.lt.s32 	%p3, %r35, 1;
	@%p3 bra 	$L__BB1_22;
	and.b32  	%r12, %r31, 1;
	and.b32  	%r13, %r31, 2147483646;
	neg.s32 	%r14, %r13;
	mov.b64 	%rd37, 0;
	mov.b32 	%r42, 0;
$L__BB1_4:
	ld.param.f64 	%fd387, [_Z21gridloopsearch_kernelPdPyddddddddddddddddddddddddddddddddddddddddddddddddddddddddddddddddddddddddddddddddddddddddddddddddddddddddddddddddddddddddddddddddddddddddddddddddddddddd_param_19];
	ld.param.f64 	%fd386, [_Z21gridloopsearch_kernelPdPyddddddddddddddddddddddddddddddddddddddddddddddddddddddddddddddddddddddddddddddddddddddddddddddddddddddddddddddddddddddddddddddddddddddddddddddddddddddd_param_17];
	cvt.rn.f64.u32 	%fd242, %r42;
	fma.rn.f64 	%fd26, %fd387, %fd242, %fd386;
	mov.b32 	%r43, 0;
	fma.rn.f64 	%fd247, %fd125, %fd26, %fd9;
	fma.rn.f64 	%fd248, %fd136, %fd26, %fd10;
	fma.rn.f64 	%fd249, %fd147, %fd26, %fd11;
	fma.rn.f64 	%fd250, %fd158, %fd26, %fd12;
	fma.rn.f64 	%fd251, %fd169, %fd26, %fd13;
	fma.rn.f64 	%fd252, %fd180, %fd26, %fd14;
	fma.rn.f64 	%fd253, %fd191, %fd26, %fd15;
$L__BB1_5:
	ld.param.f64 	%fd426, [_Z21gridloopsearch_kernelPdPyddddddddddddddddddddddddddddddddddddddddddddddddddddddddddddddddddddddddddddddddddddddddddddddddddddddddddddddddddddddddddddddddddddddddddddddddddddddd_param_62];
	ld.param.f64 	%fd425, [_Z21gridloopsearch_kernelPdPyddddddddddddddddddddddddddddddddddddddddddddddddddddddddddddddddddddddddddddddddddddddddddddddddddddddddddddddddddddddddddddddddddddddddddddddddddddddd_param_61];
	ld.param.f64 	%fd414, [_Z21gridloopsearch_kernelPdPyddddddddddddddddddddddddddddddddddddddddddddddddddddddddddddddddddddddddddddddddddddddddddddddddddddddddddddddddddddddddddddddddddddddddddddddddddddddd_param_50];
	ld.param.f64 	%fd413, [_Z21gridloopsearch_kernelPdPyddddddddddddddddddddddddddddddddddddddddddddddddddddddddddddddddddddddddddddddddddddddddddddddddddddddddddddddddddddddddddddddddddddddddddddddddddddddd_param_49];
	ld.param.f64 	%fd402, [_Z21gridloopsearch_kernelPdPyddddddddddddddddddddddddddddddddddddddddddddddddddddddddddddddddddddddddddddddddddddddddddddddddddddddddddddddddddddddddddddddddddddddddddddddddddddddd_param_38];
	ld.param.f64 	%fd401, [_Z21gridloopsearch_kernelPdPyddddddddddddddddddddddddddddddddddddddddddddddddddddddddddddddddddddddddddddddddddddddddddddddddddddddddddddddddddddddddddddddddddddddddddddddddddddddd_param_37];
	ld.param.f64 	%fd389, [_Z21gridloopsearch_kernelPdPyddddddddddddddddddddddddddddddddddddddddddddddddddddddddddddddddddddddddddddddddddddddddddddddddddddddddddddddddddddddddddddddddddddddddddddddddddddddd_param_22];
	ld.param.f64 	%fd388, [_Z21gridloopsearch_kernelPdPyddddddddddddddddddddddddddddddddddddddddddddddddddddddddddddddddddddddddddddddddddddddddddddddddddddddddddddddddddddddddddddddddddddddddddddddddddddddd_param_20];
	cvt.rn.f64.u32 	%fd243, %r43;
	fma.rn.f64 	%fd27, %fd389, %fd243, %fd388;
	fma.rn.f64 	%fd244, %fd401, %fd26, %fd6;
	fma.rn.f64 	%fd28, %fd402, %fd27, %fd244;
	fma.rn.f64 	%fd245, %fd413, %fd26, %fd7;
	fma.rn.f64 	%fd29, %fd414, %fd27, %fd245;
	fma.rn.f64 	%fd246, %fd425, %fd26, %fd8;
	fma.rn.f64 	%fd30, %fd426, %fd27, %fd246;
	fma.rn.f64 	%fd31, %fd126, %fd27, %fd247;
	fma.rn.f64 	%fd32, %fd137, %fd27, %fd248;
	fma.rn.f64 	%fd33, %fd148, %fd27, %fd249;
	fma.rn.f64 	%fd34, %fd159, %fd27, %fd250;
	fma.rn.f64 	%fd35, %fd170, %fd27, %fd251;
	fma.rn.f64 	%fd36, %fd181, %fd27, %fd252;
	fma.rn.f64 	%fd37, %fd192, %fd27, %fd253;
	mov.b32 	%r44, 0;
$L__BB1_6:
	ld.param.f64 	%fd415, [_Z21gridloopsearch_kernelPdPyddddddddddddddddddddddddddddddddddddddddddddddddddddddddddddddddddddddddddddddddddddddddddddddddddddddddddddddddddddddddddddddddddddddddddddddddddddddd_param_51];
	ld.param.f64 	%fd403, [_Z21gridloopsearch_kernelPdPyddddddddddddddddddddddddddddddddddddddddddddddddddddddddddddddddddddddddddddddddddddddddddddddddddddddddddddddddddddddddddddddddddddddddddddddddddddddd_param_39];
	ld.param.f64 	%fd390, [_Z21gridloopsearch_kernelPdPyddddddddddddddddddddddddddddddddddddddddddddddddddddddddddddddddddddddddddddddddddddddddddddddddddddddddddddddddddddddddddddddddddddddddddddddddddddddd_param_25];
	cvt.rn.f64.u32 	%fd254, %r44;
	fma.rn.f64 	%fd38, %fd390, %fd254, %fd81;
	fma.rn.f64 	%fd39, %fd403, %fd38, %fd28;
	fma.rn.f64 	%fd40, %fd415, %fd38, %fd29;
	fma.rn.f64 	%fd41, %fd116, %fd38, %fd30;
	fma.rn.f64 	%fd42, %fd127, %fd38, %fd31;
	fma.rn.f64 	%fd43, %fd138, %fd38, %fd32;
	fma.rn.f64 	%fd44, %fd149, %fd38, %fd33;
	fma.rn.f64 	%fd45, %fd160, %fd38, %fd34;
	fma.rn.f64 	%fd46, %fd171, %fd38, %fd35;
	fma.rn.f64 	%fd47, %fd182, %fd38, %fd36;
	fma.rn.f64 	%fd48, %fd193, %fd38, %fd37;
	mov.b32 	%r45, 0;
$L__BB1_7:
	ld.param.f64 	%fd427, [_Z21gridloopsearch_kernelPdPyddddddddddddddddddddddddddddddddddddddddddddddddddddddddddddddddddddddddddddddddddddddddddddddddddddddddddddddddddddddddddddddddddddddddddddddddddddddd_param_64];
	ld.param.f64 	%fd416, [_Z21gridloopsearch_kernelPdPyddddddddddddddddddddddddddddddddddddddddddddddddddddddddddddddddddddddddddddddddddddddddddddddddddddddddddddddddddddddddddddddddddddddddddddddddddddddd_param_52];
	ld.param.f64 	%fd404, [_Z21gridloopsearch_kernelPdPyddddddddddddddddddddddddddddddddddddddddddddddddddddddddddddddddddddddddddddddddddddddddddddddddddddddddddddddddddddddddddddddddddddddddddddddddddddddd_param_40];
	ld.param.f64 	%fd392, [_Z21gridloopsearch_kernelPdPyddddddddddddddddddddddddddddddddddddddddddddddddddddddddddddddddddddddddddddddddddddddddddddddddddddddddddddddddddddddddddddddddddddddddddddddddddddddd_param_28];
	ld.param.f64 	%fd391, [_Z21gridloopsearch_kernelPdPyddddddddddddddddddddddddddddddddddddddddddddddddddddddddddddddddddddddddddddddddddddddddddddddddddddddddddddddddddddddddddddddddddddddddddddddddddddddd_param_26];
	setp.lt.u32 	%p4, %r31, 2;
	cvt.rn.f64.u32 	%fd256, %r45;
	fma.rn.f64 	%fd49, %fd392, %fd256, %fd391;
	fma.rn.f64 	%fd50, %fd404, %fd49, %fd39;
	fma.rn.f64 	%fd51, %fd416, %fd49, %fd40;
	fma.rn.f64 	%fd52, %fd427, %fd49, %fd41;
	fma.rn.f64 	%fd53, %fd128, %fd49, %fd42;
	fma.rn.f64 	%fd54, %fd139, %fd49, %fd43;
	fma.rn.f64 	%fd55, %fd150, %fd49, %fd44;
	fma.rn.f64 	%fd56, %fd161, %fd49, %fd45;
	fma.rn.f64 	%fd57, %fd172, %fd49, %fd46;
	fma.rn.f64 	%fd58, %fd183, %fd49, %fd47;
	fma.rn.f64 	%fd59, %fd194, %fd49, %fd48;
	mov.f64 	%fd429, 0d0000000000000000;
	@%p4 bra 	$L__BB1_15;
	mov.b32 	%r47, 0;
	mov.f64 	%fd428, 0d0000000000000000;
	mov.u32 	%r46, %r14;
$L__BB1_9:
	ld.param.f64 	%fd417, [_Z21gridloopsearch_kernelPdPyddddddddddddddddddddddddddddddddddddddddddddddddddddddddddddddddddddddddddddddddddddddddddddddddddddddddddddddddddddddddddddddddddddddddddddddddddddddd_param_54];
	ld.param.f64 	%fd405, [_Z21gridloopsearch_kernelPdPyddddddddddddddddddddddddddddddddddddddddddddddddddddddddddddddddddddddddddddddddddddddddddddddddddddddddddddddddddddddddddddddddddddddddddddddddddddddd_param_42];
	ld.param.f64 	%fd393, [_Z21gridloopsearch_kernelPdPyddddddddddddddddddddddddddddddddddddddddddddddddddddddddddddddddddddddddddddddddddddddddddddddddddddddddddddddddddddddddddddddddddddddddddddddddddddddd_param_29];
	fma.rn.f64 	%fd61, %fd86, %fd428, %fd393;
	fma.rn.f64 	%fd258, %fd96, %fd61, %fd50;
	sub.f64 	%fd259, %fd258, %fd405;
	abs.f64 	%fd260, %fd259;
	fma.rn.f64 	%fd261, %fd107, %fd61, %fd51;
	sub.f64 	%fd262, %fd261, %fd417;
	abs.f64 	%fd263, %fd262;
	fma.rn.f64 	%fd265, %fd118, %fd61, %fd52;
	sub.f64 	%fd266, %fd265, %fd119;
	abs.f64 	%fd267, %fd266;
	fma.rn.f64 	%fd269, %fd129, %fd61, %fd53;
	sub.f64 	%fd270, %fd269, %fd130;
	abs.f64 	%fd271, %fd270;
	fma.rn.f64 	%fd273, %fd140, %fd61, %fd54;
	sub.f64 	%fd274, %fd273, %fd141;
	abs.f64 	%fd275, %fd274;
	fma.rn.f64 	%fd277, %fd151, %fd61, %fd55;
	sub.f64 	%fd278, %fd277, %fd152;
	abs.f64 	%fd279, %fd278;
	fma.rn.f64 	%fd281, %fd162, %fd61, %fd56;
	sub.f64 	%fd282, %fd281, %fd163;
	abs.f64 	%fd283, %fd282;
	fma.rn.f64 	%fd285, %fd173, %fd61, %fd57;
	sub.f64 	%fd286, %fd285, %fd174;
	abs.f64 	%fd287, %fd286;
	fma.rn.f64 	%fd289, %fd184, %fd61, %fd58;
	sub.f64 	%fd290, %fd289, %fd185;
	abs.f64 	%fd291, %fd290;
	fma.rn.f64 	%fd293, %fd195, %fd61, %fd59;
	sub.f64 	%fd294, %fd293, %fd196;
	abs.f64 	%fd295, %fd294;
	setp.gtu.f64 	%p5, %fd260, %fd16;
	setp.gtu.f64 	%p6, %fd263, %fd17;
	or.pred  	%p7, %p5, %p6;
	setp.gtu.f64 	%p8, %fd267, %fd18;
	or.pred  	%p9, %p7, %p8;
	setp.gtu.f64 	%p10, %fd271, %fd19;
	or.pred  	%p11, %p9, %p10;
	setp.gtu.f64 	%p12, %fd275, %fd20;
	or.pred  	%p13, %p11, %p12;
	setp.gtu.f64 	%p14, %fd279, %fd21;
	or.pred  	%p15, %p13, %p14;
	setp.gtu.f64 	%p16, %fd283, %fd22;
	or.pred  	%p17, %p15, %p16;
	setp.gtu.f64 	%p18, %fd287, %fd23;
	or.pred  	%p19, %p17, %p18;
	setp.gtu.f64 	%p20, %fd291, %fd24;
	or.pred  	%p21, %p19, %p20;
	setp.gtu.f64 	%p22, %fd295, %fd25;
	or.pred  	%p23, %p21, %p22;
	@%p23 bra 	$L__BB1_11;
	ld.global.u64 	%rd22, [%rd2];
	add.s64 	%rd23, %rd22, %rd37;
	mad.lo.s64 	%rd24, %rd23, 80, %rd1;
	st.global.f64 	[%rd24], %fd1;
	st.global.f64 	[%rd24+8], %fd2;
	st.global.f64 	[%rd24+16], %fd3;
	st.global.f64 	[%rd24+24], %fd4;
	st.global.f64 	[%rd24+32], %fd5;
	st.global.f64 	[%rd24+40], %fd26;
	st.global.f64 	[%rd24+48], %fd27;
	st.global.f64 	[%rd24+56], %fd38;
	st.global.f64 	[%rd24+64], %fd49;
	st.global.f64 	[%rd24+72], %fd61;
	add.s64 	%rd37, %rd37, 1;
$L__BB1_11:
	ld.param.f64 	%fd418, [_Z21gridloopsearch_kernelPdPyddddddddddddddddddddddddddddddddddddddddddddddddddddddddddddddddddddddddddddddddddddddddddddddddddddddddddddddddddddddddddddddddddddddddddddddddddddddd_param_54];
	ld.param.f64 	%fd406, [_Z21gridloopsearch_kernelPdPyddddddddddddddddddddddddddddddddddddddddddddddddddddddddddddddddddddddddddddddddddddddddddddddddddddddddddddddddddddddddddddddddddddddddddddddddddddddd_param_42];
	ld.param.f64 	%fd394, [_Z21gridloopsearch_kernelPdPyddddddddddddddddddddddddddddddddddddddddddddddddddddddddddddddddddddddddddddddddddddddddddddddddddddddddddddddddddddddddddddddddddddddddddddddddddddddd_param_29];
	add.s32 	%r41, %r47, 1;
	cvt.rn.f64.u32 	%fd297, %r41;
	fma.rn.f64 	%fd62, %fd86, %fd297, %fd394;
	fma.rn.f64 	%fd298, %fd96, %fd62, %fd50;
	sub.f64 	%fd299, %fd298, %fd406;
	abs.f64 	%fd300, %fd299;
	fma.rn.f64 	%fd301, %fd107, %fd62, %fd51;
	sub.f64 	%fd302, %fd301, %fd418;
	abs.f64 	%fd303, %fd302;
	fma.rn.f64 	%fd305, %fd118, %fd62, %fd52;
	sub.f64 	%fd306, %fd305, %fd119;
	abs.f64 	%fd307, %fd306;
	fma.rn.f64 	%fd309, %fd129, %fd62, %fd53;
	sub.f64 	%fd310, %fd309, %fd130;
	abs.f64 	%fd311, %fd310;
	fma.rn.f64 	%fd313, %fd140, %fd62, %fd54;
	sub.f64 	%fd314, %fd313, %fd141;
	abs.f64 	%fd315, %fd314;
	fma.rn.f64 	%fd317, %fd151, %fd62, %fd55;
	sub.f64 	%fd318, %fd317, %fd152;
	abs.f64 	%fd319, %fd318;
	fma.rn.f64 	%fd321, %fd162, %fd62, %fd56;
	sub.f64 	%fd322, %fd321, %fd163;
	abs.f64 	%fd323, %fd322;
	fma.rn.f64 	%fd325, %fd173, %fd62, %fd57;
	sub.f64 	%fd326, %fd325, %fd174;
	abs.f64 	%fd327, %fd326;
	fma.rn.f64 	%fd329, %fd184, %fd62, %fd58;
	sub.f64 	%fd330, %fd329, %fd185;
	abs.f64 	%fd331, %fd330;
	fma.rn.f64 	%fd333, %fd195, %fd62, %fd59;
	sub.f64 	%fd334, %fd333, %fd196;
	abs.f64 	%fd335, %fd334;
	setp.gtu.f64 	%p24, %fd300, %fd16;
	setp.gtu.f64 	%p25, %fd303, %fd17;
	or.pred  	%p26, %p24, %p25;
	setp.gtu.f64 	%p27, %fd307, %fd18;
	or.pred  	%p28, %p26, %p27;
	setp.gtu.f64 	%p29, %fd311, %fd19;
	or.pred  	%p30, %p28, %p29;
	setp.gtu.f64 	%p31, %fd315, %fd20;
	or.pred  	%p32, %p30, %p31;
	setp.gtu.f64 	%p33, %fd319, %fd21;
	or.pred  	%p34, %p32, %p33;
	setp.gtu.f64 	%p35, %fd323, %fd22;
	or.pred  	%p36, %p34, %p35;
	setp.gtu.f64 	%p37, %fd327, %fd23;
	or.pred  	%p38, %p36, %p37;
	setp.gtu.f64 	%p39, %fd331, %fd24;
	or.pred  	%p40, %p38, %p39;
	setp.gtu.f64 	%p41, %fd335, %fd25;
	or.pred  	%p42, %p40, %p41;
	@%p42 bra 	$L__BB1_13;
	ld.global.u64 	%rd25, [%rd2];
	add.s64 	%rd26, %rd25, %rd37;
	mad.lo.s64 	%rd27, %rd26, 80, %rd1;
	st.global.f64 	[%rd27], %fd1;
	st.global.f64 	[%rd27+8], %fd2;
	st.global.f64 	[%rd27+16], %fd3;
	st.global.f64 	[%rd27+24], %fd4;
	st.global.f64 	[%rd27+32], %fd5;
	st.global.f64 	[%rd27+40], %fd26;
	st.global.f64 	[%rd27+48], %fd27;
	st.global.f64 	[%rd27+56], %fd38;
	st.global.f64 	[%rd27+64], %fd49;
	st.global.f64 	[%rd27+72], %fd62;
	add.s64 	%rd37, %rd37, 1;
$L__BB1_13:
	add.f64 	%fd428, %fd428, 0d4000000000000000;
	add.s32 	%r47, %r47, 2;
	add.s32 	%r46, %r46, 2;
	setp.ne.s32 	%p43, %r46, 0;
	@%p43 bra 	$L__BB1_9;
	cvt.rn.f64.u32 	%fd429, %r13;
$L__BB1_15:
	setp.eq.s32 	%p44, %r12, 0;
	@%p44 bra 	$L__BB1_18;
	ld.param.f64 	%fd419, [_Z21gridloopsearch_kernelPdPyddddddddddddddddddddddddddddddddddddddddddddddddddddddddddddddddddddddddddddddddddddddddddddddddddddddddddddddddddddddddddddddddddddddddddddddddddddddd_param_54];
	ld.param.f64 	%fd407, [_Z21gridloopsearch_kernelPdPyddddddddddddddddddddddddddddddddddddddddddddddddddddddddddddddddddddddddddddddddddddddddddddddddddddddddddddddddddddddddddddddddddddddddddddddddddddddd_param_42];
	ld.param.f64 	%fd395, [_Z21gridloopsearch_kernelPdPyddddddddddddddddddddddddddddddddddddddddddddddddddddddddddddddddddddddddddddddddddddddddddddddddddddddddddddddddddddddddddddddddddddddddddddddddddddddd_param_29];
	fma.rn.f64 	%fd66, %fd86, %fd429, %fd395;
	fma.rn.f64 	%fd337, %fd96, %fd66, %fd50;
	sub.f64 	%fd338, %fd337, %fd407;
	abs.f64 	%fd339, %fd338;
	fma.rn.f64 	%fd340, %fd107, %fd66, %fd51;
	sub.f64 	%fd341, %fd340, %fd419;
	abs.f64 	%fd342, %fd341;
	fma.rn.f64 	%fd344, %fd118, %fd66, %fd52;
	sub.f64 	%fd345, %fd344, %fd119;
	abs.f64 	%fd346, %fd345;
	fma.rn.f64 	%fd348, %fd129, %fd66, %fd53;
	sub.f64 	%fd349, %fd348, %fd130;
	abs.f64 	%fd350, %fd349;
	fma.rn.f64 	%fd352, %fd140, %fd66, %fd54;
	sub.f64 	%fd353, %fd352, %fd141;
	abs.f64 	%fd354, %fd353;
	fma.rn.f64 	%fd356, %fd151, %fd66, %fd55;
	sub.f64 	%fd357, %fd356, %fd152;
	abs.f64 	%fd358, %fd357;
	fma.rn.f64 	%fd360, %fd162, %fd66, %fd56;
	sub.f64 	%fd361, %fd360, %fd163;
	abs.f64 	%fd362, %fd361;
	fma.rn.f64 	%fd364, %fd173, %fd66, %fd57;
	sub.f64 	%fd365, %fd364, %fd174;
	abs.f64 	%fd366, %fd365;
	fma.rn.f64 	%fd368, %fd184, %fd66, %fd58;
	sub.f64 	%fd369, %fd368, %fd185;
	abs.f64 	%fd370, %fd369;
	fma.rn.f64 	%fd372, %fd195, %fd66, %fd59;
	sub.f64 	%fd373, %fd372, %fd196;
	abs.f64 	%fd374, %fd373;
	setp.gtu.f64 	%p45, %fd339, %fd16;
	setp.gtu.f64 	%p46, %fd342, %fd17;
	or.pred  	%p47, %p45, %p46;
	setp.gtu.f64 	%p48, %fd346, %fd18;
	or.pred  	%p49, %p47, %p48;
	setp.gtu.f64 	%p50, %fd350, %fd19;
	or.pred  	%p51, %p49, %p50;
	setp.gtu.f64 	%p52, %fd354, %fd20;
	or.pred  	%p53, %p51, %p52;
	setp.gtu.f64 	%p54, %fd358, %fd21;
	or.pred  	%p55, %p53, %p54;
	setp.gtu.f64 	%p56, %fd362, %fd22;
	or.pred  	%p57, %p55, %p56;
	setp.gtu.f64 	%p58, %fd366, %fd23;
	or.pred  	%p59, %p57, %p58;
	setp.gtu.f64 	%p60, %fd370, %fd24;
	or.pred  	%p61, %p59, %p60;
	setp.gtu.f64 	%p62, %fd374, %fd25;
	or.pred  	%p63, %p61, %p62;
	@%p63 bra 	$L__BB1_18;
	ld.global.u64 	%rd28, [%rd2];
	add.s64 	%rd29, %rd28, %rd37;
	mad.lo.s64 	%rd30, %rd29, 80, %rd1;
	st.global.f64 	[%rd30], %fd1;
	st.global.f64 	[%rd30+8], %fd2;
	st.global.f64 	[%rd30+16], %fd3;
	st.global.f64 	[%rd30+24], %fd4;
	st.global.f64 	[%rd30+32], %fd5;
	st.global.f64 	[%rd30+40], %fd26;
	st.global.f64 	[%rd30+48], %fd27;
	st.global.f64 	[%rd30+56], %fd38;
	st.global.f64 	[%rd30+64], %fd49;
	st.global.f64 	[%rd30+72], %fd66;
	add.s64 	%rd37, %rd37, 1;
$L__BB1_18:
	add.s32 	%r45, %r45, 1;
	setp.ne.s32 	%p64, %r45, %r30;
	@%p64 bra 	$L__BB1_7;
	add.s32 	%r44, %r44, 1;
	setp.ne.s32 	%p65, %r44, %r32;
	@%p65 bra 	$L__BB1_6;
	add.s32 	%r43, %r43, 1;
	setp.ne.s32 	%p66, %r43, %r8;
	@%p66 bra 	$L__BB1_5;
	add.s32 	%r42, %r42, 1;
	setp.ne.s32 	%p67, %r42, %r7;
	@%p67 bra 	$L__BB1_4;
$L__BB1_22:
	ret;

}
	// .globl	_ZN3cub18CUB_300001_SM_10006detail11EmptyKernelIvEEvv
.visible .entry _ZN3cub18CUB_300001_SM_10006detail11EmptyKernelIvEEvv()
{


	ret;

}
	// .globl	_ZN3cub18CUB_300001_SM_10006detail4scan20DeviceScanInitKernelINS0_13ScanTileStateIyLb1EEEEEvT_i
.visible .entry _ZN3cub18CUB_300001_SM_10006detail4scan20DeviceScanInitKernelINS0_13ScanTileStateIyLb1EEEEEvT_i(
	.param .align 8 .b8 _ZN3cub18CUB_300001_SM_10006detail4scan20DeviceScanInitKernelINS0_13ScanTileStateIyLb1EEEEEvT_i_param_0[8],
	.param .u32 _ZN3cub18CUB_300001_SM_10006detail4scan20DeviceScanInitKernelINS0_13ScanTileStateIyLb1EEEEEvT_i_param_1
)
{
	.reg .pred 	%p<5>;
	.reg .b32 	%r<7>;
	.reg .b64 	%rd<10>;

	ld.param.u64 	%rd2, [_ZN3cub18CUB_300001_SM_10006detail4scan20DeviceScanInitKernelINS0_13ScanTileStateIyLb1EEEEEvT_i_param_0];
	ld.param.u32 	%r4, [_ZN3cub18CUB_300001_SM_10006detail4scan20DeviceScanInitKernelINS0_13ScanTileStateIyLb1EEEEEvT_i_param_1];
	cvta.to.global.u64 	%rd1, %rd2;
	mov.u32 	%r1, %ctaid.x;
	mov.u32 	%r5, %ntid.x;
	mov.u32 	%r2, %tid.x;
	mad.lo.s32 	%r3, %r1, %r5, %r2;
	setp.ge.s32 	%p1, %r3, %r4;
	@%p1 bra 	$L__BB3_2;
	mul.wide.s32 	%rd3, %r3, 16;
	add.s64 	%rd4, %rd1, %rd3;
	mov.b64 	%rd5, 0;
	mov.b64 	%rd6, 99;
	st.global.v2.u64 	[%rd4+512], {%rd6, %rd5};
$L__BB3_2:
	setp.ne.s32 	%p2, %r1, 0;
	setp.gt.u32 	%p3, %r2, 31;
	or.pred  	%p4, %p2, %p3;
	@%p4 bra 	$L__BB3_4;
	mul.wide.u32 	%rd7, %r2, 16;
	add.s64 	%rd8, %rd1, %rd7;
	mov.b64 	%rd9, 0;
	st.global.v2.u64 	[%rd8], {%rd9, %rd9};
$L__BB3_4:
	ret;

}
	// .globl	_ZN3cub18CUB_300001_SM_10006detail4scan16DeviceScanKernelINS2_10policy_hubIyyyjN4cuda3std3__44plusIvEEE10Policy1000EN6thrust24THRUST_300001_SM_1000_NS10device_ptrIyEESF_NS0_13ScanTileStateIyLb1EEES9_NS1_10InputValueIyPyEEjyLb0EyEEvT0_T1_T2_iT3_T4_T5_
.visible .entry _ZN3cub18CUB_300001_SM_10006detail4scan16DeviceScanKernelINS2_10policy_hubIyyyjN4cuda3std3__44plusIvEEE10Policy1000EN6thrust24THRUST_300001_SM_1000_NS10device_ptrIyEESF_NS0_13ScanTileStateIyLb1EEES9_NS1_10InputValueIyPyEEjyLb0EyEEvT0_T1_T2_iT3_T4_T5_(
	.param .align 8 .b8 _ZN3cub18CUB_300001_SM_10006detail4scan16DeviceScanKernelINS2_10policy_hubIyyyjN4cuda3std3__44plusIvEEE10Policy1000EN6thrust24THRUST_300001_SM_1000_NS10device_ptrIyEESF_NS0_13ScanTileStateIyLb1EEES9_NS1_10InputValueIyPyEEjyLb0EyEEvT0_T1_T2_iT3_T4_T5__param_0[8],
	.param .align 8 .b8 _ZN3cub18CUB_300001_SM_10006detail4scan16DeviceScanKernelINS2_10policy_hubIyyyjN4cuda3std3__44plusIvEEE10Policy1000EN6thrust24THRUST_300001_SM_1000_NS10device_ptrIyEESF_NS0_13ScanTileStateIyLb1EEES9_NS1_10InputValueIyPyEEjyLb0EyEEvT0_T1_T2_iT3_T4_T5__param_1[8],
	.param .align 8 .b8 _ZN3cub18CUB_300001_SM_10006detail4scan16DeviceScanKernelINS2_10policy_hubIyyyjN4cuda3std3__44plusIvEEE10Policy1000EN6thrust24THRUST_300001_SM_1000_NS10device_ptrIyEESF_NS0_13ScanTileStateIyLb1EEES9_NS1_10InputValueIyPyEEjyLb0EyEEvT0_T1_T2_iT3_T4_T5__param_2[8],
	.param .u32 _ZN3cub18CUB_300001_SM_10006detail4scan16DeviceScanKernelINS2_10policy_hubIyyyjN4cuda3std3__44plusIvEEE10Policy1000EN6thrust24THRUST_300001_SM_1000_NS10device_ptrIyEESF_NS0_13ScanTileStateIyLb1EEES9_NS1_10InputValueIyPyEEjyLb0EyEEvT0_T1_T2_iT3_T4_T5__param_3,
	.param .align 1 .b8 _ZN3cub18CUB_300001_SM_10006detail4scan16DeviceScanKernelINS2_10policy_hubIyyyjN4cuda3std3__44plusIvEEE10Policy1000EN6thrust24THRUST_300001_SM_1000_NS10device_ptrIyEESF_NS0_13ScanTileStateIyLb1EEES9_NS1_10InputValueIyPyEEjyLb0EyEEvT0_T1_T2_iT3_T4_T5__param_4[1],
	.param .align 8 .b8 _ZN3cub18CUB_300001_SM_10006detail4scan16DeviceScanKernelINS2_10policy_hubIyyyjN4cuda3std3__44plusIvEEE10Policy1000EN6thrust24THRUST_300001_SM_1000_NS10device_ptrIyEESF_NS0_13ScanTileStateIyLb1EEES9_NS1_10InputValueIyPyEEjyLb0EyEEvT0_T1_T2_iT3_T4_T5__param_5[16],
	.param .u32 _ZN3cub18CUB_300001_SM_10006detail4scan16DeviceScanKernelINS2_10policy_hubIyyyjN4cuda3std3__44plusIvEEE10Policy1000EN6thrust24THRUST_300001_SM_1000_NS10device_ptrIyEESF_NS0_13ScanTileStateIyLb1EEES9_NS1_10InputValueIyPyEEjyLb0EyEEvT0_T1_T2_iT3_T4_T5__param_6
)
.maxntid 416
{
	.reg .pred 	%p<142>;
	.reg .b16 	%rs<3>;
	.reg .b32 	%r<565>;
	.reg .b64 	%rd<590>;
	// demoted variable
	.shared .align 16 .b8 _ZZN3cub18CUB_300001_SM_10006detail4scan16DeviceScanKernelINS2_10policy_hubIyyyjN4cuda3std3__44plusIvEEE10Policy1000EN6thrust24THRUST_300001_SM_1000_NS10device_ptrIyEESF_NS0_13ScanTileStateIyLb1EEES9_NS1_10InputValueIyPyEEjyLb0EyEEvT0_T1_T2_iT3_T4_T5_E12temp_storage[36624];
	ld.param.u32 	%r48, [_ZN3cub18CUB_300001_SM_10006detail4scan16DeviceScanKernelINS2_10policy_hubIyyyjN4cuda3std3__44plusIvEEE10Policy1000EN6thrust24THRUST_300001_SM_1000_NS10device_ptrIyEESF_NS0_13ScanTileStateIyLb1EEES9_NS1_10InputValueIyPyEEjyLb0EyEEvT0_T1_T2_iT3_T4_T5__param_5];
	bfe.u32 	%r49, %r48, 0, 8;
	cvt.u16.u32 	%rs1, %r49;
	and.b16  	%rs2, %rs1, 255;
	ld.param.u64 	%rd134, [_ZN3cub18CUB_300001_SM_10006detail4scan16DeviceScanKernelINS2_10policy_hubIyyyjN4cuda3std3__44plusIvEEE10Policy1000EN6thrust24THRUST_300001_SM_1000_NS10device_ptrIyEESF_NS0_13ScanTileStateIyLb1EEES9_NS1_10InputValueIyPyEEjyLb0EyEEvT0_T1_T2_iT3_T4_T5__param_2];
	ld.param.u64 	%rd133, [_ZN3cub18CUB_300001_SM_10006detail4scan16DeviceScanKernelINS2_10policy_hubIyyyjN4cuda3std3__44plusIvEEE10Policy1000EN6thrust24THRUST_300001_SM_1000_NS10device_ptrIyEESF_NS0_13ScanTileStateIyLb1EEES9_NS1_10InputValueIyPyEEjyLb0EyEEvT0_T1_T2_iT3_T4_T5__param_1];
	ld.param.u64 	%rd132, [_ZN3cub18CUB_300001_SM_10006detail4scan16DeviceScanKernelINS2_10policy_hubIyyyjN4cuda3std3__44plusIvEEE10Policy1000EN6thrust24THRUST_300001_SM_1000_NS10device_ptrIyEESF_NS0_13ScanTileStateIyLb1EEES9_NS1_10InputValueIyPyEEjyLb0EyEEvT0_T1_T2_iT3_T4_T5__param_0];
	ld.param.u64 	%rd562, [_ZN3cub18CUB_300001_SM_10006detail4scan16DeviceScanKernelINS2_10policy_hubIyyyjN4cuda3std3__44plusIvEEE10Policy1000EN6thrust24THRUST_300001_SM_1000_NS10device_ptrIyEESF_NS0_13ScanTileStateIyLb1EEES9_NS1_10InputValueIyPyEEjyLb0EyEEvT0_T1_T2_iT3_T4_T5__param_5+8];
	setp.eq.s16 	%p1, %rs2, 0;
	@%p1 bra 	$L__BB4_2;
	cvta.to.global.u64 	%rd135, %rd562;
	ld.global.u64 	%rd562, [%rd135];
$L__BB4_2:
	ld.param.u32 	%r549, [_ZN3cub18CUB_300001_SM_10006detail4scan16DeviceScanKernelINS2_10policy_hubIyyyjN4cuda3std3__44plusIvEEE10Policy1000EN6thrust24THRUST_300001_SM_1000_NS10device_ptrIyEESF_NS0_13ScanTileStateIyLb1EEES9_NS1_10InputValueIyPyEEjyLb0EyEEvT0_T1_T2_iT3_T4_T5__param_6];
	ld.param.u32 	%r541, [_ZN3cub18CUB_300001_SM_10006detail4scan16DeviceScanKernelINS2_10policy_hubIyyyjN4cuda3std3__44plusIvEEE10Policy1000EN6thrust24THRUST_300001_SM_1000_NS10device_ptrIyEESF_NS0_13ScanTileStateIyLb1EEES9_NS1_10InputValueIyPyEEjyLb0EyEEvT0_T1_T2_iT3_T4_T5__param_3];
	cvta.to.global.u64 	%rd5, %rd132;
	cvta.to.global.u64 	%rd6, %rd133;
	mov.u32 	%r50, %ctaid.x;
	add.s32 	%r551, %r541, %r50;
	mul.lo.s32 	%r2, %r551, 4576;
	sub.s32 	%r3, %r549, %r2;
	setp.lt.u32 	%p2, %r3, 4577;
	@%p2 bra 	$L__BB4_28;
	cvt.u64.u32 	%rd334, %r2;
	mov.u32 	%r4, %tid.x;
	and.b32  	%r336, %r4, 31;
	and.b32  	%r337, %r4, 992;
	mul.lo.s32 	%r338, %r337, 11;
	or.b32  	%r339, %r338, %r336;
	cvt.u64.u32 	%rd335, %r339;
	add.s64 	%rd336, %rd335, %rd334;
	shl.b64 	%rd337, %rd336, 3;
	add.s64 	%rd338, %rd5, %rd337;
	ld.global.u64 	%rd339, [%rd338];
	ld.global.u64 	%rd340, [%rd338+256];
	ld.global.u64 	%rd341, [%rd338+512];
	ld.global.u64 	%rd342, [%rd338+768];
	ld.global.u64 	%rd343, [%rd338+1024];
	ld.global.u64 	%rd344, [%rd338+1280];
	ld.global.u64 	%rd345, [%rd338+1536];
	ld.global.u64 	%rd346, [%rd338+1792];
	ld.global.u64 	%rd347, [%rd338+2048];
	ld.global.u64 	%rd348, [%rd338+2304];
	ld.global.u64 	%rd349, [%rd338+2560];
	// begin inline asm
	mov.u32 %r335, %laneid;
	// end inline asm
	shr.u32 	%r6, %r4, 5;
	mad.lo.s32 	%r340, %r6, 352, %r335;
	shl.b32 	%r341, %r340, 3;
	mov.u32 	%r342, _ZZN3cub18CUB_300001_SM_10006detail4scan16DeviceScanKernelINS2_10policy_hubIyyyjN4cuda3std3__44plusIvEEE10Policy1000EN6thrust24THRUST_300001_SM_1000_NS10device_ptrIyEESF_NS0_13ScanTileStateIyLb1EEES9_NS1_10InputValueIyPyEEjyLb0EyEEvT0_T1_T2_iT3_T4_T5_E12temp_storage;
	add.s32 	%r7, %r342, %r341;
	st.shared.u64 	[%r7], %rd339;
	st.shared.u64 	[%r7+256], %rd340;
	st.shared.u64 	[%r7+512], %rd341;
	st.shared.u64 	[%r7+768], %rd342;
	st.shared.u64 	[%r7+1024], %rd343;
	st.shared.u64 	[%r7+1280], %rd344;
	st.shared.u64 	[%r7+1536], %rd345;
	st.shared.u64 	[%r7+1792], %rd346;
	st.shared.u64 	[%r7+2048], %rd347;
	st.shared.u64 	[%r7+2304], %rd348;
	st.shared.u64 	[%r7+2560], %rd349;
	bar.warp.sync 	-1;
	mad.lo.s32 	%r8, %r335, 80, %r7;
	ld.shared.u64 	%rd7, [%r8];
	ld.shared.u64 	%rd8, [%r8+8];
	ld.shared.u64 	%rd9, [%r8+16];
	ld.shared.u64 	%rd10, [%r8+24];
	ld.shared.u64 	%rd11, [%r8+32];
	ld.shared.u64 	%rd12, [%r8+40];
	ld.shared.u64 	%rd13, [%r8+48];
	ld.shared.u64 	%rd14, [%r8+56];
	ld.shared.u64 	%rd15, [%r8+64];
	ld.shared.u64 	%rd16, [%r8+72];
	ld.shared.u64 	%rd17, [%r8+80];
	bar.sync 	0;
	setp.ne.s32 	%p84, %r551, 0;
	@%p84 bra 	$L__BB4_8;
	add.s64 	%rd484, %rd8, %rd7;
	add.s64 	%rd485, %rd9, %rd484;
	add.s64 	%rd486, %rd10, %rd485;
	add.s64 	%rd487, %rd11, %rd486;
	add.s64 	%rd488, %rd12, %rd487;
	add.s64 	%rd489, %rd13, %rd488;
	add.s64 	%rd490, %rd14, %rd489;
	add.s64 	%rd491, %rd15, %rd490;
	add.s64 	%rd492, %rd16, %rd491;
	add.s64 	%rd471, %rd17, %rd492;
	mov.b32 	%r514, 1;
	mov.b32 	%r527, 0;
	mov.b32 	%r528, -1;
	// begin inline asm
	{  .reg .u64 r0;  .reg .u32 lo;  .reg .u32 hi;  .reg .pred p;  mov.b64 {lo, hi}, %rd471;  shfl.sync.up.b32 lo|p, lo, %r514, %r527, %r528;  shfl.sync.up.b32 hi|p, hi, %r514, %r527, %r528;  mov.b64 r0, {lo, hi};  @p add.u64 r0, r0, %rd471;  mov.u64 %rd469, r0;}
	// end inline asm
	mov.b32 	%r517, 2;
	// begin inline asm
	{  .reg .u64 r0;  .reg .u32 lo;  .reg .u32 hi;  .reg .pred p;  mov.b64 {lo, hi}, %rd469;  shfl.sync.up.b32 lo|p, lo, %r517, %r527, %r528;  shfl.sync.up.b32 hi|p, hi, %r517, %r527, %r528;  mov.b64 r0, {lo, hi};  @p add.u64 r0, r0, %rd469;  mov.u64 %rd472, r0;}
	// end inline asm
	mov.b32 	%r520, 4;
	// begin inline asm
	{  .reg .u64 r0;  .reg .u32 lo;  .reg .u32 hi;  .reg .pred p;  mov.b64 {lo, hi}, %rd472;  shfl.sync.up.b32 lo|p, lo, %r520, %r527, %r528;  shfl.sync.up.b32 hi|p, hi, %r520, %r527, %r528;  mov.b64 r0, {lo, hi};  @p add.u64 r0, r0, %rd472;  mov.u64 %rd475, r0;}
	// end inline asm
	mov.b32 	%r523, 8;
	// begin inline asm
	{  .reg .u64 r0;  .reg .u32 lo;  .reg .u32 hi;  .reg .pred p;  mov.b64 {lo, hi}, %rd475;  shfl.sync.up.b32 lo|p, lo, %r523, %r527, %r528;  shfl.sync.up.b32 hi|p, hi, %r523, %r527, %r528;  mov.b64 r0, {lo, hi};  @p add.u64 r0, r0, %rd475;  mov.u64 %rd478, r0;}
	// end inline asm
	mov.b32 	%r526, 16;
	// begin inline asm
	{  .reg .u64 r0;  .reg .u32 lo;  .reg .u32 hi;  .reg .pred p;  mov.b64 {lo, hi}, %rd478;  shfl.sync.up.b32 lo|p, lo, %r526, %r527, %r528;  shfl.sync.up.b32 hi|p, hi, %r526, %r527, %r528;  mov.b64 r0, {lo, hi};  @p add.u64 r0, r0, %rd478;  mov.u64 %rd481, r0;}
	// end inline asm
	setp.ne.s32 	%p127, %r335, 31;
	@%p127 bra 	$L__BB4_6;
	shl.b32 	%r529, %r6, 3;
	mov.u32 	%r530, _ZZN3cub18CUB_300001_SM_10006detail4scan16DeviceScanKernelINS2_10policy_hubIyyyjN4cuda3std3__44plusIvEEE10Policy1000EN6thrust24THRUST_300001_SM_1000_NS10device_ptrIyEESF_NS0_13ScanTileStateIyLb1EEES9_NS1_10InputValueIyPyEEjyLb0EyEEvT0_T1_T2_iT3_T4_T5_E12temp_storage;
	add.s32 	%r531, %r530, %r529;
	st.shared.u64 	[%r531+32], %rd481;
$L__BB4_6:
	bar.sync 	0;
	ld.shared.v2.u64 	{%rd493, %rd494}, [_ZZN3cub18CUB_300001_SM_10006detail4scan16DeviceScanKernelINS2_10policy_hubIyyyjN4cuda3std3__44plusIvEEE10Policy1000EN6thrust24THRUST_300001_SM_1000_NS10device_ptrIyEESF_NS0_13ScanTileStateIyLb1EEES9_NS1_10InputValueIyPyEEjyLb0EyEEvT0_T1_T2_iT3_T4_T5_E12temp_storage+32];
	add.s64 	%rd495, %rd494, %rd493;
	setp.eq.s32 	%p128, %r6, 2;
	selp.b64 	%rd496, %rd495, %rd493, %p128;
	ld.shared.v2.u64 	{%rd497, %rd498}, [_ZZN3cub18CUB_300001_SM_10006detail4scan16DeviceScanKernelINS2_10policy_hubIyyyjN4cuda3std3__44plusIvEEE10Policy1000EN6thrust24THRUST_300001_SM_1000_NS10device_ptrIyEESF_NS0_13ScanTileStateIyLb1EEES9_NS1_10InputValueIyPyEEjyLb0EyEEvT0_T1_T2_iT3_T4_T5_E12temp_storage+48];
	add.s64 	%rd499, %rd495, %rd497;
	setp.eq.s32 	%p129, %r6, 3;
	selp.b64 	%rd500, %rd499, %rd496, %p129;
	add.s64 	%rd501, %rd499, %rd498;
	setp.eq.s32 	%p130, %r6, 4;
	selp.b64 	%rd502, %rd501, %rd500, %p130;
	ld.shared.v2.u64 	{%rd503, %rd504}, [_ZZN3cub18CUB_300001_SM_10006detail4scan16DeviceScanKernelINS2_10policy_hubIyyyjN4cuda3std3__44plusIvEEE10Policy1000EN6thrust24THRUST_300001_SM_1000_NS10device_ptrIyEESF_NS0_13ScanTileStateIyLb1EEES9_NS1_10InputValueIyPyEEjyLb0EyEEvT0_T1_T2_iT3_T4_T5_E12temp_storage+64];
	add.s64 	%rd505, %rd501, %rd503;
	setp.eq.s32 	%p131, %r6, 5;
	selp.b64 	%rd506, %rd505, %rd502, %p131;
	add.s64 	%rd507, %rd505, %rd504;
	setp.eq.s32 	%p132, %r6, 6;
	selp.b64 	%rd508, %rd507, %rd506, %p132;
	ld.shared.v2.u64 	{%rd509, %rd510}, [_ZZN3cub18CUB_300001_SM_10006detail4scan16DeviceScanKernelINS2_10policy_hubIyyyjN4cuda3std3__44plusIvEEE10Policy1000EN6thrust24THRUST_300001_SM_1000_NS10device_ptrIyEESF_NS0_13ScanTileStateIyLb1EEES9_NS1_10InputValueIyPyEEjyLb0EyEEvT0_T1_T2_iT3_T4_T5_E12temp_storage+80];
	add.s64 	%rd511, %rd507, %rd509;
	setp.eq.s32 	%p133, %r6, 7;
	selp.b64 	%rd512, %rd511, %rd508, %p133;
	add.s64 	%rd513, %rd511, %rd510;
	setp.eq.s32 	%p134, %r6, 8;
	selp.b64 	%rd514, %rd513, %rd512, %p134;
	ld.shared.v2.u64 	{%rd515, %rd516}, [_ZZN3cub18CUB_300001_SM_10006detail4scan16DeviceScanKernelINS2_10policy_hubIyyyjN4cuda3std3__44plusIvEEE10Policy1000EN6thrust24THRUST_300001_SM_1000_NS10device_ptrIyEESF_NS0_13ScanTileStateIyLb1EEES9_NS1_10InputValueIyPyEEjyLb0EyEEvT0_T1_T2_iT3_T4_T5_E12temp_storage+96];
	add.s64 	%rd517, %rd513, %rd515;
	setp.eq.s32 	%p135, %r6, 9;
	selp.b64 	%rd518, %rd517, %rd514, %p135;
	add.s64 	%rd519, %rd517, %rd516;
	setp.eq.s32 	%p136, %r6, 10;
	selp.b64 	%rd520, %rd519, %rd518, %p136;
	ld.shared.v2.u64 	{%rd521, %rd522}, [_ZZN3cub18CUB_300001_SM_10006detail4scan16DeviceScanKernelINS2_10policy_hubIyyyjN4cuda3std3__44plusIvEEE10Policy1000EN6thrust24THRUST_300001_SM_1000_NS10device_ptrIyEESF_NS0_13ScanTileStateIyLb1EEES9_NS1_10InputValueIyPyEEjyLb0EyEEvT0_T1_T2_iT3_T4_T5_E12temp_storage+112];
	add.s64 	%rd523, %rd519, %rd521;
	setp.eq.s32 	%p137, %r6, 11;
	selp.b64 	%rd524, %rd523, %rd520, %p137;
	add.s64 	%rd525, %rd523, %rd522;
	setp.eq.s32 	%p138, %r6, 12;
	selp.b64 	%rd526, %rd525, %rd524, %p138;
	ld.shared.u64 	%rd527, [_ZZN3cub18CUB_300001_SM_10006detail4scan16DeviceScanKernelINS2_10policy_hubIyyyjN4cuda3std3__44plusIvEEE10Policy1000EN6thrust24THRUST_300001_SM_1000_NS10device_ptrIyEESF_NS0_13ScanTileStateIyLb1EEES9_NS1_10InputValueIyPyEEjyLb0EyEEvT0_T1_T2_iT3_T4_T5_E12temp_storage+128];
	mov.u32 	%r532, %tid.x;
	setp.lt.u32 	%p139, %r532, 32;
	selp.b64 	%rd528, 0, %rd526, %p139;
	setp.eq.s32 	%p140, %r335, 0;
	sub.s64 	%rd529, %rd481, %rd471;
	selp.b64 	%rd530, 0, %rd529, %p140;
	add.s64 	%rd531, %rd530, %rd562;
	add.s64 	%rd570, %rd531, %rd528;
	add.s64 	%rd532, %rd527, %rd562;
	add.s64 	%rd21, %rd532, %rd525;
	setp.ne.s32 	%p141, %r532, 0;
	@%p141 bra 	$L__BB4_27;
	add.s64 	%rd533, %rd134, 512;
	mov.b64 	%rd534, 101;
	// begin inline asm
	st.relaxed.gpu.v2.u64 [%rd533], {%rd534, %rd21};
	// end inline asm
	bra.uni 	$L__BB4_27;
$L__BB4_8:
	add.s64 	%rd365, %rd8, %rd7;
	add.s64 	%rd366, %rd9, %rd365;
	add.s64 	%rd367, %rd10, %rd366;
	add.s64 	%rd368, %rd11, %rd367;
	add.s64 	%rd369, %rd12, %rd368;
	add.s64 	%rd370, %rd13, %rd369;
	add.s64 	%rd371, %rd14, %rd370;
	add.s64 	%rd372, %rd15, %rd371;
	add.s64 	%rd373, %rd16, %rd372;
	add.s64 	%rd352, %rd17, %rd373;
	mov.b32 	%r343, 1;
	mov.b32 	%r356, 0;
	mov.b32 	%r357, -1;
	// begin inline asm
	{  .reg .u64 r0;  .reg .u32 lo;  .reg .u32 hi;  .reg .pred p;  mov.b64 {lo, hi}, %rd352;  shfl.sync.up.b32 lo|p, lo, %r343, %r356, %r357;  shfl.sync.up.b32 hi|p, hi, %r343, %r356, %r357;  mov.b64 r0, {lo, hi};  @p add.u64 r0, r0, %rd352;  mov.u64 %rd350, r0;}
	// end inline asm
	mov.b32 	%r346, 2;
	// begin inline asm
	{  .reg .u64 r0;  .reg .u32 lo;  .reg .u32 hi;  .reg .pred p;  mov.b64 {lo, hi}, %rd350;  shfl.sync.up.b32 lo|p, lo, %r346, %r356, %r357;  shfl.sync.up.b32 hi|p, hi, %r346, %r356, %r357;  mov.b64 r0, {lo, hi};  @p add.u64 r0, r0, %rd350;  mov.u64 %rd353, r0;}
	// end inline asm
	mov.b32 	%r349, 4;
	// begin inline asm
	{  .reg .u64 r0;  .reg .u32 lo;  .reg .u32 hi;  .reg .pred p;  mov.b64 {lo, hi}, %rd353;  shfl.sync.up.b32 lo|p, lo, %r349, %r356, %r357;  shfl.sync.up.b32 hi|p, hi, %r349, %r356, %r357;  mov.b64 r0, {lo, hi};  @p add.u64 r0, r0, %rd353;  mov.u64 %rd356, r0;}
	// end inline asm
	mov.b32 	%r352, 8;
	// begin inline asm
	{  .reg .u64 r0;  .reg .u32 lo;  .reg .u32 hi;  .reg .pred p;  mov.b64 {lo, hi}, %rd356;  shfl.sync.up.b32 lo|p, lo, %r352, %r356, %r357;  shfl.sync.up.b32 hi|p, hi, %r352, %r356, %r357;  mov.b64 r0, {lo, hi};  @p add.u64 r0, r0, %rd356;  mov.u64 %rd359, r0;}
	// end inline asm
	mov.b32 	%r355, 16;
	// begin inline asm
	{  .reg .u64 r0;  .reg .u32 lo;  .reg .u32 hi;  .reg .pred p;  mov.b64 {lo, hi}, %rd359;  shfl.sync.up.b32 lo|p, lo, %r355, %r356, %r357;  shfl.sync.up.b32 hi|p, hi, %r355, %r356, %r357;  mov.b64 r0, {lo, hi};  @p add.u64 r0, r0, %rd359;  mov.u64 %rd362, r0;}
	// end inline asm
	setp.ne.s32 	%p85, %r335, 31;
	@%p85 bra 	$L__BB4_10;
	shl.b32 	%r358, %r6, 3;
	mov.u32 	%r359, _ZZN3cub18CUB_300001_SM_10006detail4scan16DeviceScanKernelINS2_10policy_hubIyyyjN4cuda3std3__44plusIvEEE10Policy1000EN6thrust24THRUST_300001_SM_1000_NS10device_ptrIyEESF_NS0_13ScanTileStateIyLb1EEES9_NS1_10InputValueIyPyEEjyLb0EyEEvT0_T1_T2_iT3_T4_T5_E12temp_storage;
	add.s32 	%r360, %r359, %r358;
	st.shared.u64 	[%r360+32], %rd362;
$L__BB4_10:
	sub.s64 	%rd374, %rd362, %rd352;
	bar.sync 	0;
	ld.shared.v2.u64 	{%rd375, %rd376}, [_ZZN3cub18CUB_300001_SM_10006detail4scan16DeviceScanKernelINS2_10policy_hubIyyyjN4cuda3std3__44plusIvEEE10Policy1000EN6thrust24THRUST_300001_SM_1000_NS10device_ptrIyEESF_NS0_13ScanTileStateIyLb1EEES9_NS1_10InputValueIyPyEEjyLb0EyEEvT0_T1_T2_iT3_T4_T5_E12temp_storage+32];
	add.s64 	%rd377, %rd376, %rd375;
	setp.eq.s32 	%p86, %r6, 2;
	selp.b64 	%rd378, %rd377, %rd375, %p86;
	ld.shared.v2.u64 	{%rd379, %rd380}, [_ZZN3cub18CUB_300001_SM_10006detail4scan16DeviceScanKernelINS2_10policy_hubIyyyjN4cuda3std3__44plusIvEEE10Policy1000EN6thrust24THRUST_300001_SM_1000_NS10device_ptrIyEESF_NS0_13ScanTileStateIyLb1EEES9_NS1_10InputValueIyPyEEjyLb0EyEEvT0_T1_T2_iT3_T4_T5_E12temp_storage+48];
	add.s64 	%rd381, %rd377, %rd379;
	setp.eq.s32 	%p87, %r6, 3;
	selp.b64 	%rd382, %rd381, %rd378, %p87;
	add.s64 	%rd383, %rd381, %rd380;
	setp.eq.s32 	%p88, %r6, 4;
	selp.b64 	%rd384, %rd383, %rd382, %p88;
	ld.shared.v2.u64 	{%rd385, %rd386}, [_ZZN3cub18CUB_300001_SM_10006detail4scan16DeviceScanKernelINS2_10policy_hubIyyyjN4cuda3std3__44plusIvEEE10Policy1000EN6thrust24THRUST_300001_SM_1000_NS10device_ptrIyEESF_NS0_13ScanTileStateIyLb1EEES9_NS1_10InputValueIyPyEEjyLb0EyEEvT0_T1_T2_iT3_T4_T5_E12temp_storage+64];
	add.s64 	%rd387, %rd383, %rd385;
	setp.eq.s32 	%p89, %r6, 5;
	selp.b64 	%rd388, %rd387, %rd384, %p89;
	add.s64 	%rd389, %rd387, %rd386;
	setp.eq.s32 	%p90, %r6, 6;
	selp.b64 	%rd390, %rd389, %rd388, %p90;
	ld.shared.v2.u64 	{%rd391, %rd392}, [_ZZN3cub18CUB_300001_SM_10006detail4scan16DeviceScanKernelINS2_10policy_hubIyyyjN4cuda3std3__44plusIvEEE10Policy1000EN6thrust24THRUST_300001_SM_1000_NS10device_ptrIyEESF_NS0_13ScanTileStateIyLb1EEES9_NS1_10InputValueIyPyEEjyLb0EyEEvT0_T1_T2_iT3_T4_T5_E12temp_storage+80];
	add.s64 	%rd393, %rd389, %rd391;
	setp.eq.s32 	%p91, %r6, 7;
	selp.b64 	%rd394, %rd393, %rd390, %p91;
	add.s64 	%rd395, %rd393, %rd392;
	setp.eq.s32 	%p92, %r6, 8;
	selp.b64 	%rd396, %rd395, %rd394, %p92;
	ld.shared.v2.u64 	{%rd397, %rd398}, [_ZZN3cub18CUB_300001_SM_10006detail4scan16DeviceScanKernelINS2_10policy_hubIyyyjN4cuda3std3__44plusIvEEE10Policy1000EN6thrust24THRUST_300001_SM_1000_NS10device_ptrIyEESF_NS0_13ScanTileStateIyLb1EEES9_NS1_10InputValueIyPyEEjyLb0EyEEvT0_T1_T2_iT3_T4_T5_E12temp_storage+96];
	add.s64 	%rd399, %rd395, %rd397;
	setp.eq.s32 	%p93, %r6, 9;
	selp.b64 	%rd400, %rd399, %rd396, %p93;
	add.s64 	%rd401, %rd399, %rd398;
	setp.eq.s32 	%p94, %r6, 10;
	selp.b64 	%rd402, %rd401, %rd400, %p94;
	ld.shared.v2.u64 	{%rd403, %rd404}, [_ZZN3cub18CUB_300001_SM_10006detail4scan16DeviceScanKernelINS2_10policy_hubIyyyjN4cuda3std3__44plusIvEEE10Policy1000EN6thrust24THRUST_300001_SM_1000_NS10device_ptrIyEESF_NS0_13ScanTileStateIyLb1EEES9_NS1_10InputValueIyPyEEjyLb0EyEEvT0_T1_T2_iT3_T4_T5_E12temp_storage+112];
	add.s64 	%rd405, %rd401, %rd403;
	setp.eq.s32 	%p95, %r6, 11;
	selp.b64 	%rd406, %rd405, %rd402, %p95;
	add.s64 	%rd407, %rd405, %rd404;
	setp.eq.s32 	%p96, %r6, 12;
	selp.b64 	%rd408, %rd407, %rd406, %p96;
	ld.shared.u64 	%rd409, [_ZZN3cub18CUB_300001_SM_10006detail4scan16DeviceScanKernelINS2_10policy_hubIyyyjN4cuda3std3__44plusIvEEE10Policy1000EN6thrust24THRUST_300001_SM_1000_NS10device_ptrIyEESF_NS0_13ScanTileStateIyLb1EEES9_NS1_10InputValueIyPyEEjyLb0EyEEvT0_T1_T2_iT3_T4_T5_E12temp_storage+128];
	add.s64 	%rd24, %rd407, %rd409;
	setp.gt.u32 	%p97, %r4, 31;
	setp.lt.u32 	%p98, %r4, 32;
	setp.eq.s32 	%p99, %r335, 0;
	selp.b64 	%rd410, 0, %rd374, %p99;
	add.s64 	%rd569, %rd408, %rd410;
	selp.b64 	%rd26, %rd374, %rd569, %p98;
	@%p97 bra 	$L__BB4_26;
	setp.ne.s32 	%p100, %r4, 0;
	mul.wide.s32 	%rd411, %r551, 16;
	add.s64 	%rd27, %rd134, %rd411;
	@%p100 bra 	$L__BB4_13;
	st.shared.u64 	[_ZZN3cub18CUB_300001_SM_10006detail4scan16DeviceScanKernelINS2_10policy_hubIyyyjN4cuda3std3__44plusIvEEE10Policy1000EN6thrust24THRUST_300001_SM_1000_NS10device_ptrIyEESF_NS0_13ScanTileStateIyLb1EEES9_NS1_10InputValueIyPyEEjyLb0EyEEvT0_T1_T2_iT3_T4_T5_E12temp_storage+24], %rd24;
	add.s64 	%rd412, %rd27, 512;
	mov.b64 	%rd413, 100;
	// begin inline asm
	st.relaxed.gpu.v2.u64 [%rd412], {%rd413, %rd24};
	// end inline asm
$L__BB4_13:
	not.b32 	%r363, %r4;
	add.s32 	%r364, %r551, %r363;
	mov.b32 	%r361, 710;
	// begin inline asm
	nanosleep.u32 %r361;
	// end inline asm
	mul.wide.s32 	%rd418, %r364, 16;
	add.s64 	%rd419, %rd134, %rd418;
	add.s64 	%rd417, %rd419, 512;
	// begin inline asm
	ld.relaxed.gpu.v2.u64 {%rd567, %rd564}, [%rd417];
	// end inline asm
	mov.b32 	%r552, 386;
$L__BB4_14:
	setp.eq.s64 	%p101, %rd567, 99;
	mov.b32 	%r365, -1;
	vote.sync.any.pred 	%p102, %p101, %r365;
	not.pred 	%p103, %p102;
	@%p103 bra 	$L__BB4_16;
	ld.param.u32 	%r547, [_ZN3cub18CUB_300001_SM_10006detail4scan16DeviceScanKernelINS2_10policy_hubIyyyjN4cuda3std3__44plusIvEEE10Policy1000EN6thrust24THRUST_300001_SM_1000_NS10device_ptrIyEESF_NS0_13ScanTileStateIyLb1EEES9_NS1_10InputValueIyPyEEjyLb0EyEEvT0_T1_T2_iT3_T4_T5__param_3];
	shr.u32 	%r11, %r552, 1;
	mul.lo.s32 	%r505, %r551, 16807;
	and.b32  	%r551, %r505, 2147483647;
	sub.s32 	%r506, %r552, %r11;
	add.s32 	%r507, %r506, 1;
	rem.u32 	%r508, %r551, %r507;
	add.s32 	%r504, %r508, %r11;
	// begin inline asm
	nanosleep.u32 %r504;
	// end inline asm
	mov.u32 	%r509, %ctaid.x;
	add.s32 	%r510, %r547, %r509;
	mov.u32 	%r511, %tid.x;
	not.b32 	%r512, %r511;
	add.s32 	%r513, %r510, %r512;
	mul.wide.s32 	%rd467, %r513, 16;
	add.s64 	%rd468, %rd134, %rd467;
	add.s64 	%rd466, %rd468, 512;
	// begin inline asm
	ld.relaxed.gpu.v2.u64 {%rd567, %rd564}, [%rd466];
	// end inline asm
	mov.u32 	%r552, %r11;
	bra.uni 	$L__BB4_14;
$L__BB4_16:
	ld.param.u32 	%r546, [_ZN3cub18CUB_300001_SM_10006detail4scan16DeviceScanKernelINS2_10policy_hubIyyyjN4cuda3std3__44plusIvEEE10Policy1000EN6thrust24THRUST_300001_SM_1000_NS10device_ptrIyEESF_NS0_13ScanTileStateIyLb1EEES9_NS1_10InputValueIyPyEEjyLb0EyEEvT0_T1_T2_iT3_T4_T5__param_3];
	mov.u32 	%r419, %ctaid.x;
	add.s32 	%r420, %r546, %r419;
	mov.u32 	%r421, %tid.x;
	not.b32 	%r422, %r421;
	add.s32 	%r555, %r420, %r422;
	setp.eq.s64 	%p104, %rd567, 101;
	mov.b32 	%r417, -1;
	vote.sync.ballot.b32 	%r423, %p104, %r417;
	// begin inline asm
	mov.u32 %r367, %lanemask_ge;
	// end inline asm
	and.b32  	%r424, %r423, %r367;
	or.b32  	%r425, %r424, -2147483648;
	add.s32 	%r426, %r425, -1;
	not.b32 	%r427, %r425;
	and.b32  	%r428, %r427, %r426;
	popc.b32 	%r371, %r428;
	mov.b64 	{%r369, %r374}, %rd564;
	mov.b32 	%r375, 1;
	// begin inline asm
	shfl.sync.down.b32 %r368, %r369, %r375, %r371, %r417;
	// end inline asm
	// begin inline asm
	shfl.sync.down.b32 %r373, %r374, %r375, %r371, %r417;
	// end inline asm
	mov.b64 	%rd420, {%r368, %r373};
	setp.lt.s32 	%p106, %r335, %r371;
	selp.b64 	%rd421, %rd420, 0, %p106;
	add.s64 	%rd422, %rd421, %rd564;
	mov.b64 	{%r379, %r384}, %rd422;
	mov.b32 	%r385, 2;
	// begin inline asm
	shfl.sync.down.b32 %r378, %r379, %r385, %r371, %r417;
	// end inline asm
	// begin inline asm
	shfl.sync.down.b32 %r383, %r384, %r385, %r371, %r417;
	// end inline asm
	mov.b64 	%rd423, {%r378, %r383};
	add.s32 	%r429, %r335, 2;
	setp.gt.s32 	%p107, %r429, %r371;
	selp.b64 	%rd424, 0, %rd423, %p107;
	add.s64 	%rd425, %rd424, %rd422;
	mov.b64 	{%r389, %r394}, %rd425;
	mov.b32 	%r395, 4;
	// begin inline asm
	shfl.sync.down.b32 %r388, %r389, %r395, %r371, %r417;
	// end inline asm
	// begin inline asm
	shfl.sync.down.b32 %r393, %r394, %r395, %r371, %r417;
	// end inline asm
	mov.b64 	%rd426, {%r388, %r393};
	add.s32 	%r430, %r335, 4;
	setp.gt.s32 	%p108, %r430, %r371;
	selp.b64 	%rd427, 0, %rd426, %p108;
	add.s64 	%rd428, %rd427, %rd425;
	mov.b64 	{%r399, %r404}, %rd428;
	mov.b32 	%r405, 8;
	// begin inline asm
	shfl.sync.down.b32 %r398, %r399, %r405, %r371, %r417;
	// end inline asm
	// begin inline asm
	shfl.sync.down.b32 %r403, %r404, %r405, %r371, %r417;
	// end inline asm
	mov.b64 	%rd429, {%r398, %r403};
	add.s32 	%r431, %r335, 8;
	setp.gt.s32 	%p109, %r431, %r371;
	selp.b64 	%rd430, 0, %rd429, %p109;
	add.s64 	%rd431, %rd430, %rd428;
	mov.b64 	{%r409, %r414}, %rd431;
	mov.b32 	%r415, 16;
	// begin inline asm
	shfl.sync.down.b32 %r408, %r409, %r415, %r371, %r417;
	// end inline asm
	// begin inline asm
	shfl.sync.down.b32 %r413, %r414, %r415, %r371, %r417;
	// end inline asm
	mov.b64 	%rd432, {%r408, %r413};
	add.s32 	%r432, %r335, 16;
	setp.gt.s32 	%p110, %r432, %r371;
	selp.b64 	%rd433, 0, %rd432, %p110;
	add.s64 	%rd566, %rd433, %rd431;
	add.s64 	%rd37, %rd134, 512;
	mov.b32 	%r553, 386;
$L__BB4_17:
	setp.ne.s64 	%p111, %rd567, 101;
	mov.b32 	%r433, -1;
	vote.sync.all.pred 	%p112, %p111, %r433;
	not.pred 	%p113, %p112;
	@%p113 bra 	$L__BB4_22;
	shr.u32 	%r553, %r553, 1;
	mul.wide.s32 	%rd442, %r555, 16;
	add.s64 	%rd443, %rd37, %rd442;
	add.s64 	%rd441, %rd443, -512;
	// begin inline asm
	ld.relaxed.gpu.v2.u64 {%rd567, %rd568}, [%rd441];
	// end inline asm
	mov.u32 	%r557, %r553;
$L__BB4_19:
	setp.eq.s64 	%p117, %rd567, 99;
	mov.b32 	%r437, -1;
	vote.sync.any.pred 	%p118, %p117, %r437;
	not.pred 	%p119, %p118;
	@%p119 bra 	$L__BB4_21;
	shr.u32 	%r21, %r557, 1;
	mul.lo.s32 	%r500, %r551, 16807;
	and.b32  	%r551, %r500, 2147483647;
	sub.s32 	%r501, %r557, %r21;
	add.s32 	%r502, %r501, 1;
	rem.u32 	%r503, %r551, %r502;
	add.s32 	%r499, %r503, %r21;
	// begin inline asm
	nanosleep.u32 %r499;
	// end inline asm
	mul.wide.s32 	%rd462, %r555, 16;
	add.s64 	%rd463, %rd37, %rd462;
	add.s64 	%rd461, %rd463, -512;
	// begin inline asm
	ld.relaxed.gpu.v2.u64 {%rd567, %rd568}, [%rd461];
	// end inline asm
	mov.u32 	%r557, %r21;
	bra.uni 	$L__BB4_19;
$L__BB4_21:
	setp.eq.s64 	%p120, %rd567, 101;
	mov.b32 	%r488, -1;
	vote.sync.ballot.b32 	%r489, %p120, %r488;
	and.b32  	%r490, %r489, %r367;
	or.b32  	%r491, %r490, -2147483648;
	add.s32 	%r492, %r491, -1;
	not.b32 	%r493, %r491;
	and.b32  	%r494, %r493, %r492;
	popc.b32 	%r442, %r494;
	mov.b64 	{%r440, %r445}, %rd568;
	mov.b32 	%r446, 1;
	// begin inline asm
	shfl.sync.down.b32 %r439, %r440, %r446, %r442, %r488;
	// end inline asm
	// begin inline asm
	shfl.sync.down.b32 %r444, %r445, %r446, %r442, %r488;
	// end inline asm
	mov.b64 	%rd444, {%r439, %r444};
	setp.lt.s32 	%p122, %r335, %r442;
	selp.b64 	%rd445, %rd444, 0, %p122;
	add.s64 	%rd446, %rd445, %rd568;
	mov.b64 	{%r450, %r455}, %rd446;
	mov.b32 	%r456, 2;
	// begin inline asm
	shfl.sync.down.b32 %r449, %r450, %r456, %r442, %r488;
	// end inline asm
	// begin inline asm
	shfl.sync.down.b32 %r454, %r455, %r456, %r442, %r488;
	// end inline asm
	mov.b64 	%rd447, {%r449, %r454};
	add.s32 	%r495, %r335, 2;
	setp.gt.s32 	%p123, %r495, %r442;
	selp.b64 	%rd448, 0, %rd447, %p123;
	add.s64 	%rd449, %rd446, %rd448;
	mov.b64 	{%r460, %r465}, %rd449;
	mov.b32 	%r466, 4;
	// begin inline asm
	shfl.sync.down.b32 %r459, %r460, %r466, %r442, %r488;
	// end inline asm
	// begin inline asm
	shfl.sync.down.b32 %r464, %r465, %r466, %r442, %r488;
	// end inline asm
	mov.b64 	%rd450, {%r459, %r464};
	add.s32 	%r496, %r335, 4;
	setp.gt.s32 	%p124, %r496, %r442;
	selp.b64 	%rd451, 0, %rd450, %p124;
	add.s64 	%rd452, %rd451, %rd449;
	mov.b64 	{%r470, %r475}, %rd452;
	mov.b32 	%r476, 8;
	// begin inline asm
	shfl.sync.down.b32 %r469, %r470, %r476, %r442, %r488;
	// end inline asm
	// begin inline asm
	shfl.sync.down.b32 %r474, %r475, %r476, %r442, %r488;
	// end inline asm
	mov.b64 	%rd453, {%r469, %r474};
	add.s32 	%r497, %r335, 8;
	setp.gt.s32 	%p125, %r497, %r442;
	selp.b64 	%rd454, 0, %rd453, %p125;
	add.s64 	%rd455, %rd454, %rd452;
	mov.b64 	{%r480, %r485}, %rd455;
	mov.b32 	%r486, 16;
	// begin inline asm
	shfl.sync.down.b32 %r479, %r480, %r486, %r442, %r488;
	// end inline asm
	// begin inline asm
	shfl.sync.down.b32 %r484, %r485, %r486, %r442, %r488;
	// end inline asm
	mov.b64 	%rd456, {%r479, %r484};
	add.s32 	%r498, %r335, 16;
	setp.gt.s32 	%p126, %r498, %r442;
	selp.b64 	%rd457, 0, %rd456, %p126;
	add.s64 	%rd458, %rd455, %rd566;
	add.s64 	%rd566, %rd458, %rd457;
	add.s32 	%r555, %r555, -32;
	bra.uni 	$L__BB4_17;
$L__BB4_22:
	mov.u32 	%r435, %tid.x;
	setp.ne.s32 	%p114, %r435, 0;
	@%p114 bra 	$L__BB4_24;
	add.s64 	%rd436, %rd566, %rd24;
	add.s64 	%rd434, %rd27, 512;
	mov.b64 	%rd435, 101;
	// begin inline asm
	st.relaxed.gpu.v2.u64 [%rd434], {%rd435, %rd436};
	// end inline asm
	st.shared.u64 	[_ZZN3cub18CUB_300001_SM_10006detail4scan16DeviceScanKernelINS2_10policy_hubIyyyjN4cuda3std3__44plusIvEEE10Policy1000EN6thrust24THRUST_300001_SM_1000_NS10device_ptrIyEESF_NS0_13ScanTileStateIyLb1EEES9_NS1_10InputValueIyPyEEjyLb0EyEEvT0_T1_T2_iT3_T4_T5_E12temp_storage+8], %rd566;
	st.shared.u64 	[_ZZN3cub18CUB_300001_SM_10006detail4scan16DeviceScanKernelINS2_10policy_hubIyyyjN4cuda3std3__44plusIvEEE10Policy1000EN6thrust24THRUST_300001_SM_1000_NS10device_ptrIyEESF_NS0_13ScanTileStateIyLb1EEES9_NS1_10InputValueIyPyEEjyLb0EyEEvT0_T1_T2_iT3_T4_T5_E12temp_storage+16], %rd436;
$L__BB4_24:
	setp.ne.s32 	%p115, %r335, 0;
	mov.u64 	%rd569, %rd26;
	@%p115 bra 	$L__BB4_26;
	st.shared.u64 	[_ZZN3cub18CUB_300001_SM_10006detail4scan16DeviceScanKernelINS2_10policy_hubIyyyjN4cuda3std3__44plusIvEEE10Policy1000EN6thrust24THRUST_300001_SM_1000_NS10device_ptrIyEESF_NS0_13ScanTileStateIyLb1EEES9_NS1_10InputValueIyPyEEjyLb0EyEEvT0_T1_T2_iT3_T4_T5_E12temp_storage+152], %rd566;
	mov.u64 	%rd569, %rd566;
$L__BB4_26:
	bar.sync 	0;
	mov.u32 	%r436, %tid.x;
	setp.eq.s32 	%p116, %r436, 0;
	ld.shared.u64 	%rd437, [_ZZN3cub18CUB_300001_SM_10006detail4scan16DeviceScanKernelINS2_10policy_hubIyyyjN4cuda3std3__44plusIvEEE10Policy1000EN6thrust24THRUST_300001_SM_1000_NS10device_ptrIyEESF_NS0_13ScanTileStateIyLb1EEES9_NS1_10InputValueIyPyEEjyLb0EyEEvT0_T1_T2_iT3_T4_T5_E12temp_storage+152];
	selp.b64 	%rd438, 0, %rd437, %p116;
	add.s64 	%rd570, %rd438, %rd569;
$L__BB4_27:
	ld.param.u32 	%r548, [_ZN3cub18CUB_300001_SM_10006detail4scan16DeviceScanKernelINS2_10policy_hubIyyyjN4cuda3std3__44plusIvEEE10Policy1000EN6thrust24THRUST_300001_SM_1000_NS10device_ptrIyEESF_NS0_13ScanTileStateIyLb1EEES9_NS1_10InputValueIyPyEEjyLb0EyEEvT0_T1_T2_iT3_T4_T5__param_3];
	add.s64 	%rd536, %rd570, %rd7;
	add.s64 	%rd537, %rd8, %rd536;
	add.s64 	%rd538, %rd9, %rd537;
	add.s64 	%rd539, %rd10, %rd538;
	add.s64 	%rd540, %rd11, %rd539;
	add.s64 	%rd541, %rd12, %rd540;
	add.s64 	%rd542, %rd13, %rd541;
	add.s64 	%rd543, %rd14, %rd542;
	add.s64 	%rd544, %rd15, %rd543;
	add.s64 	%rd545, %rd16, %rd544;
	bar.sync 	0;
	st.shared.u64 	[%r8], %rd570;
	st.shared.u64 	[%r8+8], %rd536;
	st.shared.u64 	[%r8+16], %rd537;
	st.shared.u64 	[%r8+24], %rd538;
	st.shared.u64 	[%r8+32], %rd539;
	st.shared.u64 	[%r8+40], %rd540;
	st.shared.u64 	[%r8+48], %rd541;
	st.shared.u64 	[%r8+56], %rd542;
	st.shared.u64 	[%r8+64], %rd543;
	st.shared.u64 	[%r8+72], %rd544;
	st.shared.u64 	[%r8+80], %rd545;
	bar.warp.sync 	-1;
	ld.shared.u64 	%rd546, [%r7];
	ld.shared.u64 	%rd547, [%r7+256];
	ld.shared.u64 	%rd548, [%r7+512];
	ld.shared.u64 	%rd549, [%r7+768];
	ld.shared.u64 	%rd550, [%r7+1024];
	ld.shared.u64 	%rd551, [%r7+1280];
	ld.shared.u64 	%rd552, [%r7+1536];
	ld.shared.u64 	%rd553, [%r7+1792];
	ld.shared.u64 	%rd554, [%r7+2048];
	ld.shared.u64 	%rd555, [%r7+2304];
	ld.shared.u64 	%rd556, [%r7+2560];
	mov.u32 	%r533, %tid.x;
	and.b32  	%r534, %r533, 992;
	mul.lo.s32 	%r535, %r534, 11;
	and.b32  	%r536, %r533, 31;
	or.b32  	%r537, %r535, %r536;
	cvt.u64.u32 	%rd557, %r537;
	mov.u32 	%r538, %ctaid.x;
	add.s32 	%r539, %r548, %r538;
	mul.lo.s32 	%r540, %r539, 4576;
	cvt.u64.u32 	%rd558, %r540;
	add.s64 	%rd559, %rd557, %rd558;
	shl.b64 	%rd560, %rd559, 3;
	add.s64 	%rd561, %rd6, %rd560;
	st.global.u64 	[%rd561], %rd546;
	st.global.u64 	[%rd561+256], %rd547;
	st.global.u64 	[%rd561+512], %rd548;
	st.global.u64 	[%rd561+768], %rd549;
	st.global.u64 	[%rd561+1024], %rd550;
	st.global.u64 	[%rd561+1280], %rd551;
	st.global.u64 	[%rd561+1536], %rd552;
	st.global.u64 	[%rd561+1792], %rd553;
	st.global.u64 	[%rd561+2048], %rd554;
	st.global.u64 	[%rd561+2304], %rd555;
	st.global.u64 	[%rd561+2560], %rd556;
	bra.uni 	$L__BB4_98;
$L__BB4_28:
	setp.eq.s32 	%p3, %r3, 0;
	@%p3 bra 	$L__BB4_98;
	mul.wide.u32 	%rd136, %r2, 8;
	add.s64 	%rd137, %rd5, %rd136;
	mov.u32 	%r24, %tid.x;
	ld.global.u64 	%rd581, [%rd137];
	and.b32  	%r51, %r24, 31;
	and.b32  	%r52, %r24, 992;
	mul.lo.s32 	%r53, %r52, 11;
	or.b32  	%r25, %r53, %r51;
	setp.ge.u32 	%p4, %r25, %r3;
	shl.b32 	%r54, %r25, 3;
	cvt.u64.u32 	%rd138, %r54;
	add.s64 	%rd53, %rd137, %rd138;
	mov.u64 	%rd571, %rd581;
	@%p4 bra 	$L__BB4_31;
	ld.global.u64 	%rd571, [%rd53];
$L__BB4_31:
	add.s32 	%r55, %r25, 32;
	setp.ge.u32 	%p5, %r55, %r3;
	mov.u64 	%rd572, %rd581;
	@%p5 bra 	$L__BB4_33;
	ld.global.u64 	%rd572, [%rd53+256];
$L__BB4_33:
	add.s32 	%r56, %r25, 64;
	setp.ge.u32 	%p6, %r56, %r3;
	mov.u64 	%rd573, %rd581;
	@%p6 bra 	$L__BB4_35;
	ld.global.u64 	%rd573, [%rd53+512];
$L__BB4_35:
	add.s32 	%r57, %r25, 96;
	setp.ge.u32 	%p7, %r57, %r3;
	mov.u64 	%rd574, %rd581;
	@%p7 bra 	$L__BB4_37;
	ld.global.u64 	%rd574, [%rd53+768];
$L__BB4_37:
	add.s32 	%r58, %r25, 128;
	setp.ge.u32 	%p8, %r58, %r3;
	mov.u64 	%rd575, %rd581;
	@%p8 bra 	$L__BB4_39;
	ld.global.u64 	%rd575, [%rd53+1024];
$L__BB4_39:
	add.s32 	%r59, %r25, 160;
	setp.ge.u32 	%p9, %r59, %r3;
	mov.u64 	%rd576, %rd581;
	@%p9 bra 	$L__BB4_41;
	ld.global.u64 	%rd576, [%rd53+1280];
$L__BB4_41:
	add.s32 	%r60, %r25, 192;
	setp.ge.u32 	%p10, %r60, %r3;
	mov.u64 	%rd577, %rd581;
	@%p10 bra 	$L__BB4_43;
	ld.global.u64 	%rd577, [%rd53+1536];
$L__BB4_43:
	add.s32 	%r61, %r25, 224;
	setp.ge.u32 	%p11, %r61, %r3;
	mov.u64 	%rd578, %rd581;
	@%p11 bra 	$L__BB4_45;
	ld.global.u64 	%rd578, [%rd53+1792];
$L__BB4_45:
	add.s32 	%r62, %r25, 256;
	setp.ge.u32 	%p12, %r62, %r3;
	mov.u64 	%rd579, %rd581;
	@%p12 bra 	$L__BB4_47;
	ld.global.u64 	%rd579, [%rd53+2048];
$L__BB4_47:
	add.s32 	%r63, %r25, 288;
	setp.ge.u32 	%p13, %r63, %r3;
	mov.u64 	%rd580, %rd581;
	@%p13 bra 	$L__BB4_49;
	ld.global.u64 	%rd580, [%rd53+2304];
$L__BB4_49:
	add.s32 	%r64, %r25, 320;
	setp.ge.u32 	%p14, %r64, %r3;
	@%p14 bra 	$L__BB4_51;
	ld.global.u64 	%rd581, [%rd53+2560];
$L__BB4_51:
	// begin inline asm
	mov.u32 %r65, %laneid;
	// end inline asm
	shr.u32 	%r27, %r24, 5;
	mad.lo.s32 	%r66, %r27, 352, %r65;
	shl.b32 	%r67, %r66, 3;
	mov.u32 	%r68, _ZZN3cub18CUB_300001_SM_10006detail4scan16DeviceScanKernelINS2_10policy_hubIyyyjN4cuda3std3__44plusIvEEE10Policy1000EN6thrust24THRUST_300001_SM_1000_NS10device_ptrIyEESF_NS0_13ScanTileStateIyLb1EEES9_NS1_10InputValueIyPyEEjyLb0EyEEvT0_T1_T2_iT3_T4_T5_E12temp_storage;
	add.s32 	%r28, %r68, %r67;
	st.shared.u64 	[%r28], %rd571;
	st.shared.u64 	[%r28+256], %rd572;
	st.shared.u64 	[%r28+512], %rd573;
	st.shared.u64 	[%r28+768], %rd574;
	st.shared.u64 	[%r28+1024], %rd575;
	st.shared.u64 	[%r28+1280], %rd576;
	st.shared.u64 	[%r28+1536], %rd577;
	st.shared.u64 	[%r28+1792], %rd578;
	st.shared.u64 	[%r28+2048], %rd579;
	st.shared.u64 	[%r28+2304], %rd580;
	st.shared.u64 	[%r28+2560], %rd581;
	bar.warp.sync 	-1;
	mad.lo.s32 	%r29, %r65, 80, %r28;
	ld.shared.u64 	%rd76, [%r29];
	ld.shared.u64 	%rd77, [%r29+8];
	ld.shared.u64 	%rd78, [%r29+16];
	ld.shared.u64 	%rd79, [%r29+24];
	ld.shared.u64 	%rd80, [%r29+32];
	ld.shared.u64 	%rd81, [%r29+40];
	ld.shared.u64 	%rd82, [%r29+48];
	ld.shared.u64 	%rd83, [%r29+56];
	ld.shared.u64 	%rd84, [%r29+64];
	ld.shared.u64 	%rd85, [%r29+72];
	ld.shared.u64 	%rd86, [%r29+80];
	bar.sync 	0;
	setp.ne.s32 	%p15, %r551, 0;
	@%p15 bra 	$L__BB4_55;
	add.s64 	%rd273, %rd77, %rd76;
	add.s64 	%rd274, %rd78, %rd273;
	add.s64 	%rd275, %rd79, %rd274;
	add.s64 	%rd276, %rd80, %rd275;
	add.s64 	%rd277, %rd81, %rd276;
	add.s64 	%rd278, %rd82, %rd277;
	add.s64 	%rd279, %rd83, %rd278;
	add.s64 	%rd280, %rd84, %rd279;
	add.s64 	%rd281, %rd85, %rd280;
	add.s64 	%rd260, %rd86, %rd281;
	mov.b32 	%r242, 1;
	mov.b32 	%r255, 0;
	mov.b32 	%r256, -1;
	// begin inline asm
	{  .reg .u64 r0;  .reg .u32 lo;  .reg .u32 hi;  .reg .pred p;  mov.b64 {lo, hi}, %rd260;  shfl.sync.up.b32 lo|p, lo, %r242, %r255, %r256;  shfl.sync.up.b32 hi|p, hi, %r242, %r255, %r256;  mov.b64 r0, {lo, hi};  @p add.u64 r0, r0, %rd260;  mov.u64 %rd258, r0;}
	// end inline asm
	mov.b32 	%r245, 2;
	// begin inline asm
	{  .reg .u64 r0;  .reg .u32 lo;  .reg .u32 hi;  .reg .pred p;  mov.b64 {lo, hi}, %rd258;  shfl.sync.up.b32 lo|p, lo, %r245, %r255, %r256;  shfl.sync.up.b32 hi|p, hi, %r245, %r255, %r256;  mov.b64 r0, {lo, hi};  @p add.u64 r0, r0, %rd258;  mov.u64 %rd261, r0;}
	// end inline asm
	mov.b32 	%r248, 4;
	// begin inline asm
	{  .reg .u64 r0;  .reg .u32 lo;  .reg .u32 hi;  .reg .pred p;  mov.b64 {lo, hi}, %rd261;  shfl.sync.up.b32 lo|p, lo, %r248, %r255, %r256;  shfl.sync.up.b32 hi|p, hi, %r248, %r255, %r256;  mov.b64 r0, {lo, hi};  @p add.u64 r0, r0, %rd261;  mov.u64 %rd264, r0;}
	// end inline asm
	mov.b32 	%r251, 8;
	// begin inline asm
	{  .reg .u64 r0;  .reg .u32 lo;  .reg .u32 hi;  .reg .pred p;  mov.b64 {lo, hi}, %rd264;  shfl.sync.up.b32 lo|p, lo, %r251, %r255, %r256;  shfl.sync.up.b32 hi|p, hi, %r251, %r255, %r256;  mov.b64 r0, {lo, hi};  @p add.u64 r0, r0, %rd264;  mov.u64 %rd267, r0;}
	// end inline asm
	mov.b32 	%r254, 16;
	// begin inline asm
	{  .reg .u64 r0;  .reg .u32 lo;  .reg .u32 hi;  .reg .pred p;  mov.b64 {lo, hi}, %rd267;  shfl.sync.up.b32 lo|p, lo, %r254, %r255, %r256;  shfl.sync.up.b32 hi|p, hi, %r254, %r255, %r256;  mov.b64 r0, {lo, hi};  @p add.u64 r0, r0, %rd267;  mov.u64 %rd270, r0;}
	// end inline asm
	setp.ne.s32 	%p58, %r65, 31;
	@%p58 bra 	$L__BB4_54;
	shl.b32 	%r257, %r27, 3;
	mov.u32 	%r258, _ZZN3cub18CUB_300001_SM_10006detail4scan16DeviceScanKernelINS2_10policy_hubIyyyjN4cuda3std3__44plusIvEEE10Policy1000EN6thrust24THRUST_300001_SM_1000_NS10device_ptrIyEESF_NS0_13ScanTileStateIyLb1EEES9_NS1_10InputValueIyPyEEjyLb0EyEEvT0_T1_T2_iT3_T4_T5_E12temp_storage;
	add.s32 	%r259, %r258, %r257;
	st.shared.u64 	[%r259+32], %rd270;
$L__BB4_54:
	bar.sync 	0;
	ld.shared.v2.u64 	{%rd282, %rd283}, [_ZZN3cub18CUB_300001_SM_10006detail4scan16DeviceScanKernelINS2_10policy_hubIyyyjN4cuda3std3__44plusIvEEE10Policy1000EN6thrust24THRUST_300001_SM_1000_NS10device_ptrIyEESF_NS0_13ScanTileStateIyLb1EEES9_NS1_10InputValueIyPyEEjyLb0EyEEvT0_T1_T2_iT3_T4_T5_E12temp_storage+32];
	mov.u32 	%r260, %tid.x;
	shr.u32 	%r261, %r260, 5;
	add.s64 	%rd284, %rd283, %rd282;
	setp.eq.s32 	%p59, %r261, 2;
	selp.b64 	%rd285, %rd284, %rd282, %p59;
	ld.shared.v2.u64 	{%rd286, %rd287}, [_ZZN3cub18CUB_300001_SM_10006detail4scan16DeviceScanKernelINS2_10policy_hubIyyyjN4cuda3std3__44plusIvEEE10Policy1000EN6thrust24THRUST_300001_SM_1000_NS10device_ptrIyEESF_NS0_13ScanTileStateIyLb1EEES9_NS1_10InputValueIyPyEEjyLb0EyEEvT0_T1_T2_iT3_T4_T5_E12temp_storage+48];
	add.s64 	%rd288, %rd284, %rd286;
	setp.eq.s32 	%p60, %r261, 3;
	selp.b64 	%rd289, %rd288, %rd285, %p60;
	add.s64 	%rd290, %rd288, %rd287;
	setp.eq.s32 	%p61, %r261, 4;
	selp.b64 	%rd291, %rd290, %rd289, %p61;
	ld.shared.v2.u64 	{%rd292, %rd293}, [_ZZN3cub18CUB_300001_SM_10006detail4scan16DeviceScanKernelINS2_10policy_hubIyyyjN4cuda3std3__44plusIvEEE10Policy1000EN6thrust24THRUST_300001_SM_1000_NS10device_ptrIyEESF_NS0_13ScanTileStateIyLb1EEES9_NS1_10InputValueIyPyEEjyLb0EyEEvT0_T1_T2_iT3_T4_T5_E12temp_storage+64];
	add.s64 	%rd294, %rd290, %rd292;
	setp.eq.s32 	%p62, %r261, 5;
	selp.b64 	%rd295, %rd294, %rd291, %p62;
	add.s64 	%rd296, %rd294, %rd293;
	setp.eq.s32 	%p63, %r261, 6;
	selp.b64 	%rd297, %rd296, %rd295, %p63;
	ld.shared.v2.u64 	{%rd298, %rd299}, [_ZZN3cub18CUB_300001_SM_10006detail4scan16DeviceScanKernelINS2_10policy_hubIyyyjN4cuda3std3__44plusIvEEE10Policy1000EN6thrust24THRUST_300001_SM_1000_NS10device_ptrIyEESF_NS0_13ScanTileStateIyLb1EEES9_NS1_10InputValueIyPyEEjyLb0EyEEvT0_T1_T2_iT3_T4_T5_E12temp_storage+80];
	add.s64 	%rd300, %rd296, %rd298;
	setp.eq.s32 	%p64, %r261, 7;
	selp.b64 	%rd301, %rd300, %rd297, %p64;
	add.s64 	%rd302, %rd300, %rd299;
	setp.eq.s32 	%p65, %r261, 8;
	selp.b64 	%rd303, %rd302, %rd301, %p65;
	ld.shared.v2.u64 	{%rd304, %rd305}, [_ZZN3cub18CUB_300001_SM_10006detail4scan16DeviceScanKernelINS2_10policy_hubIyyyjN4cuda3std3__44plusIvEEE10Policy1000EN6thrust24THRUST_300001_SM_1000_NS10device_ptrIyEESF_NS0_13ScanTileStateIyLb1EEES9_NS1_10InputValueIyPyEEjyLb0EyEEvT0_T1_T2_iT3_T4_T5_E12temp_storage+96];
	add.s64 	%rd306, %rd302, %rd304;
	setp.eq.s32 	%p66, %r261, 9;
	selp.b64 	%rd307, %rd306, %rd303, %p66;
	add.s64 	%rd308, %rd306, %rd305;
	setp.eq.s32 	%p67, %r261, 10;
	selp.b64 	%rd309, %rd308, %rd307, %p67;
	ld.shared.v2.u64 	{%rd310, %rd311}, [_ZZN3cub18CUB_300001_SM_10006detail4scan16DeviceScanKernelINS2_10policy_hubIyyyjN4cuda3std3__44plusIvEEE10Policy1000EN6thrust24THRUST_300001_SM_1000_NS10device_ptrIyEESF_NS0_13ScanTileStateIyLb1EEES9_NS1_10InputValueIyPyEEjyLb0EyEEvT0_T1_T2_iT3_T4_T5_E12temp_storage+112];
	add.s64 	%rd312, %rd308, %rd310;
	setp.eq.s32 	%p68, %r261, 11;
	selp.b64 	%rd313, %rd312, %rd309, %p68;
	add.s64 	%rd314, %rd312, %rd311;
	setp.eq.s32 	%p69, %r261, 12;
	selp.b64 	%rd315, %rd314, %rd313, %p69;
	setp.lt.u32 	%p70, %r260, 32;
	selp.b64 	%rd316, 0, %rd315, %p70;
	setp.eq.s32 	%p71, %r65, 0;
	sub.s64 	%rd317, %rd270, %rd260;
	selp.b64 	%rd318, 0, %rd317, %p71;
	add.s64 	%rd319, %rd318, %rd562;
	add.s64 	%rd589, %rd319, %rd316;
	bra.uni 	$L__BB4_74;
$L__BB4_55:
	add.s64 	%rd154, %rd77, %rd76;
	add.s64 	%rd155, %rd78, %rd154;
	add.s64 	%rd156, %rd79, %rd155;
	add.s64 	%rd157, %rd80, %rd156;
	add.s64 	%rd158, %rd81, %rd157;
	add.s64 	%rd159, %rd82, %rd158;
	add.s64 	%rd160, %rd83, %rd159;
	add.s64 	%rd161, %rd84, %rd160;
	add.s64 	%rd162, %rd85, %rd161;
	add.s64 	%rd141, %rd86, %rd162;
	mov.b32 	%r69, 1;
	mov.b32 	%r82, 0;
	mov.b32 	%r83, -1;
	// begin inline asm
	{  .reg .u64 r0;  .reg .u32 lo;  .reg .u32 hi;  .reg .pred p;  mov.b64 {lo, hi}, %rd141;  shfl.sync.up.b32 lo|p, lo, %r69, %r82, %r83;  shfl.sync.up.b32 hi|p, hi, %r69, %r82, %r83;  mov.b64 r0, {lo, hi};  @p add.u64 r0, r0, %rd141;  mov.u64 %rd139, r0;}
	// end inline asm
	mov.b32 	%r72, 2;
	// begin inline asm
	{  .reg .u64 r0;  .reg .u32 lo;  .reg .u32 hi;  .reg .pred p;  mov.b64 {lo, hi}, %rd139;  shfl.sync.up.b32 lo|p, lo, %r72, %r82, %r83;  shfl.sync.up.b32 hi|p, hi, %r72, %r82, %r83;  mov.b64 r0, {lo, hi};  @p add.u64 r0, r0, %rd139;  mov.u64 %rd142, r0;}
	// end inline asm
	mov.b32 	%r75, 4;
	// begin inline asm
	{  .reg .u64 r0;  .reg .u32 lo;  .reg .u32 hi;  .reg .pred p;  mov.b64 {lo, hi}, %rd142;  shfl.sync.up.b32 lo|p, lo, %r75, %r82, %r83;  shfl.sync.up.b32 hi|p, hi, %r75, %r82, %r83;  mov.b64 r0, {lo, hi};  @p add.u64 r0, r0, %rd142;  mov.u64 %rd145, r0;}
	// end inline asm
	mov.b32 	%r78, 8;
	// begin inline asm
	{  .reg .u64 r0;  .reg .u32 lo;  .reg .u32 hi;  .reg .pred p;  mov.b64 {lo, hi}, %rd145;  shfl.sync.up.b32 lo|p, lo, %r78, %r82, %r83;  shfl.sync.up.b32 hi|p, hi, %r78, %r82, %r83;  mov.b64 r0, {lo, hi};  @p add.u64 r0, r0, %rd145;  mov.u64 %rd148, r0;}
	// end inline asm
	mov.b32 	%r81, 16;
	// begin inline asm
	{  .reg .u64 r0;  .reg .u32 lo;  .reg .u32 hi;  .reg .pred p;  mov.b64 {lo, hi}, %rd148;  shfl.sync.up.b32 lo|p, lo, %r81, %r82, %r83;  shfl.sync.up.b32 hi|p, hi, %r81, %r82, %r83;  mov.b64 r0, {lo, hi};  @p add.u64 r0, r0, %rd148;  mov.u64 %rd151, r0;}
	// end inline asm
	setp.ne.s32 	%p16, %r65, 31;
	@%p16 bra 	$L__BB4_57;
	shl.b32 	%r84, %r27, 3;
	mov.u32 	%r85, _ZZN3cub18CUB_300001_SM_10006detail4scan16DeviceScanKernelINS2_10policy_hubIyyyjN4cuda3std3__44plusIvEEE10Policy1000EN6thrust24THRUST_300001_SM_1000_NS10device_ptrIyEESF_NS0_13ScanTileStateIyLb1EEES9_NS1_10InputValueIyPyEEjyLb0EyEEvT0_T1_T2_iT3_T4_T5_E12temp_storage;
	add.s32 	%r86, %r85, %r84;
	st.shared.u64 	[%r86+32], %rd151;
$L__BB4_57:
	sub.s64 	%rd163, %rd151, %rd141;
	bar.sync 	0;
	ld.shared.v2.u64 	{%rd164, %rd165}, [_ZZN3cub18CUB_300001_SM_10006detail4scan16DeviceScanKernelINS2_10policy_hubIyyyjN4cuda3std3__44plusIvEEE10Policy1000EN6thrust24THRUST_300001_SM_1000_NS10device_ptrIyEESF_NS0_13ScanTileStateIyLb1EEES9_NS1_10InputValueIyPyEEjyLb0EyEEvT0_T1_T2_iT3_T4_T5_E12temp_storage+32];
	shr.u32 	%r87, %r24, 5;
	add.s64 	%rd166, %rd165, %rd164;
	setp.eq.s32 	%p17, %r87, 2;
	selp.b64 	%rd167, %rd166, %rd164, %p17;
	ld.shared.v2.u64 	{%rd168, %rd169}, [_ZZN3cub18CUB_300001_SM_10006detail4scan16DeviceScanKernelINS2_10policy_hubIyyyjN4cuda3std3__44plusIvEEE10Policy1000EN6thrust24THRUST_300001_SM_1000_NS10device_ptrIyEESF_NS0_13ScanTileStateIyLb1EEES9_NS1_10InputValueIyPyEEjyLb0EyEEvT0_T1_T2_iT3_T4_T5_E12temp_storage+48];
	add.s64 	%rd170, %rd166, %rd168;
	setp.eq.s32 	%p18, %r87, 3;
	selp.b64 	%rd171, %rd170, %rd167, %p18;
	add.s64 	%rd172, %rd170, %rd169;
	setp.eq.s32 	%p19, %r87, 4;
	selp.b64 	%rd173, %rd172, %rd171, %p19;
	ld.shared.v2.u64 	{%rd174, %rd175}, [_ZZN3cub18CUB_300001_SM_10006detail4scan16DeviceScanKernelINS2_10policy_hubIyyyjN4cuda3std3__44plusIvEEE10Policy1000EN6thrust24THRUST_300001_SM_1000_NS10device_ptrIyEESF_NS0_13ScanTileStateIyLb1EEES9_NS1_10InputValueIyPyEEjyLb0EyEEvT0_T1_T2_iT3_T4_T5_E12temp_storage+64];
	add.s64 	%rd176, %rd172, %rd174;
	setp.eq.s32 	%p20, %r87, 5;
	selp.b64 	%rd177, %rd176, %rd173, %p20;
	add.s64 	%rd178, %rd176, %rd175;
	setp.eq.s32 	%p21, %r87, 6;
	selp.b64 	%rd179, %rd178, %rd177, %p21;
	ld.shared.v2.u64 	{%rd180, %rd181}, [_ZZN3cub18CUB_300001_SM_10006detail4scan16DeviceScanKernelINS2_10policy_hubIyyyjN4cuda3std3__44plusIvEEE10Policy1000EN6thrust24THRUST_300001_SM_1000_NS10device_ptrIyEESF_NS0_13ScanTileStateIyLb1EEES9_NS1_10InputValueIyPyEEjyLb0EyEEvT0_T1_T2_iT3_T4_T5_E12temp_storage+80];
	add.s64 	%rd182, %rd178, %rd180;
	setp.eq.s32 	%p22, %r87, 7;
	selp.b64 	%rd183, %rd182, %rd179, %p22;
	add.s64 	%rd184, %rd182, %rd181;
	setp.eq.s32 	%p23, %r87, 8;
	selp.b64 	%rd185, %rd184, %rd183, %p23;
	ld.shared.v2.u64 	{%rd186, %rd187}, [_ZZN3cub18CUB_300001_SM_10006detail4scan16DeviceScanKernelINS2_10policy_hubIyyyjN4cuda3std3__44plusIvEEE10Policy1000EN6thrust24THRUST_300001_SM_1000_NS10device_ptrIyEESF_NS0_13ScanTileStateIyLb1EEES9_NS1_10InputValueIyPyEEjyLb0EyEEvT0_T1_T2_iT3_T4_T5_E12temp_storage+96];
	add.s64 	%rd188, %rd184, %rd186;
	setp.eq.s32 	%p24, %r87, 9;
	selp.b64 	%rd189, %rd188, %rd185, %p24;
	add.s64 	%rd190, %rd188, %rd187;
	setp.eq.s32 	%p25, %r87, 10;
	selp.b64 	%rd191, %rd190, %rd189, %p25;
	ld.shared.v2.u64 	{%rd192, %rd193}, [_ZZN3cub18CUB_300001_SM_10006detail4scan16DeviceScanKernelINS2_10policy_hubIyyyjN4cuda3std3__44plusIvEEE10Policy1000EN6thrust24THRUST_300001_SM_1000_NS10device_ptrIyEESF_NS0_13ScanTileStateIyLb1EEES9_NS1_10InputValueIyPyEEjyLb0EyEEvT0_T1_T2_iT3_T4_T5_E12temp_storage+112];
	add.s64 	%rd194, %rd190, %rd192;
	setp.eq.s32 	%p26, %r87, 11;
	selp.b64 	%rd195, %rd194, %rd191, %p26;
	add.s64 	%rd196, %rd194, %rd193;
	setp.eq.s32 	%p27, %r87, 12;
	selp.b64 	%rd197, %rd196, %rd195, %p27;
	ld.shared.u64 	%rd198, [_ZZN3cub18CUB_300001_SM_10006detail4scan16DeviceScanKernelINS2_10policy_hubIyyyjN4cuda3std3__44plusIvEEE10Policy1000EN6thrust24THRUST_300001_SM_1000_NS10device_ptrIyEESF_NS0_13ScanTileStateIyLb1EEES9_NS1_10InputValueIyPyEEjyLb0EyEEvT0_T1_T2_iT3_T4_T5_E12temp_storage+128];
	add.s64 	%rd92, %rd196, %rd198;
	setp.gt.u32 	%p28, %r24, 31;
	setp.lt.u32 	%p29, %r24, 32;
	setp.eq.s32 	%p30, %r65, 0;
	selp.b64 	%rd199, 0, %rd163, %p30;
	add.s64 	%rd588, %rd197, %rd199;
	selp.b64 	%rd94, %rd163, %rd588, %p29;
	@%p28 bra 	$L__BB4_73;
	setp.ne.s32 	%p31, %r24, 0;
	mul.wide.s32 	%rd200, %r551, 16;
	add.s64 	%rd95, %rd134, %rd200;
	@%p31 bra 	$L__BB4_60;
	st.shared.u64 	[_ZZN3cub18CUB_300001_SM_10006detail4scan16DeviceScanKernelINS2_10policy_hubIyyyjN4cuda3std3__44plusIvEEE10Policy1000EN6thrust24THRUST_300001_SM_1000_NS10device_ptrIyEESF_NS0_13ScanTileStateIyLb1EEES9_NS1_10InputValueIyPyEEjyLb0EyEEvT0_T1_T2_iT3_T4_T5_E12temp_storage+24], %rd92;
	add.s64 	%rd201, %rd95, 512;
	mov.b64 	%rd202, 100;
	// begin inline asm
	st.relaxed.gpu.v2.u64 [%rd201], {%rd202, %rd92};
	// end inline asm
$L__BB4_60:
	mov.u32 	%r90, %tid.x;
	not.b32 	%r91, %r90;
	add.s32 	%r92, %r551, %r91;
	mov.b32 	%r88, 710;
	// begin inline asm
	nanosleep.u32 %r88;
	// end inline asm
	mul.wide.s32 	%rd207, %r92, 16;
	add.s64 	%rd208, %rd134, %rd207;
	add.s64 	%rd206, %rd208, 512;
	// begin inline asm
	ld.relaxed.gpu.v2.u64 {%rd586, %rd583}, [%rd206];
	// end inline asm
	mov.b32 	%r559, 386;
$L__BB4_61:
	setp.eq.s64 	%p32, %rd586, 99;
	mov.b32 	%r93, -1;
	vote.sync.any.pred 	%p33, %p32, %r93;
	not.pred 	%p34, %p33;
	@%p34 bra 	$L__BB4_63;
	ld.param.u32 	%r543, [_ZN3cub18CUB_300001_SM_10006detail4scan16DeviceScanKernelINS2_10policy_hubIyyyjN4cuda3std3__44plusIvEEE10Policy1000EN6thrust24THRUST_300001_SM_1000_NS10device_ptrIyEESF_NS0_13ScanTileStateIyLb1EEES9_NS1_10InputValueIyPyEEjyLb0EyEEvT0_T1_T2_iT3_T4_T5__param_3];
	shr.u32 	%r32, %r559, 1;
	mul.lo.s32 	%r233, %r551, 16807;
	and.b32  	%r551, %r233, 2147483647;
	sub.s32 	%r234, %r559, %r32;
	add.s32 	%r235, %r234, 1;
	rem.u32 	%r236, %r551, %r235;
	add.s32 	%r232, %r236, %r32;
	// begin inline asm
	nanosleep.u32 %r232;
	// end inline asm
	mov.u32 	%r237, %ctaid.x;
	add.s32 	%r238, %r543, %r237;
	mov.u32 	%r239, %tid.x;
	not.b32 	%r240, %r239;
	add.s32 	%r241, %r238, %r240;
	mul.wide.s32 	%rd256, %r241, 16;
	add.s64 	%rd257, %rd134, %rd256;
	add.s64 	%rd255, %rd257, 512;
	// begin inline asm
	ld.relaxed.gpu.v2.u64 {%rd586, %rd583}, [%rd255];
	// end inline asm
	mov.u32 	%r559, %r32;
	bra.uni 	$L__BB4_61;
$L__BB4_63:
	ld.param.u32 	%r542, [_ZN3cub18CUB_300001_SM_10006detail4scan16DeviceScanKernelINS2_10policy_hubIyyyjN4cuda3std3__44plusIvEEE10Policy1000EN6thrust24THRUST_300001_SM_1000_NS10device_ptrIyEESF_NS0_13ScanTileStateIyLb1EEES9_NS1_10InputValueIyPyEEjyLb0EyEEvT0_T1_T2_iT3_T4_T5__param_3];
	mov.u32 	%r147, %ctaid.x;
	add.s32 	%r148, %r542, %r147;
	mov.u32 	%r149, %tid.x;
	not.b32 	%r150, %r149;
	add.s32 	%r562, %r148, %r150;
	setp.eq.s64 	%p35, %rd586, 101;
	mov.b32 	%r145, -1;
	vote.sync.ballot.b32 	%r151, %p35, %r145;
	// begin inline asm
	mov.u32 %r95, %lanemask_ge;
	// end inline asm
	and.b32  	%r152, %r151, %r95;
	or.b32  	%r153, %r152, -2147483648;
	add.s32 	%r154, %r153, -1;
	not.b32 	%r155, %r153;
	and.b32  	%r156, %r155, %r154;
	popc.b32 	%r99, %r156;
	mov.b64 	{%r97, %r102}, %rd583;
	mov.b32 	%r103, 1;
	// begin inline asm
	shfl.sync.down.b32 %r96, %r97, %r103, %r99, %r145;
	// end inline asm
	// begin inline asm
	shfl.sync.down.b32 %r101, %r102, %r103, %r99, %r145;
	// end inline asm
	mov.b64 	%rd209, {%r96, %r101};
	setp.lt.s32 	%p37, %r65, %r99;
	selp.b64 	%rd210, %rd209, 0, %p37;
	add.s64 	%rd211, %rd210, %rd583;
	mov.b64 	{%r107, %r112}, %rd211;
	mov.b32 	%r113, 2;
	// begin inline asm
	shfl.sync.down.b32 %r106, %r107, %r113, %r99, %r145;
	// end inline asm
	// begin inline asm
	shfl.sync.down.b32 %r111, %r112, %r113, %r99, %r145;
	// end inline asm
	mov.b64 	%rd212, {%r106, %r111};
	add.s32 	%r157, %r65, 2;
	setp.gt.s32 	%p38, %r157, %r99;
	selp.b64 	%rd213, 0, %rd212, %p38;
	add.s64 	%rd214, %rd213, %rd211;
	mov.b64 	{%r117, %r122}, %rd214;
	mov.b32 	%r123, 4;
	// begin inline asm
	shfl.sync.down.b32 %r116, %r117, %r123, %r99, %r145;
	// end inline asm
	// begin inline asm
	shfl.sync.down.b32 %r121, %r122, %r123, %r99, %r145;
	// end inline asm
	mov.b64 	%rd215, {%r116, %r121};
	add.s32 	%r158, %r65, 4;
	setp.gt.s32 	%p39, %r158, %r99;
	selp.b64 	%rd216, 0, %rd215, %p39;
	add.s64 	%rd217, %rd216, %rd214;
	mov.b64 	{%r127, %r132}, %rd217;
	mov.b32 	%r133, 8;
	// begin inline asm
	shfl.sync.down.b32 %r126, %r127, %r133, %r99, %r145;
	// end inline asm
	// begin inline asm
	shfl.sync.down.b32 %r131, %r132, %r133, %r99, %r145;
	// end inline asm
	mov.b64 	%rd218, {%r126, %r131};
	add.s32 	%r159, %r65, 8;
	setp.gt.s32 	%p40, %r159, %r99;
	selp.b64 	%rd219, 0, %rd218, %p40;
	add.s64 	%rd220, %rd219, %rd217;
	mov.b64 	{%r137, %r142}, %rd220;
	mov.b32 	%r143, 16;
	// begin inline asm
	shfl.sync.down.b32 %r136, %r137, %r143, %r99, %r145;
	// end inline asm
	// begin inline asm
	shfl.sync.down.b32 %r141, %r142, %r143, %r99, %r145;
	// end inline asm
	mov.b64 	%rd221, {%r136, %r141};
	add.s32 	%r160, %r65, 16;
	setp.gt.s32 	%p41, %r160, %r99;
	selp.b64 	%rd222, 0, %rd221, %p41;
	add.s64 	%rd584, %rd222, %rd220;
	add.s64 	%rd105, %rd134, 512;
	mov.b32 	%r561, 386;
$L__BB4_64:
	setp.ne.s64 	%p42, %rd586, 101;
	mov.b32 	%r161, -1;
	vote.sync.all.pred 	%p43, %p42, %r161;
	not.pred 	%p44, %p43;
	@%p44 bra 	$L__BB4_69;
	shr.u32 	%r561, %r561, 1;
	mul.wide.s32 	%rd231, %r562, 16;
	add.s64 	%rd232, %rd105, %rd231;
	add.s64 	%rd230, %rd232, -512;
	// begin inline asm
	ld.relaxed.gpu.v2.u64 {%rd586, %rd587}, [%rd230];
	// end inline asm
	mov.u32 	%r564, %r561;
$L__BB4_66:
	setp.eq.s64 	%p48, %rd586, 99;
	mov.b32 	%r165, -1;
	vote.sync.any.pred 	%p49, %p48, %r165;
	not.pred 	%p50, %p49;
	@%p50 bra 	$L__BB4_68;
	shr.u32 	%r42, %r564, 1;
	mul.lo.s32 	%r228, %r551, 16807;
	and.b32  	%r551, %r228, 2147483647;
	sub.s32 	%r229, %r564, %r42;
	add.s32 	%r230, %r229, 1;
	rem.u32 	%r231, %r551, %r230;
	add.s32 	%r227, %r231, %r42;
	// begin inline asm
	nanosleep.u32 %r227;
	// end inline asm
	mul.wide.s32 	%rd251, %r562, 16;
	add.s64 	%rd252, %rd105, %rd251;
	add.s64 	%rd250, %rd252, -512;
	// begin inline asm
	ld.relaxed.gpu.v2.u64 {%rd586, %rd587}, [%rd250];
	// end inline asm
	mov.u32 	%r564, %r42;
	bra.uni 	$L__BB4_66;
$L__BB4_68:
	setp.eq.s64 	%p51, %rd586, 101;
	mov.b32 	%r216, -1;
	vote.sync.ballot.b32 	%r217, %p51, %r216;
	and.b32  	%r218, %r217, %r95;
	or.b32  	%r219, %r218, -2147483648;
	add.s32 	%r220, %r219, -1;
	not.b32 	%r221, %r219;
	and.b32  	%r222, %r221, %r220;
	popc.b32 	%r170, %r222;
	mov.b64 	{%r168, %r173}, %rd587;
	mov.b32 	%r174, 1;
	// begin inline asm
	shfl.sync.down.b32 %r167, %r168, %r174, %r170, %r216;
	// end inline asm
	// begin inline asm
	shfl.sync.down.b32 %r172, %r173, %r174, %r170, %r216;
	// end inline asm
	mov.b64 	%rd233, {%r167, %r172};
	setp.lt.s32 	%p53, %r65, %r170;
	selp.b64 	%rd234, %rd233, 0, %p53;
	add.s64 	%rd235, %rd234, %rd587;
	mov.b64 	{%r178, %r183}, %rd235;
	mov.b32 	%r184, 2;
	// begin inline asm
	shfl.sync.down.b32 %r177, %r178, %r184, %r170, %r216;
	// end inline asm
	// begin inline asm
	shfl.sync.down.b32 %r182, %r183, %r184, %r170, %r216;
	// end inline asm
	mov.b64 	%rd236, {%r177, %r182};
	add.s32 	%r223, %r65, 2;
	setp.gt.s32 	%p54, %r223, %r170;
	selp.b64 	%rd237, 0, %rd236, %p54;
	add.s64 	%rd238, %rd235, %rd237;
	mov.b64 	{%r188, %r193}, %rd238;
	mov.b32 	%r194, 4;
	// begin inline asm
	shfl.sync.down.b32 %r187, %r188, %r194, %r170, %r216;
	// end inline asm
	// begin inline asm
	shfl.sync.down.b32 %r192, %r193, %r194, %r170, %r216;
	// end inline asm
	mov.b64 	%rd239, {%r187, %r192};
	add.s32 	%r224, %r65, 4;
	setp.gt.s32 	%p55, %r224, %r170;
	selp.b64 	%rd240, 0, %rd239, %p55;
	add.s64 	%rd241, %rd240, %rd238;
	mov.b64 	{%r198, %r203}, %rd241;
	mov.b32 	%r204, 8;
	// begin inline asm
	shfl.sync.down.b32 %r197, %r198, %r204, %r170, %r216;
	// end inline asm
	// begin inline asm
	shfl.sync.down.b32 %r202, %r203, %r204, %r170, %r216;
	// end inline asm
	mov.b64 	%rd242, {%r197, %r202};
	add.s32 	%r225, %r65, 8;
	setp.gt.s32 	%p56, %r225, %r170;
	selp.b64 	%rd243, 0, %rd242, %p56;
	add.s64 	%rd244, %rd243, %rd241;
	mov.b64 	{%r208, %r213}, %rd244;
	mov.b32 	%r214, 16;
	// begin inline asm
	shfl.sync.down.b32 %r207, %r208, %r214, %r170, %r216;
	// end inline asm
	// begin inline asm
	shfl.sync.down.b32 %r212, %r213, %r214, %r170, %r216;
	// end inline asm
	mov.b64 	%rd245, {%r207, %r212};
	add.s32 	%r226, %r65, 16;
	setp.gt.s32 	%p57, %r226, %r170;
	selp.b64 	%rd246, 0, %rd245, %p57;
	add.s64 	%rd247, %rd244, %rd584;
	add.s64 	%rd584, %rd247, %rd246;
	add.s32 	%r562, %r562, -32;
	bra.uni 	$L__BB4_64;
$L__BB4_69:
	mov.u32 	%r163, %tid.x;
	setp.ne.s32 	%p45, %r163, 0;
	@%p45 bra 	$L__BB4_71;
	add.s64 	%rd225, %rd584, %rd92;
	add.s64 	%rd223, %rd95, 512;
	mov.b64 	%rd224, 101;
	// begin inline asm
	st.relaxed.gpu.v2.u64 [%rd223], {%rd224, %rd225};
	// end inline asm
	st.shared.u64 	[_ZZN3cub18CUB_300001_SM_10006detail4scan16DeviceScanKernelINS2_10policy_hubIyyyjN4cuda3std3__44plusIvEEE10Policy1000EN6thrust24THRUST_300001_SM_1000_NS10device_ptrIyEESF_NS0_13ScanTileStateIyLb1EEES9_NS1_10InputValueIyPyEEjyLb0EyEEvT0_T1_T2_iT3_T4_T5_E12temp_storage+8], %rd584;
	st.shared.u64 	[_ZZN3cub18CUB_300001_SM_10006detail4scan16DeviceScanKernelINS2_10policy_hubIyyyjN4cuda3std3__44plusIvEEE10Policy1000EN6thrust24THRUST_300001_SM_1000_NS10device_ptrIyEESF_NS0_13ScanTileStateIyLb1EEES9_NS1_10InputValueIyPyEEjyLb0EyEEvT0_T1_T2_iT3_T4_T5_E12temp_storage+16], %rd225;
$L__BB4_71:
	setp.ne.s32 	%p46, %r65, 0;
	mov.u64 	%rd588, %rd94;
	@%p46 bra 	$L__BB4_73;
	st.shared.u64 	[_ZZN3cub18CUB_300001_SM_10006detail4scan16DeviceScanKernelINS2_10policy_hubIyyyjN4cuda3std3__44plusIvEEE10Policy1000EN6thrust24THRUST_300001_SM_1000_NS10device_ptrIyEESF_NS0_13ScanTileStateIyLb1EEES9_NS1_10InputValueIyPyEEjyLb0EyEEvT0_T1_T2_iT3_T4_T5_E12temp_storage+152], %rd584;
	mov.u64 	%rd588, %rd584;
$L__BB4_73:
	bar.sync 	0;
	mov.u32 	%r164, %tid.x;
	setp.eq.s32 	%p47, %r164, 0;
	ld.shared.u64 	%rd226, [_ZZN3cub18CUB_300001_SM_10006detail4scan16DeviceScanKernelINS2_10policy_hubIyyyjN4cuda3std3__44plusIvEEE10Policy1000EN6thrust24THRUST_300001_SM_1000_NS10device_ptrIyEESF_NS0_13ScanTileStateIyLb1EEES9_NS1_10InputValueIyPyEEjyLb0EyEEvT0_T1_T2_iT3_T4_T5_E12temp_storage+152];
	selp.b64 	%rd227, 0, %rd226, %p47;
	add.s64 	%rd589, %rd227, %rd588;
$L__BB4_74:
	add.s64 	%rd320, %rd589, %rd76;
	add.s64 	%rd321, %rd77, %rd320;
	add.s64 	%rd322, %rd78, %rd321;
	add.s64 	%rd323, %rd79, %rd322;
	add.s64 	%rd324, %rd80, %rd323;
	add.s64 	%rd325, %rd81, %rd324;
	add.s64 	%rd326, %rd82, %rd325;
	add.s64 	%rd327, %rd83, %rd326;
	add.s64 	%rd328, %rd84, %rd327;
	add.s64 	%rd329, %rd85, %rd328;
	bar.sync 	0;
	st.shared.u64 	[%r29], %rd589;
	st.shared.u64 	[%r29+8], %rd320;
	st.shared.u64 	[%r29+16], %rd321;
	st.shared.u64 	[%r29+24], %rd322;
	st.shared.u64 	[%r29+32], %rd323;
	st.shared.u64 	[%r29+40], %rd324;
	st.shared.u64 	[%r29+48], %rd325;
	st.shared.u64 	[%r29+56], %rd326;
	st.shared.u64 	[%r29+64], %rd327;
	st.shared.u64 	[%r29+72], %rd328;
	st.shared.u64 	[%r29+80], %rd329;
	bar.warp.sync 	-1;
	ld.shared.u64 	%rd120, [%r28];
	ld.shared.u64 	%rd121, [%r28+256];
	ld.shared.u64 	%rd122, [%r28+512];
	ld.shared.u64 	%rd123, [%r28+768];
	ld.shared.u64 	%rd124, [%r28+1024];
	ld.shared.u64 	%rd125, [%r28+1280];
	ld.shared.u64 	%rd126, [%r28+1536];
	ld.shared.u64 	%rd127, [%r28+1792];
	ld.shared.u64 	%rd128, [%r28+2048];
	ld.shared.u64 	%rd129, [%r28+2304];
	ld.shared.u64 	%rd130, [%r28+2560];
	mov.u32 	%r262, %tid.x;
	setp.ne.s32 	%p72, %r262, 0;
	@%p72 bra 	$L__BB4_76;
	ld.param.u32 	%r550, [_ZN3cub18CUB_300001_SM_10006detail4scan16DeviceScanKernelINS2_10policy_hubIyyyjN4cuda3std3__44plusIvEEE10Policy1000EN6thrust24THRUST_300001_SM_1000_NS10device_ptrIyEESF_NS0_13ScanTileStateIyLb1EEES9_NS1_10InputValueIyPyEEjyLb0EyEEvT0_T1_T2_iT3_T4_T5__param_6];
	ld.param.u32 	%r544, [_ZN3cub18CUB_300001_SM_10006detail4scan16DeviceScanKernelINS2_10policy_hubIyyyjN4cuda3std3__44plusIvEEE10Policy1000EN6thrust24THRUST_300001_SM_1000_NS10device_ptrIyEESF_NS0_13ScanTileStateIyLb1EEES9_NS1_10InputValueIyPyEEjyLb0EyEEvT0_T1_T2_iT3_T4_T5__param_3];
	mov.u32 	%r263, %ctaid.x;
	add.s32 	%r264, %r544, %r263;
	mul.lo.s32 	%r265, %r264, 4576;
	sub.s32 	%r266, %r550, %r265;
	st.volatile.shared.u32 	[_ZZN3cub18CUB_300001_SM_10006detail4scan16DeviceScanKernelINS2_10policy_hubIyyyjN4cuda3std3__44plusIvEEE10Policy1000EN6thrust24THRUST_300001_SM_1000_NS10device_ptrIyEESF_NS0_13ScanTileStateIyLb1EEES9_NS1_10InputValueIyPyEEjyLb0EyEEvT0_T1_T2_iT3_T4_T5_E12temp_storage+36608], %r266;
$L__BB4_76:
	ld.param.u32 	%r545, [_ZN3cub18CUB_300001_SM_10006detail4scan16DeviceScanKernelINS2_10policy_hubIyyyjN4cuda3std3__44plusIvEEE10Policy1000EN6thrust24THRUST_300001_SM_1000_NS10device_ptrIyEESF_NS0_13ScanTileStateIyLb1EEES9_NS1_10InputValueIyPyEEjyLb0EyEEvT0_T1_T2_iT3_T4_T5__param_3];
	bar.sync 	0;
	ld.volatile.shared.u32 	%r45, [_ZZN3cub18CUB_300001_SM_10006detail4scan16DeviceScanKernelINS2_10policy_hubIyyyjN4cuda3std3__44plusIvEEE10Policy1000EN6thrust24THRUST_300001_SM_1000_NS10device_ptrIyEESF_NS0_13ScanTileStateIyLb1EEES9_NS1_10InputValueIyPyEEjyLb0EyEEvT0_T1_T2_iT3_T4_T5_E12temp_storage+36608];
	mov.u32 	%r267, %tid.x;
	and.b32  	%r268, %r267, 992;
	mul.lo.s32 	%r269, %r268, 11;
	and.b32  	%r270, %r267, 31;
	or.b32  	%r271, %r269, %r270;
	cvt.u64.u32 	%rd330, %r271;
	mov.u32 	%r272, %ctaid.x;
	add.s32 	%r273, %r545, %r272;
	mul.lo.s32 	%r274, %r273, 4576;
	cvt.u64.u32 	%rd331, %r274;
	add.s64 	%rd332, %rd330, %rd331;
	setp.ge.s32 	%p73, %r271, %r45;
	shl.b64 	%rd333, %rd332, 3;
	add.s64 	%rd131, %rd6, %rd333;
	@%p73 bra 	$L__BB4_78;
	st.global.u64 	[%rd131], %rd120;
$L__BB4_78:
	add.s32 	%r280, %r271, 32;
	setp.ge.s32 	%p74, %r280, %r45;
	@%p74 bra 	$L__BB4_80;
	st.global.u64 	[%rd131+256], %rd121;
$L__BB4_80:
	add.s32 	%r286, %r271, 64;
	setp.ge.s32 	%p75, %r286, %r45;
	@%p75 bra 	$L__BB4_82;
	st.global.u64 	[%rd131+512], %rd122;
$L__BB4_82:
	add.s32 	%r292, %r271, 96;
	setp.ge.s32 	%p76, %r292, %r45;
	@%p76 bra 	$L__BB4_84;
	st.global.u64 	[%rd131+768], %rd123;
$L__BB4_84:
	add.s32 	%r298, %r271, 128;
	setp.ge.s32 	%p77, %r298, %r45;
	@%p77 bra 	$L__BB4_86;
	st.global.u64 	[%rd131+1024], %rd124;
$L__BB4_86:
	add.s32 	%r304, %r271, 160;
	setp.ge.s32 	%p78, %r304, %r45;
	@%p78 bra 	$L__BB4_88;
	st.global.u64 	[%rd131+1280], %rd125;
$L__BB4_88:
	add.s32 	%r310, %r271, 192;
	setp.ge.s32 	%p79, %r310, %r45;
	@%p79 bra 	$L__BB4_90;
	st.global.u64 	[%rd131+1536], %rd126;
$L__BB4_90:
	add.s32 	%r316, %r271, 224;
	setp.ge.s32 	%p80, %r316, %r45;
	@%p80 bra 	$L__BB4_92;
	st.global.u64 	[%rd131+1792], %rd127;
$L__BB4_92:
	add.s32 	%r322, %r271, 256;
	setp.ge.s32 	%p81, %r322, %r45;
	@%p81 bra 	$L__BB4_94;
	st.global.u64 	[%rd131+2048], %rd128;
$L__BB4_94:
	add.s32 	%r328, %r271, 288;
	setp.ge.s32 	%p82, %r328, %r45;
	@%p82 bra 	$L__BB4_96;
	st.global.u64 	[%rd131+2304], %rd129;
$L__BB4_96:
	add.s32 	%r334, %r271, 320;
	setp.ge.s32 	%p83, %r334, %r45;
	@%p83 bra 	$L__BB4_98;
	st.global.u64 	[%rd131+2560], %rd130;
$L__BB4_98:
	ret;

}
	// .globl	_ZN3cub18CUB_300001_SM_10006detail4scan16DeviceScanKernelINS2_10policy_hubIyyymN4cuda3std3__44plusIvEEE10Policy1000EN6thrust24THRUST_300001_SM_1000_NS10device_ptrIyEESF_NS0_13ScanTileStateIyLb1EEES9_NS1_10InputValueIyPyEEmyLb0EyEEvT0_T1_T2_iT3_T4_T5_
.visible .entry _ZN3cub18CUB_300001_SM_10006detail4scan16DeviceScanKernelINS2_10policy_hubIyyymN4cuda3std3__44plusIvEEE10Policy1000EN6thrust24THRUST_300001_SM_1000_NS10device_ptrIyEESF_NS0_13ScanTileStateIyLb1EEES9_NS1_10InputValueIyPyEEmyLb0EyEEvT0_T1_T2_iT3_T4_T5_(
	.param .align 8 .b8 _ZN3cub18CUB_300001_SM_10006detail4scan16DeviceScanKernelINS2_10policy_hubIyyymN4cuda3std3__44plusIvEEE10Policy1000EN6thrust24THRUST_300001_SM_1000_NS10device_ptrIyEESF_NS0_13ScanTileStateIyLb1EEES9_NS1_10InputValueIyPyEEmyLb0EyEEvT0_T1_T2_iT3_T4_T5__param_0[8],
	.param .align 8 .b8 _ZN3cub18CUB_300001_SM_10006detail4scan16DeviceScanKernelINS2_10policy_hubIyyymN4cuda3std3__44plusIvEEE10Policy1000EN6thrust24THRUST_300001_SM_1000_NS10device_ptrIyEESF_NS0_13ScanTileStateIyLb1EEES9_NS1_10InputValueIyPyEEmyLb0EyEEvT0_T1_T2_iT3_T4_T5__param_1[8],
	.param .align 8 .b8 _ZN3cub18CUB_300001_SM_10006detail4scan16DeviceScanKernelINS2_10policy_hubIyyymN4cuda3std3__44plusIvEEE10Policy1000EN6thrust24THRUST_300001_SM_1000_NS10device_ptrIyEESF_NS0_13ScanTileStateIyLb1EEES9_NS1_10InputValueIyPyEEmyLb0EyEEvT0_T1_T2_iT3_T4_T5__param_2[8],
	.param .u32 _ZN3cub18CUB_300001_SM_10006detail4scan16DeviceScanKernelINS2_10policy_hubIyyymN4cuda3std3__44plusIvEEE10Policy1000EN6thrust24THRUST_300001_SM_1000_NS10device_ptrIyEESF_NS0_13ScanTileStateIyLb1EEES9_NS1_10InputValueIyPyEEmyLb0EyEEvT0_T1_T2_iT3_T4_T5__param_3,
	.param .align 1 .b8 _ZN3cub18CUB_300001_SM_10006detail4scan16DeviceScanKernelINS2_10policy_hubIyyymN4cuda3std3__44plusIvEEE10Policy1000EN6thrust24THRUST_300001_SM_1000_NS10device_ptrIyEESF_NS0_13ScanTileStateIyLb1EEES9_NS1_10InputValueIyPyEEmyLb0EyEEvT0_T1_T2_iT3_T4_T5__param_4[1],
	.param .align 8 .b8 _ZN3cub18CUB_300001_SM_10006detail4scan16DeviceScanKernelINS2_10policy_hubIyyymN4cuda3std3__44plusIvEEE10Policy1000EN6thrust24THRUST_300001_SM_1000_NS10device_ptrIyEESF_NS0_13ScanTileStateIyLb1EEES9_NS1_10InputValueIyPyEEmyLb0EyEEvT0_T1_T2_iT3_T4_T5__param_5[16],
	.param .u64 _ZN3cub18CUB_300001_SM_10006detail4scan16DeviceScanKernelINS2_10policy_hubIyyymN4cuda3std3__44plusIvEEE10Policy1000EN6thrust24THRUST_300001_SM_1000_NS10device_ptrIyEESF_NS0_13ScanTileStateIyLb1EEES9_NS1_10InputValueIyPyEEmyLb0EyEEvT0_T1_T2_iT3_T4_T5__param_6
)
.maxntid 320
{
	.reg .pred 	%p<130>;
	.reg .b16 	%rs<3>;
	.reg .b32 	%r<400>;
	.reg .b64 	%rd<556>;
	// demoted variable
	.shared .align 16 .b8 _ZZN3cub18CUB_300001_SM_10006detail4scan16DeviceScanKernelINS2_10policy_hubIyyymN4cuda3std3__44plusIvEEE10Policy1000EN6thrust24THRUST_300001_SM_1000_NS10device_ptrIyEESF_NS0_13ScanTileStateIyLb1EEES9_NS1_10InputValueIyPyEEmyLb0EyEEvT0_T1_T2_iT3_T4_T5_E12temp_storage[28176];
	ld.param.u32 	%r47, [_ZN3cub18CUB_300001_SM_10006detail4scan16DeviceScanKernelINS2_10policy_hubIyyymN4cuda3std3__44plusIvEEE10Policy1000EN6thrust24THRUST_300001_SM_1000_NS10device_ptrIyEESF_NS0_13ScanTileStateIyLb1EEES9_NS1_10InputValueIyPyEEmyLb0EyEEvT0_T1_T2_iT3_T4_T5__param_5];
	bfe.u32 	%r48, %r47, 0, 8;
	cvt.u16.u32 	%rs1, %r48;
	and.b16  	%rs2, %rs1, 255;
	ld.param.u64 	%rd149, [_ZN3cub18CUB_300001_SM_10006detail4scan16DeviceScanKernelINS2_10policy_hubIyyymN4cuda3std3__44plusIvEEE10Policy1000EN6thrust24THRUST_300001_SM_1000_NS10device_ptrIyEESF_NS0_13ScanTileStateIyLb1EEES9_NS1_10InputValueIyPyEEmyLb0EyEEvT0_T1_T2_iT3_T4_T5__param_2];
	ld.param.u64 	%rd148, [_ZN3cub18CUB_300001_SM_10006detail4scan16DeviceScanKernelINS2_10policy_hubIyyymN4cuda3std3__44plusIvEEE10Policy1000EN6thrust24THRUST_300001_SM_1000_NS10device_ptrIyEESF_NS0_13ScanTileStateIyLb1EEES9_NS1_10InputValueIyPyEEmyLb0EyEEvT0_T1_T2_iT3_T4_T5__param_1];
	ld.param.u64 	%rd147, [_ZN3cub18CUB_300001_SM_10006detail4scan16DeviceScanKernelINS2_10policy_hubIyyymN4cuda3std3__44plusIvEEE10Policy1000EN6thrust24THRUST_300001_SM_1000_NS10device_ptrIyEESF_NS0_13ScanTileStateIyLb1EEES9_NS1_10InputValueIyPyEEmyLb0EyEEvT0_T1_T2_iT3_T4_T5__param_0];
	ld.param.u64 	%rd524, [_ZN3cub18CUB_300001_SM_10006detail4scan16DeviceScanKernelINS2_10policy_hubIyyymN4cuda3std3__44plusIvEEE10Policy1000EN6thrust24THRUST_300001_SM_1000_NS10device_ptrIyEESF_NS0_13ScanTileStateIyLb1EEES9_NS1_10InputValueIyPyEEmyLb0EyEEvT0_T1_T2_iT3_T4_T5__param_5+8];
	ld.param.u32 	%r46, [_ZN3cub18CUB_300001_SM_10006detail4scan16DeviceScanKernelINS2_10policy_hubIyyymN4cuda3std3__44plusIvEEE10Policy1000EN6thrust24THRUST_300001_SM_1000_NS10device_ptrIyEESF_NS0_13ScanTileStateIyLb1EEES9_NS1_10InputValueIyPyEEmyLb0EyEEvT0_T1_T2_iT3_T4_T5__param_3];
	ld.param.u64 	%rd150, [_ZN3cub18CUB_300001_SM_10006detail4scan16DeviceScanKernelINS2_10policy_hubIyyymN4cuda3std3__44plusIvEEE10Policy1000EN6thrust24THRUST_300001_SM_1000_NS10device_ptrIyEESF_NS0_13ScanTileStateIyLb1EEES9_NS1_10InputValueIyPyEEmyLb0EyEEvT0_T1_T2_iT3_T4_T5__param_6];
	setp.eq.s16 	%p1, %rs2, 0;
	@%p1 bra 	$L__BB5_2;
	cvta.to.global.u64 	%rd151, %rd524;
	ld.global.u64 	%rd524, [%rd151];
$L__BB5_2:
	cvta.to.global.u64 	%rd5, %rd147;
	cvta.to.global.u64 	%rd6, %rd148;
	mov.u32 	%r49, %ctaid.x;
	add.s32 	%r1, %r46, %r49;
	mul.wide.s32 	%rd7, %r1, 3520;
	sub.s64 	%rd8, %rd150, %rd7;
	setp.lt.u64 	%p2, %rd8, 3521;
	@%p2 bra 	$L__BB5_30;
	mov.u32 	%r2, %tid.x;
	and.b32  	%r226, %r2, 31;
	and.b32  	%r227, %r2, 992;
	mul.lo.s32 	%r228, %r227, 11;
	or.b32  	%r229, %r228, %r226;
	cvt.u64.u32 	%rd325, %r229;
	add.s64 	%rd9, %rd7, %rd325;
	shl.b64 	%rd326, %rd9, 3;
	add.s64 	%rd327, %rd5, %rd326;
	ld.global.u64 	%rd328, [%rd327];
	ld.global.u64 	%rd329, [%rd327+256];
	ld.global.u64 	%rd330, [%rd327+512];
	ld.global.u64 	%rd331, [%rd327+768];
	ld.global.u64 	%rd332, [%rd327+1024];
	ld.global.u64 	%rd333, [%rd327+1280];
	ld.global.u64 	%rd334, [%rd327+1536];
	ld.global.u64 	%rd335, [%rd327+1792];
	ld.global.u64 	%rd336, [%rd327+2048];
	ld.global.u64 	%rd337, [%rd327+2304];
	ld.global.u64 	%rd338, [%rd327+2560];
	// begin inline asm
	mov.u32 %r225, %laneid;
	// end inline asm
	shr.u32 	%r4, %r2, 5;
	mad.lo.s32 	%r230, %r4, 352, %r225;
	shl.b32 	%r231, %r230, 3;
	mov.u32 	%r232, _ZZN3cub18CUB_300001_SM_10006detail4scan16DeviceScanKernelINS2_10policy_hubIyyymN4cuda3std3__44plusIvEEE10Policy1000EN6thrust24THRUST_300001_SM_1000_NS10device_ptrIyEESF_NS0_13ScanTileStateIyLb1EEES9_NS1_10InputValueIyPyEEmyLb0EyEEvT0_T1_T2_iT3_T4_T5_E12temp_storage;
	add.s32 	%r5, %r232, %r231;
	st.shared.u64 	[%r5], %rd328;
	st.shared.u64 	[%r5+256], %rd329;
	st.shared.u64 	[%r5+512], %rd330;
	st.shared.u64 	[%r5+768], %rd331;
	st.shared.u64 	[%r5+1024], %rd332;
	st.shared.u64 	[%r5+1280], %rd333;
	st.shared.u64 	[%r5+1536], %rd334;
	st.shared.u64 	[%r5+1792], %rd335;
	st.shared.u64 	[%r5+2048], %rd336;
	st.shared.u64 	[%r5+2304], %rd337;
	st.shared.u64 	[%r5+2560], %rd338;
	bar.warp.sync 	-1;
	mad.lo.s32 	%r6, %r225, 80, %r5;
	ld.shared.u64 	%rd10, [%r6];
	ld.shared.u64 	%rd11, [%r6+8];
	ld.shared.u64 	%rd12, [%r6+16];
	ld.shared.u64 	%rd13, [%r6+24];
	ld.shared.u64 	%rd14, [%r6+32];
	ld.shared.u64 	%rd15, [%r6+40];
	ld.shared.u64 	%rd16, [%r6+48];
	ld.shared.u64 	%rd17, [%r6+56];
	ld.shared.u64 	%rd18, [%r6+64];
	ld.shared.u64 	%rd19, [%r6+72];
	ld.shared.u64 	%rd20, [%r6+80];
	bar.sync 	0;
	setp.ne.s32 	%p78, %r1, 0;
	@%p78 bra 	$L__BB5_8;
	add.s64 	%rd459, %rd11, %rd10;
	add.s64 	%rd460, %rd12, %rd459;
	add.s64 	%rd461, %rd13, %rd460;
	add.s64 	%rd462, %rd14, %rd461;
	add.s64 	%rd463, %rd15, %rd462;
	add.s64 	%rd464, %rd16, %rd463;
	add.s64 	%rd465, %rd17, %rd464;
	add.s64 	%rd466, %rd18, %rd465;
	add.s64 	%rd467, %rd19, %rd466;
	add.s64 	%rd446, %rd20, %rd467;
	mov.b32 	%r376, 1;
	mov.b32 	%r389, 0;
	mov.b32 	%r390, -1;
	// begin inline asm
	{  .reg .u64 r0;  .reg .u32 lo;  .reg .u32 hi;  .reg .pred p;  mov.b64 {lo, hi}, %rd446;  shfl.sync.up.b32 lo|p, lo, %r376, %r389, %r390;  shfl.sync.up.b32 hi|p, hi, %r376, %r389, %r390;  mov.b64 r0, {lo, hi};  @p add.u64 r0, r0, %rd446;  mov.u64 %rd444, r0;}
	// end inline asm
	mov.b32 	%r379, 2;
	// begin inline asm
	{  .reg .u64 r0;  .reg .u32 lo;  .reg .u32 hi;  .reg .pred p;  mov.b64 {lo, hi}, %rd444;  shfl.sync.up.b32 lo|p, lo, %r379, %r389, %r390;  shfl.sync.up.b32 hi|p, hi, %r379, %r389, %r390;  mov.b64 r0, {lo, hi};  @p add.u64 r0, r0, %rd444;  mov.u64 %rd447, r0;}
	// end inline asm
	mov.b32 	%r382, 4;
	// begin inline asm
	{  .reg .u64 r0;  .reg .u32 lo;  .reg .u32 hi;  .reg .pred p;  mov.b64 {lo, hi}, %rd447;  shfl.sync.up.b32 lo|p, lo, %r382, %r389, %r390;  shfl.sync.up.b32 hi|p, hi, %r382, %r389, %r390;  mov.b64 r0, {lo, hi};  @p add.u64 r0, r0, %rd447;  mov.u64 %rd450, r0;}
	// end inline asm
	mov.b32 	%r385, 8;
	// begin inline asm
	{  .reg .u64 r0;  .reg .u32 lo;  .reg .u32 hi;  .reg .pred p;  mov.b64 {lo, hi}, %rd450;  shfl.sync.up.b32 lo|p, lo, %r385, %r389, %r390;  shfl.sync.up.b32 hi|p, hi, %r385, %r389, %r390;  mov.b64 r0, {lo, hi};  @p add.u64 r0, r0, %rd450;  mov.u64 %rd453, r0;}
	// end inline asm
	mov.b32 	%r388, 16;
	// begin inline asm
	{  .reg .u64 r0;  .reg .u32 lo;  .reg .u32 hi;  .reg .pred p;  mov.b64 {lo, hi}, %rd453;  shfl.sync.up.b32 lo|p, lo, %r388, %r389, %r390;  shfl.sync.up.b32 hi|p, hi, %r388, %r389, %r390;  mov.b64 r0, {lo, hi};  @p add.u64 r0, r0, %rd453;  mov.u64 %rd456, r0;}
	// end inline asm
	setp.ne.s32 	%p118, %r225, 31;
	@%p118 bra 	$L__BB5_6;
	shl.b32 	%r391, %r4, 3;
	add.s32 	%r393, %r232, %r391;
	st.shared.u64 	[%r393+32], %rd456;
$L__BB5_6:
	bar.sync 	0;
	ld.shared.v2.u64 	{%rd468, %rd469}, [_ZZN3cub18CUB_300001_SM_10006detail4scan16DeviceScanKernelINS2_10policy_hubIyyymN4cuda3std3__44plusIvEEE10Policy1000EN6thrust24THRUST_300001_SM_1000_NS10device_ptrIyEESF_NS0_13ScanTileStateIyLb1EEES9_NS1_10InputValueIyPyEEmyLb0EyEEvT0_T1_T2_iT3_T4_T5_E12temp_storage+32];
	add.s64 	%rd470, %rd469, %rd468;
	setp.eq.s32 	%p119, %r4, 2;
	selp.b64 	%rd471, %rd470, %rd468, %p119;
	ld.shared.v2.u64 	{%rd472, %rd473}, [_ZZN3cub18CUB_300001_SM_10006detail4scan16DeviceScanKernelINS2_10policy_hubIyyymN4cuda3std3__44plusIvEEE10Policy1000EN6thrust24THRUST_300001_SM_1000_NS10device_ptrIyEESF_NS0_13ScanTileStateIyLb1EEES9_NS1_10InputValueIyPyEEmyLb0EyEEvT0_T1_T2_iT3_T4_T5_E12temp_storage+48];
	add.s64 	%rd474, %rd470, %rd472;
	setp.eq.s32 	%p120, %r4, 3;
	selp.b64 	%rd475, %rd474, %rd471, %p120;
	add.s64 	%rd476, %rd474, %rd473;
	setp.eq.s32 	%p121, %r4, 4;
	selp.b64 	%rd477, %rd476, %rd475, %p121;
	ld.shared.v2.u64 	{%rd478, %rd479}, [_ZZN3cub18CUB_300001_SM_10006detail4scan16DeviceScanKernelINS2_10policy_hubIyyymN4cuda3std3__44plusIvEEE10Policy1000EN6thrust24THRUST_300001_SM_1000_NS10device_ptrIyEESF_NS0_13ScanTileStateIyLb1EEES9_NS1_10InputValueIyPyEEmyLb0EyEEvT0_T1_T2_iT3_T4_T5_E12temp_storage+64];
	add.s64 	%rd480, %rd476, %rd478;
	setp.eq.s32 	%p122, %r4, 5;
	selp.b64 	%rd481, %rd480, %rd477, %p122;
	add.s64 	%rd482, %rd480, %rd479;
	setp.eq.s32 	%p123, %r4, 6;
	selp.b64 	%rd483, %rd482, %rd481, %p123;
	ld.shared.v2.u64 	{%rd484, %rd485}, [_ZZN3cub18CUB_300001_SM_10006detail4scan16DeviceScanKernelINS2_10policy_hubIyyymN4cuda3std3__44plusIvEEE10Policy1000EN6thrust24THRUST_300001_SM_1000_NS10device_ptrIyEESF_NS0_13ScanTileStateIyLb1EEES9_NS1_10InputValueIyPyEEmyLb0EyEEvT0_T1_T2_iT3_T4_T5_E12temp_storage+80];
	add.s64 	%rd486, %rd482, %rd484;
	setp.eq.s32 	%p124, %r4, 7;
	selp.b64 	%rd487, %rd486, %rd483, %p124;
	add.s64 	%rd488, %rd486, %rd485;
	setp.eq.s32 	%p125, %r4, 8;
	selp.b64 	%rd489, %rd488, %rd487, %p125;
	ld.shared.v2.u64 	{%rd490, %rd491}, [_ZZN3cub18CUB_300001_SM_10006detail4scan16DeviceScanKernelINS2_10policy_hubIyyymN4cuda3std3__44plusIvEEE10Policy1000EN6thrust24THRUST_300001_SM_1000_NS10device_ptrIyEESF_NS0_13ScanTileStateIyLb1EEES9_NS1_10InputValueIyPyEEmyLb0EyEEvT0_T1_T2_iT3_T4_T5_E12temp_storage+96];
	add.s64 	%rd492, %rd488, %rd490;
	setp.eq.s32 	%p126, %r4, 9;
	selp.b64 	%rd493, %rd492, %rd489, %p126;
	setp.lt.u32 	%p127, %r2, 32;
	selp.b64 	%rd494, 0, %rd493, %p127;
	setp.eq.s32 	%p128, %r225, 0;
	sub.s64 	%rd495, %rd456, %rd446;
	selp.b64 	%rd496, 0, %rd495, %p128;
	add.s64 	%rd497, %rd496, %rd524;
	add.s64 	%rd531, %rd497, %rd494;
	add.s64 	%rd533, %rd531, %rd10;
	add.s64 	%rd498, %rd491, %rd524;
	add.s64 	%rd25, %rd498, %rd492;
	setp.ne.s32 	%p129, %r2, 0;
	@%p129 bra 	$L__BB5_29;
	add.s64 	%rd499, %rd149, 512;
	mov.b64 	%rd500, 101;
	// begin inline asm
	st.relaxed.gpu.v2.u64 [%rd499], {%rd500, %rd25};
	// end inline asm
	bra.uni 	$L__BB5_29;
$L__BB5_8:
	add.s64 	%rd354, %rd11, %rd10;
	add.s64 	%rd355, %rd12, %rd354;
	add.s64 	%rd356, %rd13, %rd355;
	add.s64 	%rd357, %rd14, %rd356;
	add.s64 	%rd358, %rd15, %rd357;
	add.s64 	%rd359, %rd16, %rd358;
	add.s64 	%rd360, %rd17, %rd359;
	add.s64 	%rd361, %rd18, %rd360;
	add.s64 	%rd362, %rd19, %rd361;
	add.s64 	%rd341, %rd20, %rd362;
	mov.b32 	%r233, 1;
	mov.b32 	%r246, 0;
	mov.b32 	%r247, -1;
	// begin inline asm
	{  .reg .u64 r0;  .reg .u32 lo;  .reg .u32 hi;  .reg .pred p;  mov.b64 {lo, hi}, %rd341;  shfl.sync.up.b32 lo|p, lo, %r233, %r246, %r247;  shfl.sync.up.b32 hi|p, hi, %r233, %r246, %r247;  mov.b64 r0, {lo, hi};  @p add.u64 r0, r0, %rd341;  mov.u64 %rd339, r0;}
	// end inline asm
	mov.b32 	%r236, 2;
	// begin inline asm
	{  .reg .u64 r0;  .reg .u32 lo;  .reg .u32 hi;  .reg .pred p;  mov.b64 {lo, hi}, %rd339;  shfl.sync.up.b32 lo|p, lo, %r236, %r246, %r247;  shfl.sync.up.b32 hi|p, hi, %r236, %r246, %r247;  mov.b64 r0, {lo, hi};  @p add.u64 r0, r0, %rd339;  mov.u64 %rd342, r0;}
	// end inline asm
	mov.b32 	%r239, 4;
	// begin inline asm
	{  .reg .u64 r0;  .reg .u32 lo;  .reg .u32 hi;  .reg .pred p;  mov.b64 {lo, hi}, %rd342;  shfl.sync.up.b32 lo|p, lo, %r239, %r246, %r247;  shfl.sync.up.b32 hi|p, hi, %r239, %r246, %r247;  mov.b64 r0, {lo, hi};  @p add.u64 r0, r0, %rd342;  mov.u64 %rd345, r0;}
	// end inline asm
	mov.b32 	%r242, 8;
	// begin inline asm
	{  .reg .u64 r0;  .reg .u32 lo;  .reg .u32 hi;  .reg .pred p;  mov.b64 {lo, hi}, %rd345;  shfl.sync.up.b32 lo|p, lo, %r242, %r246, %r247;  shfl.sync.up.b32 hi|p, hi, %r242, %r246, %r247;  mov.b64 r0, {lo, hi};  @p add.u64 r0, r0, %rd345;  mov.u64 %rd348, r0;}
	// end inline asm
	mov.b32 	%r245, 16;
	// begin inline asm
	{  .reg .u64 r0;  .reg .u32 lo;  .reg .u32 hi;  .reg .pred p;  mov.b64 {lo, hi}, %rd348;  shfl.sync.up.b32 lo|p, lo, %r245, %r246, %r247;  shfl.sync.up.b32 hi|p, hi, %r245, %r246, %r247;  mov.b64 r0, {lo, hi};  @p add.u64 r0, r0, %rd348;  mov.u64 %rd351, r0;}
	// end inline asm
	setp.ne.s32 	%p79, %r225, 31;
	@%p79 bra 	$L__BB5_10;
	shl.b32 	%r248, %r4, 3;
	add.s32 	%r250, %r232, %r248;
	st.shared.u64 	[%r250+32], %rd351;
$L__BB5_10:
	sub.s64 	%rd363, %rd351, %rd341;
	bar.sync 	0;
	ld.shared.v2.u64 	{%rd364, %rd365}, [_ZZN3cub18CUB_300001_SM_10006detail4scan16DeviceScanKernelINS2_10policy_hubIyyymN4cuda3std3__44plusIvEEE10Policy1000EN6thrust24THRUST_300001_SM_1000_NS10device_ptrIyEESF_NS0_13ScanTileStateIyLb1EEES9_NS1_10InputValueIyPyEEmyLb0EyEEvT0_T1_T2_iT3_T4_T5_E12temp_storage+32];
	add.s64 	%rd366, %rd365, %rd364;
	setp.eq.s32 	%p80, %r4, 2;
	selp.b64 	%rd367, %rd366, %rd364, %p80;
	ld.shared.v2.u64 	{%rd368, %rd369}, [_ZZN3cub18CUB_300001_SM_10006detail4scan16DeviceScanKernelINS2_10policy_hubIyyymN4cuda3std3__44plusIvEEE10Policy1000EN6thrust24THRUST_300001_SM_1000_NS10device_ptrIyEESF_NS0_13ScanTileStateIyLb1EEES9_NS1_10InputValueIyPyEEmyLb0EyEEvT0_T1_T2_iT3_T4_T5_E12temp_storage+48];
	add.s64 	%rd370, %rd366, %rd368;
	setp.eq.s32 	%p81, %r4, 3;
	selp.b64 	%rd371, %rd370, %rd367, %p81;
	add.s64 	%rd372, %rd370, %rd369;
	setp.eq.s32 	%p82, %r4, 4;
	selp.b64 	%rd373, %rd372, %rd371, %p82;
	ld.shared.v2.u64 	{%rd374, %rd375}, [_ZZN3cub18CUB_300001_SM_10006detail4scan16DeviceScanKernelINS2_10policy_hubIyyymN4cuda3std3__44plusIvEEE10Policy1000EN6thrust24THRUST_300001_SM_1000_NS10device_ptrIyEESF_NS0_13ScanTileStateIyLb1EEES9_NS1_10InputValueIyPyEEmyLb0EyEEvT0_T1_T2_iT3_T4_T5_E12temp_storage+64];
	add.s64 	%rd376, %rd372, %rd374;
	setp.eq.s32 	%p83, %r4, 5;
	selp.b64 	%rd377, %rd376, %rd373, %p83;
	add.s64 	%rd378, %rd376, %rd375;
	setp.eq.s32 	%p84, %r4, 6;
	selp.b64 	%rd379, %rd378, %rd377, %p84;
	ld.shared.v2.u64 	{%rd380, %rd381}, [_ZZN3cub18CUB_300001_SM_10006detail4scan16DeviceScanKernelINS2_10policy_hubIyyymN4cuda3std3__44plusIvEEE10Policy1000EN6thrust24THRUST_300001_SM_1000_NS10device_ptrIyEESF_NS0_13ScanTileStateIyLb1EEES9_NS1_10InputValueIyPyEEmyLb0EyEEvT0_T1_T2_iT3_T4_T5_E12temp_storage+80];
	add.s64 	%rd382, %rd378, %rd380;
	setp.eq.s32 	%p85, %r4, 7;
	selp.b64 	%rd383, %rd382, %rd379, %p85;
	add.s64 	%rd384, %rd382, %rd381;
	setp.eq.s32 	%p86, %r4, 8;
	selp.b64 	%rd385, %rd384, %rd383, %p86;
	ld.shared.v2.u64 	{%rd386, %rd387}, [_ZZN3cub18CUB_300001_SM_10006detail4scan16DeviceScanKernelINS2_10policy_hubIyyymN4cuda3std3__44plusIvEEE10Policy1000EN6thrust24THRUST_300001_SM_1000_NS10device_ptrIyEESF_NS0_13ScanTileStateIyLb1EEES9_NS1_10InputValueIyPyEEmyLb0EyEEvT0_T1_T2_iT3_T4_T5_E12temp_storage+96];
	add.s64 	%rd388, %rd384, %rd386;
	setp.eq.s32 	%p87, %r4, 9;
	selp.b64 	%rd389, %rd388, %rd385, %p87;
	add.s64 	%rd28, %rd388, %rd387;
	setp.gt.u32 	%p88, %r2, 31;
	setp.lt.u32 	%p89, %r2, 32;
	setp.eq.s32 	%p90, %r225, 0;
	selp.b64 	%rd390, 0, %rd363, %p90;
	add.s64 	%rd531, %rd389, %rd390;
	selp.b64 	%rd30, %rd363, %rd531, %p89;
	@%p88 bra 	$L__BB5_26;
	setp.ne.s32 	%p91, %r2, 0;
	mul.wide.s32 	%rd391, %r1, 16;
	add.s64 	%rd31, %rd149, %rd391;
	@%p91 bra 	$L__BB5_13;
	st.shared.u64 	[_ZZN3cub18CUB_300001_SM_10006detail4scan16DeviceScanKernelINS2_10policy_hubIyyymN4cuda3std3__44plusIvEEE10Policy1000EN6thrust24THRUST_300001_SM_1000_NS10device_ptrIyEESF_NS0_13ScanTileStateIyLb1EEES9_NS1_10InputValueIyPyEEmyLb0EyEEvT0_T1_T2_iT3_T4_T5_E12temp_storage+24], %rd28;
	add.s64 	%rd392, %rd31, 512;
	mov.b64 	%rd393, 100;
	// begin inline asm
	st.relaxed.gpu.v2.u64 [%rd392], {%rd393, %rd28};
	// end inline asm
$L__BB5_13:
	not.b32 	%r253, %r2;
	add.s32 	%r395, %r1, %r253;
	mov.b32 	%r251, 965;
	// begin inline asm
	nanosleep.u32 %r251;
	// end inline asm
	mul.wide.s32 	%rd398, %r395, 16;
	add.s64 	%rd399, %rd149, %rd398;
	add.s64 	%rd397, %rd399, 512;
	// begin inline asm
	ld.relaxed.gpu.v2.u64 {%rd529, %rd526}, [%rd397];
	// end inline asm
	mov.b32 	%r394, 328;
$L__BB5_14:
	setp.eq.s64 	%p92, %rd529, 99;
	mov.b32 	%r254, -1;
	vote.sync.any.pred 	%p93, %p92, %r254;
	not.pred 	%p94, %p93;
	@%p94 bra 	$L__BB5_16;
	// begin inline asm
	nanosleep.u32 %r394;
	// end inline asm
	shl.b32 	%r394, %r394, 1;
	// begin inline asm
	ld.relaxed.gpu.v2.u64 {%rd529, %rd526}, [%rd397];
	// end inline asm
	bra.uni 	$L__BB5_14;
$L__BB5_16:
	setp.eq.s64 	%p95, %rd529, 101;
	mov.b32 	%r306, -1;
	vote.sync.ballot.b32 	%r307, %p95, %r306;
	// begin inline asm
	mov.u32 %r256, %lanemask_ge;
	// end inline asm
	and.b32  	%r308, %r307, %r256;
	or.b32  	%r309, %r308, -2147483648;
	add.s32 	%r310, %r309, -1;
	not.b32 	%r311, %r309;
	and.b32  	%r312, %r311, %r310;
	popc.b32 	%r260, %r312;
	mov.b64 	{%r258, %r263}, %rd526;
	mov.b32 	%r264, 1;
	// begin inline asm
	shfl.sync.down.b32 %r257, %r258, %r264, %r260, %r306;
	// end inline asm
	// begin inline asm
	shfl.sync.down.b32 %r262, %r263, %r264, %r260, %r306;
	// end inline asm
	mov.b64 	%rd400, {%r257, %r262};
	setp.lt.s32 	%p97, %r225, %r260;
	selp.b64 	%rd401, %rd400, 0, %p97;
	add.s64 	%rd402, %rd401, %rd526;
	mov.b64 	{%r268, %r273}, %rd402;
	mov.b32 	%r274, 2;
	// begin inline asm
	shfl.sync.down.b32 %r267, %r268, %r274, %r260, %r306;
	// end inline asm
	// begin inline asm
	shfl.sync.down.b32 %r272, %r273, %r274, %r260, %r306;
	// end inline asm
	mov.b64 	%rd403, {%r267, %r272};
	add.s32 	%r11, %r225, 2;
	setp.gt.s32 	%p98, %r11, %r260;
	selp.b64 	%rd404, 0, %rd403, %p98;
	add.s64 	%rd405, %rd404, %rd402;
	mov.b64 	{%r278, %r283}, %rd405;
	mov.b32 	%r284, 4;
	// begin inline asm
	shfl.sync.down.b32 %r277, %r278, %r284, %r260, %r306;
	// end inline asm
	// begin inline asm
	shfl.sync.down.b32 %r282, %r283, %r284, %r260, %r306;
	// end inline asm
	mov.b64 	%rd406, {%r277, %r282};
	add.s32 	%r12, %r225, 4;
	setp.gt.s32 	%p99, %r12, %r260;
	selp.b64 	%rd407, 0, %rd406, %p99;
	add.s64 	%rd408, %rd407, %rd405;
	mov.b64 	{%r288, %r293}, %rd408;
	mov.b32 	%r294, 8;
	// begin inline asm
	shfl.sync.down.b32 %r287, %r288, %r294, %r260, %r306;
	// end inline asm
	// begin inline asm
	shfl.sync.down.b32 %r292, %r293, %r294, %r260, %r306;
	// end inline asm
	mov.b64 	%rd409, {%r287, %r292};
	add.s32 	%r13, %r225, 8;
	setp.gt.s32 	%p100, %r13, %r260;
	selp.b64 	%rd410, 0, %rd409, %p100;
	add.s64 	%rd411, %rd410, %rd408;
	mov.b64 	{%r298, %r303}, %rd411;
	mov.b32 	%r304, 16;
	// begin inline asm
	shfl.sync.down.b32 %r297, %r298, %r304, %r260, %r306;
	// end inline asm
	// begin inline asm
	shfl.sync.down.b32 %r302, %r303, %r304, %r260, %r306;
	// end inline asm
	mov.b64 	%rd412, {%r297, %r302};
	add.s32 	%r14, %r225, 16;
	setp.gt.s32 	%p101, %r14, %r260;
	selp.b64 	%rd413, 0, %rd412, %p101;
	add.s64 	%rd528, %rd413, %rd411;
	add.s64 	%rd42, %rd149, 512;
$L__BB5_17:
	setp.ne.s64 	%p102, %rd529, 101;
	mov.b32 	%r313, -1;
	vote.sync.all.pred 	%p103, %p102, %r313;
	not.pred 	%p104, %p103;
	@%p104 bra 	$L__BB5_22;
	mul.wide.s32 	%rd421, %r395, 16;
	add.s64 	%rd422, %rd42, %rd421;
	add.s64 	%rd420, %rd422, -512;
	// begin inline asm
	ld.relaxed.gpu.v2.u64 {%rd529, %rd530}, [%rd420];
	// end inline asm
	mov.b32 	%r396, 328;
$L__BB5_19:
	setp.eq.s64 	%p108, %rd529, 99;
	mov.b32 	%r316, -1;
	vote.sync.any.pred 	%p109, %p108, %r316;
	not.pred 	%p110, %p109;
	@%p110 bra 	$L__BB5_21;
	// begin inline asm
	nanosleep.u32 %r396;
	// end inline asm
	shl.b32 	%r396, %r396, 1;
	// begin inline asm
	ld.relaxed.gpu.v2.u64 {%rd529, %rd530}, [%rd420];
	// end inline asm
	bra.uni 	$L__BB5_19;
$L__BB5_21:
	setp.eq.s64 	%p111, %rd529, 101;
	mov.b32 	%r367, -1;
	vote.sync.ballot.b32 	%r368, %p111, %r367;
	and.b32  	%r369, %r368, %r256;
	or.b32  	%r370, %r369, -2147483648;
	add.s32 	%r371, %r370, -1;
	not.b32 	%r372, %r370;
	and.b32  	%r373, %r372, %r371;
	popc.b32 	%r321, %r373;
	mov.b64 	{%r319, %r324}, %rd530;
	mov.b32 	%r325, 1;
	// begin inline asm
	shfl.sync.down.b32 %r318, %r319, %r325, %r321, %r367;
	// end inline asm
	// begin inline asm
	shfl.sync.down.b32 %r323, %r324, %r325, %r321, %r367;
	// end inline asm
	mov.b64 	%rd423, {%r318, %r323};
	setp.lt.s32 	%p113, %r225, %r321;
	selp.b64 	%rd424, %rd423, 0, %p113;
	add.s64 	%rd425, %rd424, %rd530;
	mov.b64 	{%r329, %r334}, %rd425;
	mov.b32 	%r335, 2;
	// begin inline asm
	shfl.sync.down.b32 %r328, %r329, %r335, %r321, %r367;
	// end inline asm
	// begin inline asm
	shfl.sync.down.b32 %r333, %r334, %r335, %r321, %r367;
	// end inline asm
	mov.b64 	%rd426, {%r328, %r333};
	setp.gt.s32 	%p114, %r11, %r321;
	selp.b64 	%rd427, 0, %rd426, %p114;
	add.s64 	%rd428, %rd425, %rd427;
	mov.b64 	{%r339, %r344}, %rd428;
	mov.b32 	%r345, 4;
	// begin inline asm
	shfl.sync.down.b32 %r338, %r339, %r345, %r321, %r367;
	// end inline asm
	// begin inline asm
	shfl.sync.down.b32 %r343, %r344, %r345, %r321, %r367;
	// end inline asm
	mov.b64 	%rd429, {%r338, %r343};
	setp.gt.s32 	%p115, %r12, %r321;
	selp.b64 	%rd430, 0, %rd429, %p115;
	add.s64 	%rd431, %rd430, %rd428;
	mov.b64 	{%r349, %r354}, %rd431;
	mov.b32 	%r355, 8;
	// begin inline asm
	shfl.sync.down.b32 %r348, %r349, %r355, %r321, %r367;
	// end inline asm
	// begin inline asm
	shfl.sync.down.b32 %r353, %r354, %r355, %r321, %r367;
	// end inline asm
	mov.b64 	%rd432, {%r348, %r353};
	setp.gt.s32 	%p116, %r13, %r321;
	selp.b64 	%rd433, 0, %rd432, %p116;
	add.s64 	%rd434, %rd433, %rd431;
	mov.b64 	{%r359, %r364}, %rd434;
	mov.b32 	%r365, 16;
	// begin inline asm
	shfl.sync.down.b32 %r358, %r359, %r365, %r321, %r367;
	// end inline asm
	// begin inline asm
	shfl.sync.down.b32 %r363, %r364, %r365, %r321, %r367;
	// end inline asm
	mov.b64 	%rd435, {%r358, %r363};
	setp.gt.s32 	%p117, %r14, %r321;
	selp.b64 	%rd436, 0, %rd435, %p117;
	add.s64 	%rd437, %rd434, %rd528;
	add.s64 	%rd528, %rd437, %rd436;
	add.s32 	%r395, %r395, -32;
	bra.uni 	$L__BB5_17;
$L__BB5_22:
	setp.ne.s32 	%p105, %r2, 0;
	@%p105 bra 	$L__BB5_24;
	add.s64 	%rd416, %rd528, %rd28;
	add.s64 	%rd414, %rd31, 512;
	mov.b64 	%rd415, 101;
	// begin inline asm
	st.relaxed.gpu.v2.u64 [%rd414], {%rd415, %rd416};
	// end inline asm
	st.shared.u64 	[_ZZN3cub18CUB_300001_SM_10006detail4scan16DeviceScanKernelINS2_10policy_hubIyyymN4cuda3std3__44plusIvEEE10Policy1000EN6thrust24THRUST_300001_SM_1000_NS10device_ptrIyEESF_NS0_13ScanTileStateIyLb1EEES9_NS1_10InputValueIyPyEEmyLb0EyEEvT0_T1_T2_iT3_T4_T5_E12temp_storage+8], %rd528;
	st.shared.u64 	[_ZZN3cub18CUB_300001_SM_10006detail4scan16DeviceScanKernelINS2_10policy_hubIyyymN4cuda3std3__44plusIvEEE10Policy1000EN6thrust24THRUST_300001_SM_1000_NS10device_ptrIyEESF_NS0_13ScanTileStateIyLb1EEES9_NS1_10InputValueIyPyEEmyLb0EyEEvT0_T1_T2_iT3_T4_T5_E12temp_storage+16], %rd416;
$L__BB5_24:
	setp.ne.s32 	%p106, %r225, 0;
	mov.u64 	%rd531, %rd30;
	@%p106 bra 	$L__BB5_26;
	st.shared.u64 	[_ZZN3cub18CUB_300001_SM_10006detail4scan16DeviceScanKernelINS2_10policy_hubIyyymN4cuda3std3__44plusIvEEE10Policy1000EN6thrust24THRUST_300001_SM_1000_NS10device_ptrIyEESF_NS0_13ScanTileStateIyLb1EEES9_NS1_10InputValueIyPyEEmyLb0EyEEvT0_T1_T2_iT3_T4_T5_E12temp_storage+128], %rd528;
	mov.u64 	%rd531, %rd528;
$L__BB5_26:
	bar.sync 	0;
	setp.eq.s32 	%p107, %r2, 0;
	@%p107 bra 	$L__BB5_28;
	ld.shared.u64 	%rd417, [_ZZN3cub18CUB_300001_SM_10006detail4scan16DeviceScanKernelINS2_10policy_hubIyyymN4cuda3std3__44plusIvEEE10Policy1000EN6thrust24THRUST_300001_SM_1000_NS10device_ptrIyEESF_NS0_13ScanTileStateIyLb1EEES9_NS1_10InputValueIyPyEEmyLb0EyEEvT0_T1_T2_iT3_T4_T5_E12temp_storage+128];
	add.s64 	%rd531, %rd417, %rd531;
$L__BB5_28:
	add.s64 	%rd533, %rd10, %rd531;
$L__BB5_29:
	add.s64 	%rd502, %rd11, %rd533;
	add.s64 	%rd503, %rd12, %rd502;
	add.s64 	%rd504, %rd13, %rd503;
	add.s64 	%rd505, %rd14, %rd504;
	add.s64 	%rd506, %rd15, %rd505;
	add.s64 	%rd507, %rd16, %rd506;
	add.s64 	%rd508, %rd17, %rd507;
	add.s64 	%rd509, %rd18, %rd508;
	add.s64 	%rd510, %rd19, %rd509;
	bar.sync 	0;
	st.shared.u64 	[%r6], %rd531;
	st.shared.u64 	[%r6+8], %rd533;
	st.shared.u64 	[%r6+16], %rd502;
	st.shared.u64 	[%r6+24], %rd503;
	st.shared.u64 	[%r6+32], %rd504;
	st.shared.u64 	[%r6+40], %rd505;
	st.shared.u64 	[%r6+48], %rd506;
	st.shared.u64 	[%r6+56], %rd507;
	st.shared.u64 	[%r6+64], %rd508;
	st.shared.u64 	[%r6+72], %rd509;
	st.shared.u64 	[%r6+80], %rd510;
	bar.warp.sync 	-1;
	ld.shared.u64 	%rd511, [%r5];
	ld.shared.u64 	%rd512, [%r5+256];
	ld.shared.u64 	%rd513, [%r5+512];
	ld.shared.u64 	%rd514, [%r5+768];
	ld.shared.u64 	%rd515, [%r5+1024];
	ld.shared.u64 	%rd516, [%r5+1280];
	ld.shared.u64 	%rd517, [%r5+1536];
	ld.shared.u64 	%rd518, [%r5+1792];
	ld.shared.u64 	%rd519, [%r5+2048];
	ld.shared.u64 	%rd520, [%r5+2304];
	ld.shared.u64 	%rd521, [%r5+2560];
	add.s64 	%rd523, %rd6, %rd326;
	st.global.u64 	[%rd523], %rd511;
	st.global.u64 	[%rd523+256], %rd512;
	st.global.u64 	[%rd523+512], %rd513;
	st.global.u64 	[%rd523+768], %rd514;
	st.global.u64 	[%rd523+1024], %rd515;
	st.global.u64 	[%rd523+1280], %rd516;
	st.global.u64 	[%rd523+1536], %rd517;
	st.global.u64 	[%rd523+1792], %rd518;
	st.global.u64 	[%rd523+2048], %rd519;
	st.global.u64 	[%rd523+2304], %rd520;
	st.global.u64 	[%rd523+2560], %rd521;
	bra.uni 	$L__BB5_102;
$L__BB5_30:
	setp.eq.s64 	%p3, %rd8, 0;
	@%p3 bra 	$L__BB5_102;
	cvt.u32.u64 	%r19, %rd8;
	shl.b64 	%rd152, %rd7, 3;
	add.s64 	%rd153, %rd5, %rd152;
	mov.u32 	%r20, %tid.x;
	ld.global.u64 	%rd545, [%rd153];
	and.b32  	%r50, %r20, 31;
	and.b32  	%r51, %r20, 992;
	mul.lo.s32 	%r52, %r51, 11;
	or.b32  	%r21, %r52, %r50;
	setp.ge.u32 	%p4, %r21, %r19;
	shl.b32 	%r53, %r21, 3;
	cvt.u64.u32 	%rd154, %r53;
	add.s64 	%rd62, %rd153, %rd154;
	mov.u64 	%rd535, %rd545;
	@%p4 bra 	$L__BB5_33;
	ld.global.u64 	%rd535, [%rd62];
$L__BB5_33:
	add.s32 	%r22, %r21, 32;
	setp.ge.u32 	%p5, %r22, %r19;
	mov.u64 	%rd536, %rd545;
	@%p5 bra 	$L__BB5_35;
	ld.global.u64 	%rd536, [%rd62+256];
$L__BB5_35:
	add.s32 	%r23, %r21, 64;
	setp.ge.u32 	%p6, %r23, %r19;
	mov.u64 	%rd537, %rd545;
	@%p6 bra 	$L__BB5_37;
	ld.global.u64 	%rd537, [%rd62+512];
$L__BB5_37:
	add.s32 	%r24, %r21, 96;
	setp.ge.u32 	%p7, %r24, %r19;
	mov.u64 	%rd538, %rd545;
	@%p7 bra 	$L__BB5_39;
	ld.global.u64 	%rd538, [%rd62+768];
$L__BB5_39:
	add.s32 	%r25, %r21, 128;
	setp.ge.u32 	%p8, %r25, %r19;
	mov.u64 	%rd539, %rd545;
	@%p8 bra 	$L__BB5_41;
	ld.global.u64 	%rd539, [%rd62+1024];
$L__BB5_41:
	add.s32 	%r26, %r21, 160;
	setp.ge.u32 	%p9, %r26, %r19;
	mov.u64 	%rd540, %rd545;
	@%p9 bra 	$L__BB5_43;
	ld.global.u64 	%rd540, [%rd62+1280];
$L__BB5_43:
	add.s32 	%r27, %r21, 192;
	setp.ge.u32 	%p10, %r27, %r19;
	mov.u64 	%rd541, %rd545;
	@%p10 bra 	$L__BB5_45;
	ld.global.u64 	%rd541, [%rd62+1536];
$L__BB5_45:
	add.s32 	%r28, %r21, 224;
	setp.ge.u32 	%p11, %r28, %r19;
	mov.u64 	%rd542, %rd545;
	@%p11 bra 	$L__BB5_47;
	ld.global.u64 	%rd542, [%rd62+1792];
$L__BB5_47:
	add.s32 	%r29, %r21, 256;
	setp.ge.u32 	%p12, %r29, %r19;
	mov.u64 	%rd543, %rd545;
	@%p12 bra 	$L__BB5_49;
	ld.global.u64 	%rd543, [%rd62+2048];
$L__BB5_49:
	add.s32 	%r30, %r21, 288;
	setp.ge.u32 	%p13, %r30, %r19;
	mov.u64 	%rd544, %rd545;
	@%p13 bra 	$L__BB5_51;
	ld.global.u64 	%rd544, [%rd62+2304];
$L__BB5_51:
	add.s32 	%r31, %r21, 320;
	setp.ge.u32 	%p14, %r31, %r19;
	@%p14 bra 	$L__BB5_53;
	ld.global.u64 	%rd545, [%rd62+2560];
$L__BB5_53:
	// begin inline asm
	mov.u32 %r54, %laneid;
	// end inline asm
	shr.u32 	%r33, %r20, 5;
	mad.lo.s32 	%r55, %r33, 352, %r54;
	shl.b32 	%r56, %r55, 3;
	mov.u32 	%r57, _ZZN3cub18CUB_300001_SM_10006detail4scan16DeviceScanKernelINS2_10policy_hubIyyymN4cuda3std3__44plusIvEEE10Policy1000EN6thrust24THRUST_300001_SM_1000_NS10device_ptrIyEESF_NS0_13ScanTileStateIyLb1EEES9_NS1_10InputValueIyPyEEmyLb0EyEEvT0_T1_T2_iT3_T4_T5_E12temp_storage;
	add.s32 	%r34, %r57, %r56;
	st.shared.u64 	[%r34], %rd535;
	st.shared.u64 	[%r34+256], %rd536;
	st.shared.u64 	[%r34+512], %rd537;
	st.shared.u64 	[%r34+768], %rd538;
	st.shared.u64 	[%r34+1024], %rd539;
	st.shared.u64 	[%r34+1280], %rd540;
	st.shared.u64 	[%r34+1536], %rd541;
	st.shared.u64 	[%r34+1792], %rd542;
	st.shared.u64 	[%r34+2048], %rd543;
	st.shared.u64 	[%r34+2304], %rd544;
	st.shared.u64 	[%r34+2560], %rd545;
	bar.warp.sync 	-1;
	mad.lo.s32 	%r35, %r54, 80, %r34;
	ld.shared.u64 	%rd85, [%r35];
	ld.shared.u64 	%rd86, [%r35+8];
	ld.shared.u64 	%rd87, [%r35+16];
	ld.shared.u64 	%rd88, [%r35+24];
	ld.shared.u64 	%rd89, [%r35+32];
	ld.shared.u64 	%rd90, [%r35+40];
	ld.shared.u64 	%rd91, [%r35+48];
	ld.shared.u64 	%rd92, [%r35+56];
	ld.shared.u64 	%rd93, [%r35+64];
	ld.shared.u64 	%rd94, [%r35+72];
	ld.shared.u64 	%rd95, [%r35+80];
	bar.sync 	0;
	setp.ne.s32 	%p15, %r1, 0;
	@%p15 bra 	$L__BB5_57;
	add.s64 	%rd275, %rd86, %rd85;
	add.s64 	%rd276, %rd87, %rd275;
	add.s64 	%rd277, %rd88, %rd276;
	add.s64 	%rd278, %rd89, %rd277;
	add.s64 	%rd279, %rd90, %rd278;
	add.s64 	%rd280, %rd91, %rd279;
	add.s64 	%rd281, %rd92, %rd280;
	add.s64 	%rd282, %rd93, %rd281;
	add.s64 	%rd283, %rd94, %rd282;
	add.s64 	%rd262, %rd95, %rd283;
	mov.b32 	%r207, 1;
	mov.b32 	%r220, 0;
	mov.b32 	%r221, -1;
	// begin inline asm
	{  .reg .u64 r0;  .reg .u32 lo;  .reg .u32 hi;  .reg .pred p;  mov.b64 {lo, hi}, %rd262;  shfl.sync.up.b32 lo|p, lo, %r207, %r220, %r221;  shfl.sync.up.b32 hi|p, hi, %r207, %r220, %r221;  mov.b64 r0, {lo, hi};  @p add.u64 r0, r0, %rd262;  mov.u64 %rd260, r0;}
	// end inline asm
	mov.b32 	%r210, 2;
	// begin inline asm
	{  .reg .u64 r0;  .reg .u32 lo;  .reg .u32 hi;  .reg .pred p;  mov.b64 {lo, hi}, %rd260;  shfl.sync.up.b32 lo|p, lo, %r210, %r220, %r221;  shfl.sync.up.b32 hi|p, hi, %r210, %r220, %r221;  mov.b64 r0, {lo, hi};  @p add.u64 r0, r0, %rd260;  mov.u64 %rd263, r0;}
	// end inline asm
	mov.b32 	%r213, 4;
	// begin inline asm
	{  .reg .u64 r0;  .reg .u32 lo;  .reg .u32 hi;  .reg .pred p;  mov.b64 {lo, hi}, %rd263;  shfl.sync.up.b32 lo|p, lo, %r213, %r220, %r221;  shfl.sync.up.b32 hi|p, hi, %r213, %r220, %r221;  mov.b64 r0, {lo, hi};  @p add.u64 r0, r0, %rd263;  mov.u64 %rd266, r0;}
	// end inline asm
	mov.b32 	%r216, 8;
	// begin inline asm
	{  .reg .u64 r0;  .reg .u32 lo;  .reg .u32 hi;  .reg .pred p;  mov.b64 {lo, hi}, %rd266;  shfl.sync.up.b32 lo|p, lo, %r216, %r220, %r221;  shfl.sync.up.b32 hi|p, hi, %r216, %r220, %r221;  mov.b64 r0, {lo, hi};  @p add.u64 r0, r0, %rd266;  mov.u64 %rd269, r0;}
	// end inline asm
	mov.b32 	%r219, 16;
	// begin inline asm
	{  .reg .u64 r0;  .reg .u32 lo;  .reg .u32 hi;  .reg .pred p;  mov.b64 {lo, hi}, %rd269;  shfl.sync.up.b32 lo|p, lo, %r219, %r220, %r221;  shfl.sync.up.b32 hi|p, hi, %r219, %r220, %r221;  mov.b64 r0, {lo, hi};  @p add.u64 r0, r0, %rd269;  mov.u64 %rd272, r0;}
	// end inline asm
	setp.ne.s32 	%p55, %r54, 31;
	@%p55 bra 	$L__BB5_56;
	shl.b32 	%r222, %r33, 3;
	mov.u32 	%r223, _ZZN3cub18CUB_300001_SM_10006detail4scan16DeviceScanKernelINS2_10policy_hubIyyymN4cuda3std3__44plusIvEEE10Policy1000EN6thrust24THRUST_300001_SM_1000_NS10device_ptrIyEESF_NS0_13ScanTileStateIyLb1EEES9_NS1_10InputValueIyPyEEmyLb0EyEEvT0_T1_T2_iT3_T4_T5_E12temp_storage;
	add.s32 	%r224, %r223, %r222;
	st.shared.u64 	[%r224+32], %rd272;
$L__BB5_56:
	bar.sync 	0;
	ld.shared.v2.u64 	{%rd284, %rd285}, [_ZZN3cub18CUB_300001_SM_10006detail4scan16DeviceScanKernelINS2_10policy_hubIyyymN4cuda3std3__44plusIvEEE10Policy1000EN6thrust24THRUST_300001_SM_1000_NS10device_ptrIyEESF_NS0_13ScanTileStateIyLb1EEES9_NS1_10InputValueIyPyEEmyLb0EyEEvT0_T1_T2_iT3_T4_T5_E12temp_storage+32];
	add.s64 	%rd286, %rd285, %rd284;
	setp.eq.s32 	%p56, %r33, 2;
	selp.b64 	%rd287, %rd286, %rd284, %p56;
	ld.shared.v2.u64 	{%rd288, %rd289}, [_ZZN3cub18CUB_300001_SM_10006detail4scan16DeviceScanKernelINS2_10policy_hubIyyymN4cuda3std3__44plusIvEEE10Policy1000EN6thrust24THRUST_300001_SM_1000_NS10device_ptrIyEESF_NS0_13ScanTileStateIyLb1EEES9_NS1_10InputValueIyPyEEmyLb0EyEEvT0_T1_T2_iT3_T4_T5_E12temp_storage+48];
	add.s64 	%rd290, %rd286, %rd288;
	setp.eq.s32 	%p57, %r33, 3;
	selp.b64 	%rd291, %rd290, %rd287, %p57;
	add.s64 	%rd292, %rd290, %rd289;
	setp.eq.s32 	%p58, %r33, 4;
	selp.b64 	%rd293, %rd292, %rd291, %p58;
	ld.shared.v2.u64 	{%rd294, %rd295}, [_ZZN3cub18CUB_300001_SM_10006detail4scan16DeviceScanKernelINS2_10policy_hubIyyymN4cuda3std3__44plusIvEEE10Policy1000EN6thrust24THRUST_300001_SM_1000_NS10device_ptrIyEESF_NS0_13ScanTileStateIyLb1EEES9_NS1_10InputValueIyPyEEmyLb0EyEEvT0_T1_T2_iT3_T4_T5_E12temp_storage+64];
	add.s64 	%rd296, %rd292, %rd294;
	setp.eq.s32 	%p59, %r33, 5;
	selp.b64 	%rd297, %rd296, %rd293, %p59;
	add.s64 	%rd298, %rd296, %rd295;
	setp.eq.s32 	%p60, %r33, 6;
	selp.b64 	%rd299, %rd298, %rd297, %p60;
	ld.shared.v2.u64 	{%rd300, %rd301}, [_ZZN3cub18CUB_300001_SM_10006detail4scan16DeviceScanKernelINS2_10policy_hubIyyymN4cuda3std3__44plusIvEEE10Policy1000EN6thrust24THRUST_300001_SM_1000_NS10device_ptrIyEESF_NS0_13ScanTileStateIyLb1EEES9_NS1_10InputValueIyPyEEmyLb0EyEEvT0_T1_T2_iT3_T4_T5_E12temp_storage+80];
	add.s64 	%rd302, %rd298, %rd300;
	setp.eq.s32 	%p61, %r33, 7;
	selp.b64 	%rd303, %rd302, %rd299, %p61;
	add.s64 	%rd304, %rd302, %rd301;
	setp.eq.s32 	%p62, %r33, 8;
	selp.b64 	%rd305, %rd304, %rd303, %p62;
	ld.shared.u64 	%rd306, [_ZZN3cub18CUB_300001_SM_10006detail4scan16DeviceScanKernelINS2_10policy_hubIyyymN4cuda3std3__44plusIvEEE10Policy1000EN6thrust24THRUST_300001_SM_1000_NS10device_ptrIyEESF_NS0_13ScanTileStateIyLb1EEES9_NS1_10InputValueIyPyEEmyLb0EyEEvT0_T1_T2_iT3_T4_T5_E12temp_storage+96];
	add.s64 	%rd307, %rd304, %rd306;
	setp.eq.s32 	%p63, %r33, 9;
	selp.b64 	%rd308, %rd307, %rd305, %p63;
	setp.lt.u32 	%p64, %r20, 32;
	selp.b64 	%rd309, 0, %rd308, %p64;
	setp.eq.s32 	%p65, %r54, 0;
	sub.s64 	%rd310, %rd272, %rd262;
	selp.b64 	%rd311, 0, %rd310, %p65;
	add.s64 	%rd312, %rd311, %rd524;
	add.s64 	%rd552, %rd312, %rd309;
	add.s64 	%rd554, %rd552, %rd85;
	bra.uni 	$L__BB5_78;
$L__BB5_57:
	add.s64 	%rd170, %rd86, %rd85;
	add.s64 	%rd171, %rd87, %rd170;
	add.s64 	%rd172, %rd88, %rd171;
	add.s64 	%rd173, %rd89, %rd172;
	add.s64 	%rd174, %rd90, %rd173;
	add.s64 	%rd175, %rd91, %rd174;
	add.s64 	%rd176, %rd92, %rd175;
	add.s64 	%rd177, %rd93, %rd176;
	add.s64 	%rd178, %rd94, %rd177;
	add.s64 	%rd157, %rd95, %rd178;
	mov.b32 	%r58, 1;
	mov.b32 	%r71, 0;
	mov.b32 	%r72, -1;
	// begin inline asm
	{  .reg .u64 r0;  .reg .u32 lo;  .reg .u32 hi;  .reg .pred p;  mov.b64 {lo, hi}, %rd157;  shfl.sync.up.b32 lo|p, lo, %r58, %r71, %r72;  shfl.sync.up.b32 hi|p, hi, %r58, %r71, %r72;  mov.b64 r0, {lo, hi};  @p add.u64 r0, r0, %rd157;  mov.u64 %rd155, r0;}
	// end inline asm
	mov.b32 	%r61, 2;
	// begin inline asm
	{  .reg .u64 r0;  .reg .u32 lo;  .reg .u32 hi;  .reg .pred p;  mov.b64 {lo, hi}, %rd155;  shfl.sync.up.b32 lo|p, lo, %r61, %r71, %r72;  shfl.sync.up.b32 hi|p, hi, %r61, %r71, %r72;  mov.b64 r0, {lo, hi};  @p add.u64 r0, r0, %rd155;  mov.u64 %rd158, r0;}
	// end inline asm
	mov.b32 	%r64, 4;
	// begin inline asm
	{  .reg .u64 r0;  .reg .u32 lo;  .reg .u32 hi;  .reg .pred p;  mov.b64 {lo, hi}, %rd158;  shfl.sync.up.b32 lo|p, lo, %r64, %r71, %r72;  shfl.sync.up.b32 hi|p, hi, %r64, %r71, %r72;  mov.b64 r0, {lo, hi};  @p add.u64 r0, r0, %rd158;  mov.u64 %rd161, r0;}
	// end inline asm
	mov.b32 	%r67, 8;
	// begin inline asm
	{  .reg .u64 r0;  .reg .u32 lo;  .reg .u32 hi;  .reg .pred p;  mov.b64 {lo, hi}, %rd161;  shfl.sync.up.b32 lo|p, lo, %r67, %r71, %r72;  shfl.sync.up.b32 hi|p, hi, %r67, %r71, %r72;  mov.b64 r0, {lo, hi};  @p add.u64 r0, r0, %rd161;  mov.u64 %rd164, r0;}
	// end inline asm
	mov.b32 	%r70, 16;
	// begin inline asm
	{  .reg .u64 r0;  .reg .u32 lo;  .reg .u32 hi;  .reg .pred p;  mov.b64 {lo, hi}, %rd164;  shfl.sync.up.b32 lo|p, lo, %r70, %r71, %r72;  shfl.sync.up.b32 hi|p, hi, %r70, %r71, %r72;  mov.b64 r0, {lo, hi};  @p add.u64 r0, r0, %rd164;  mov.u64 %rd167, r0;}
	// end inline asm
	setp.ne.s32 	%p16, %r54, 31;
	@%p16 bra 	$L__BB5_59;
	shl.b32 	%r73, %r33, 3;
	mov.u32 	%r74, _ZZN3cub18CUB_300001_SM_10006detail4scan16DeviceScanKernelINS2_10policy_hubIyyymN4cuda3std3__44plusIvEEE10Policy1000EN6thrust24THRUST_300001_SM_1000_NS10device_ptrIyEESF_NS0_13ScanTileStateIyLb1EEES9_NS1_10InputValueIyPyEEmyLb0EyEEvT0_T1_T2_iT3_T4_T5_E12temp_storage;
	add.s32 	%r75, %r74, %r73;
	st.shared.u64 	[%r75+32], %rd167;
$L__BB5_59:
	sub.s64 	%rd179, %rd167, %rd157;
	bar.sync 	0;
	ld.shared.v2.u64 	{%rd180, %rd181}, [_ZZN3cub18CUB_300001_SM_10006detail4scan16DeviceScanKernelINS2_10policy_hubIyyymN4cuda3std3__44plusIvEEE10Policy1000EN6thrust24THRUST_300001_SM_1000_NS10device_ptrIyEESF_NS0_13ScanTileStateIyLb1EEES9_NS1_10InputValueIyPyEEmyLb0EyEEvT0_T1_T2_iT3_T4_T5_E12temp_storage+32];
	add.s64 	%rd182, %rd181, %rd180;
	setp.eq.s32 	%p17, %r33, 2;
	selp.b64 	%rd183, %rd182, %rd180, %p17;
	ld.shared.v2.u64 	{%rd184, %rd185}, [_ZZN3cub18CUB_300001_SM_10006detail4scan16DeviceScanKernelINS2_10policy_hubIyyymN4cuda3std3__44plusIvEEE10Policy1000EN6thrust24THRUST_300001_SM_1000_NS10device_ptrIyEESF_NS0_13ScanTileStateIyLb1EEES9_NS1_10InputValueIyPyEEmyLb0EyEEvT0_T1_T2_iT3_T4_T5_E12temp_storage+48];
	add.s64 	%rd186, %rd182, %rd184;
	setp.eq.s32 	%p18, %r33, 3;
	selp.b64 	%rd187, %rd186, %rd183, %p18;
	add.s64 	%rd188, %rd186, %rd185;
	setp.eq.s32 	%p19, %r33, 4;
	selp.b64 	%rd189, %rd188, %rd187, %p19;
	ld.shared.v2.u64 	{%rd190, %rd191}, [_ZZN3cub18CUB_300001_SM_10006detail4scan16DeviceScanKernelINS2_10policy_hubIyyymN4cuda3std3__44plusIvEEE10Policy1000EN6thrust24THRUST_300001_SM_1000_NS10device_ptrIyEESF_NS0_13ScanTileStateIyLb1EEES9_NS1_10InputValueIyPyEEmyLb0EyEEvT0_T1_T2_iT3_T4_T5_E12temp_storage+64];
	add.s64 	%rd192, %rd188, %rd190;
	setp.eq.s32 	%p20, %r33, 5;
	selp.b64 	%rd193, %rd192, %rd189, %p20;
	add.s64 	%rd194, %rd192, %rd191;
	setp.eq.s32 	%p21, %r33, 6;
	selp.b64 	%rd195, %rd194, %rd193, %p21;
	ld.shared.v2.u64 	{%rd196, %rd197}, [_ZZN3cub18CUB_300001_SM_10006detail4scan16DeviceScanKernelINS2_10policy_hubIyyymN4cuda3std3__44plusIvEEE10Policy1000EN6thrust24THRUST_300001_SM_1000_NS10device_ptrIyEESF_NS0_13ScanTileStateIyLb1EEES9_NS1_10InputValueIyPyEEmyLb0EyEEvT0_T1_T2_iT3_T4_T5_E12temp_storage+80];
	add.s64 	%rd198, %rd194, %rd196;
	setp.eq.s32 	%p22, %r33, 7;
	selp.b64 	%rd199, %rd198, %rd195, %p22;
	add.s64 	%rd200, %rd198, %rd197;
	setp.eq.s32 	%p23, %r33, 8;
	selp.b64 	%rd201, %rd200, %rd199, %p23;
	ld.shared.v2.u64 	{%rd202, %rd203}, [_ZZN3cub18CUB_300001_SM_10006detail4scan16DeviceScanKernelINS2_10policy_hubIyyymN4cuda3std3__44plusIvEEE10Policy1000EN6thrust24THRUST_300001_SM_1000_NS10device_ptrIyEESF_NS0_13ScanTileStateIyLb1EEES9_NS1_10InputValueIyPyEEmyLb0EyEEvT0_T1_T2_iT3_T4_T5_E12temp_storage+96];
	add.s64 	%rd204, %rd200, %rd202;
	setp.eq.s32 	%p24, %r33, 9;
	selp.b64 	%rd205, %rd204, %rd201, %p24;
	add.s64 	%rd102, %rd204, %rd203;
	setp.gt.u32 	%p25, %r20, 31;
	setp.lt.u32 	%p26, %r20, 32;
	setp.eq.s32 	%p27, %r54, 0;
	selp.b64 	%rd206, 0, %rd179, %p27;
	add.s64 	%rd552, %rd205, %rd206;
	selp.b64 	%rd104, %rd179, %rd552, %p26;
	@%p25 bra 	$L__BB5_75;
	setp.ne.s32 	%p28, %r20, 0;
	mul.wide.s32 	%rd207, %r1, 16;
	add.s64 	%rd105, %rd149, %rd207;
	@%p28 bra 	$L__BB5_62;
	st.shared.u64 	[_ZZN3cub18CUB_300001_SM_10006detail4scan16DeviceScanKernelINS2_10policy_hubIyyymN4cuda3std3__44plusIvEEE10Policy1000EN6thrust24THRUST_300001_SM_1000_NS10device_ptrIyEESF_NS0_13ScanTileStateIyLb1EEES9_NS1_10InputValueIyPyEEmyLb0EyEEvT0_T1_T2_iT3_T4_T5_E12temp_storage+24], %rd102;
	add.s64 	%rd208, %rd105, 512;
	mov.b64 	%rd209, 100;
	// begin inline asm
	st.relaxed.gpu.v2.u64 [%rd208], {%rd209, %rd102};
	// end inline asm
$L__BB5_62:
	not.b32 	%r78, %r20;
	add.s32 	%r398, %r1, %r78;
	mov.b32 	%r76, 965;
	// begin inline asm
	nanosleep.u32 %r76;
	// end inline asm
	mul.wide.s32 	%rd214, %r398, 16;
	add.s64 	%rd215, %rd149, %rd214;
	add.s64 	%rd213, %rd215, 512;
	// begin inline asm
	ld.relaxed.gpu.v2.u64 {%rd550, %rd547}, [%rd213];
	// end inline asm
	mov.b32 	%r397, 328;
$L__BB5_63:
	setp.eq.s64 	%p29, %rd550, 99;
	mov.b32 	%r79, -1;
	vote.sync.any.pred 	%p30, %p29, %r79;
	not.pred 	%p31, %p30;
	@%p31 bra 	$L__BB5_65;
	// begin inline asm
	nanosleep.u32 %r397;
	// end inline asm
	shl.b32 	%r397, %r397, 1;
	// begin inline asm
	ld.relaxed.gpu.v2.u64 {%rd550, %rd547}, [%rd213];
	// end inline asm
	bra.uni 	$L__BB5_63;
$L__BB5_65:
	setp.eq.s64 	%p32, %rd550, 101;
	mov.b32 	%r131, -1;
	vote.sync.ballot.b32 	%r132, %p32, %r131;
	// begin inline asm
	mov.u32 %r81, %lanemask_ge;
	// end inline asm
	and.b32  	%r133, %r132, %r81;
	or.b32  	%r134, %r133, -2147483648;
	add.s32 	%r135, %r134, -1;
	not.b32 	%r136, %r134;
	and.b32  	%r137, %r136, %r135;
	popc.b32 	%r85, %r137;
	mov.b64 	{%r83, %r88}, %rd547;
	mov.b32 	%r89, 1;
	// begin inline asm
	shfl.sync.down.b32 %r82, %r83, %r89, %r85, %r131;
	// end inline asm
	// begin inline asm
	shfl.sync.down.b32 %r87, %r88, %r89, %r85, %r131;
	// end inline asm
	mov.b64 	%rd216, {%r82, %r87};
	setp.lt.s32 	%p34, %r54, %r85;
	selp.b64 	%rd217, %rd216, 0, %p34;
	add.s64 	%rd218, %rd217, %rd547;
	mov.b64 	{%r93, %r98}, %rd218;
	mov.b32 	%r99, 2;
	// begin inline asm
	shfl.sync.down.b32 %r92, %r93, %r99, %r85, %r131;
	// end inline asm
	// begin inline asm
	shfl.sync.down.b32 %r97, %r98, %r99, %r85, %r131;
	// end inline asm
	mov.b64 	%rd219, {%r92, %r97};
	add.s32 	%r138, %r54, 2;
	setp.gt.s32 	%p35, %r138, %r85;
	selp.b64 	%rd220, 0, %rd219, %p35;
	add.s64 	%rd221, %rd220, %rd218;
	mov.b64 	{%r103, %r108}, %rd221;
	mov.b32 	%r109, 4;
	// begin inline asm
	shfl.sync.down.b32 %r102, %r103, %r109, %r85, %r131;
	// end inline asm
	// begin inline asm
	shfl.sync.down.b32 %r107, %r108, %r109, %r85, %r131;
	// end inline asm
	mov.b64 	%rd222, {%r102, %r107};
	add.s32 	%r40, %r54, 4;
	setp.gt.s32 	%p36, %r40, %r85;
	selp.b64 	%rd223, 0, %rd222, %p36;
	add.s64 	%rd224, %rd223, %rd221;
	mov.b64 	{%r113, %r118}, %rd224;
	mov.b32 	%r119, 8;
	// begin inline asm
	shfl.sync.down.b32 %r112, %r113, %r119, %r85, %r131;
	// end inline asm
	// begin inline asm
	shfl.sync.down.b32 %r117, %r118, %r119, %r85, %r131;
	// end inline asm
	mov.b64 	%rd225, {%r112, %r117};
	add.s32 	%r139, %r54, 8;
	setp.gt.s32 	%p37, %r139, %r85;
	selp.b64 	%rd226, 0, %rd225, %p37;
	add.s64 	%rd227, %rd226, %rd224;
	mov.b64 	{%r123, %r128}, %rd227;
	mov.b32 	%r129, 16;
	// begin inline asm
	shfl.sync.down.b32 %r122, %r123, %r129, %r85, %r131;
	// end inline asm
	// begin inline asm
	shfl.sync.down.b32 %r127, %r128, %r129, %r85, %r131;
	// end inline asm
	mov.b64 	%rd228, {%r122, %r127};
	add.s32 	%r140, %r54, 16;
	setp.gt.s32 	%p38, %r140, %r85;
	selp.b64 	%rd229, 0, %rd228, %p38;
	add.s64 	%rd548, %rd229, %rd227;
	add.s64 	%rd116, %rd149, 512;
$L__BB5_66:
	setp.ne.s64 	%p39, %rd550, 101;
	mov.b32 	%r141, -1;
	vote.sync.all.pred 	%p40, %p39, %r141;
	not.pred 	%p41, %p40;
	@%p41 bra 	$L__BB5_71;
	mul.wide.s32 	%rd237, %r398, 16;
	add.s64 	%rd238, %rd116, %rd237;
	add.s64 	%rd236, %rd238, -512;
	// begin inline asm
	ld.relaxed.gpu.v2.u64 {%rd550, %rd551}, [%rd236];
	// end inline asm
	mov.b32 	%r399, 328;
$L__BB5_68:
	setp.eq.s64 	%p45, %rd550, 99;
	mov.b32 	%r144, -1;
	vote.sync.any.pred 	%p46, %p45, %r144;
	not.pred 	%p47, %p46;
	@%p47 bra 	$L__BB5_70;
	// begin inline asm
	nanosleep.u32 %r399;
	// end inline asm
	shl.b32 	%r399, %r399, 1;
	// begin inline asm
	ld.relaxed.gpu.v2.u64 {%rd550, %rd551}, [%rd236];
	// end inline asm
	bra.uni 	$L__BB5_68;
$L__BB5_70:
	setp.eq.s64 	%p48, %rd550, 101;
	mov.b32 	%r195, -1;
	vote.sync.ballot.b32 	%r196, %p48, %r195;
	and.b32  	%r197, %r196, %r81;
	or.b32  	%r198, %r197, -2147483648;
	add.s32 	%r199, %r198, -1;
	not.b32 	%r200, %r198;
	and.b32  	%r201, %r200, %r199;
	popc.b32 	%r149, %r201;
	mov.b64 	{%r147, %r152}, %rd551;
	mov.b32 	%r153, 1;
	// begin inline asm
	shfl.sync.down.b32 %r146, %r147, %r153, %r149, %r195;
	// end inline asm
	// begin inline asm
	shfl.sync.down.b32 %r151, %r152, %r153, %r149, %r195;
	// end inline asm
	mov.b64 	%rd239, {%r146, %r151};
	setp.lt.s32 	%p50, %r54, %r149;
	selp.b64 	%rd240, %rd239, 0, %p50;
	add.s64 	%rd241, %rd240, %rd551;
	mov.b64 	{%r157, %r162}, %rd241;
	mov.b32 	%r163, 2;
	// begin inline asm
	shfl.sync.down.b32 %r156, %r157, %r163, %r149, %r195;
	// end inline asm
	// begin inline asm
	shfl.sync.down.b32 %r161, %r162, %r163, %r149, %r195;
	// end inline asm
	mov.b64 	%rd242, {%r156, %r161};
	add.s32 	%r202, %r54, 2;
	setp.gt.s32 	%p51, %r202, %r149;
	selp.b64 	%rd243, 0, %rd242, %p51;
	add.s64 	%rd244, %rd241, %rd243;
	mov.b64 	{%r167, %r172}, %rd244;
	mov.b32 	%r173, 4;
	// begin inline asm
	shfl.sync.down.b32 %r166, %r167, %r173, %r149, %r195;
	// end inline asm
	// begin inline asm
	shfl.sync.down.b32 %r171, %r172, %r173, %r149, %r195;
	// end inline asm
	mov.b64 	%rd245, {%r166, %r171};
	setp.gt.s32 	%p52, %r40, %r149;
	selp.b64 	%rd246, 0, %rd245, %p52;
	add.s64 	%rd247, %rd246, %rd244;
	mov.b64 	{%r177, %r182}, %rd247;
	mov.b32 	%r183, 8;
	// begin inline asm
	shfl.sync.down.b32 %r176, %r177, %r183, %r149, %r195;
	// end inline asm
	// begin inline asm
	shfl.sync.down.b32 %r181, %r182, %r183, %r149, %r195;
	// end inline asm
	mov.b64 	%rd248, {%r176, %r181};
	add.s32 	%r203, %r54, 8;
	setp.gt.s32 	%p53, %r203, %r149;
	selp.b64 	%rd249, 0, %rd248, %p53;
	add.s64 	%rd250, %rd249, %rd247;
	mov.b64 	{%r187, %r192}, %rd250;
	mov.b32 	%r193, 16;
	// begin inline asm
	shfl.sync.down.b32 %r186, %r187, %r193, %r149, %r195;
	// end inline asm
	// begin inline asm
	shfl.sync.down.b32 %r191, %r192, %r193, %r149, %r195;
	// end inline asm
	mov.b64 	%rd251, {%r186, %r191};
	add.s32 	%r204, %r54, 16;
	setp.gt.s32 	%p54, %r204, %r149;
	selp.b64 	%rd252, 0, %rd251, %p54;
	add.s64 	%rd253, %rd250, %rd548;
	add.s64 	%rd548, %rd253, %rd252;
	add.s32 	%r398, %r398, -32;
	bra.uni 	$L__BB5_66;
$L__BB5_71:
	@%p28 bra 	$L__BB5_73;
	add.s64 	%rd232, %rd548, %rd102;
	add.s64 	%rd230, %rd105, 512;
	mov.b64 	%rd231, 101;
	// begin inline asm
	st.relaxed.gpu.v2.u64 [%rd230], {%rd231, %rd232};
	// end inline asm
	st.shared.u64 	[_ZZN3cub18CUB_300001_SM_10006detail4scan16DeviceScanKernelINS2_10policy_hubIyyymN4cuda3std3__44plusIvEEE10Policy1000EN6thrust24THRUST_300001_SM_1000_NS10device_ptrIyEESF_NS0_13ScanTileStateIyLb1EEES9_NS1_10InputValueIyPyEEmyLb0EyEEvT0_T1_T2_iT3_T4_T5_E12temp_storage+8], %rd548;
	st.shared.u64 	[_ZZN3cub18CUB_300001_SM_10006detail4scan16DeviceScanKernelINS2_10policy_hubIyyymN4cuda3std3__44plusIvEEE10Policy1000EN6thrust24THRUST_300001_SM_1000_NS10device_ptrIyEESF_NS0_13ScanTileStateIyLb1EEES9_NS1_10InputValueIyPyEEmyLb0EyEEvT0_T1_T2_iT3_T4_T5_E12temp_storage+16], %rd232;
$L__BB5_73:
	setp.ne.s32 	%p43, %r54, 0;
	mov.u64 	%rd552, %rd104;
	@%p43 bra 	$L__BB5_75;
	st.shared.u64 	[_ZZN3cub18CUB_300001_SM_10006detail4scan16DeviceScanKernelINS2_10policy_hubIyyymN4cuda3std3__44plusIvEEE10Policy1000EN6thrust24THRUST_300001_SM_1000_NS10device_ptrIyEESF_NS0_13ScanTileStateIyLb1EEES9_NS1_10InputValueIyPyEEmyLb0EyEEvT0_T1_T2_iT3_T4_T5_E12temp_storage+128], %rd548;
	mov.u64 	%rd552, %rd548;
$L__BB5_75:
	bar.sync 	0;
	setp.eq.s32 	%p44, %r20, 0;
	@%p44 bra 	$L__BB5_77;
	ld.shared.u64 	%rd233, [_ZZN3cub18CUB_300001_SM_10006detail4scan16DeviceScanKernelINS2_10policy_hubIyyymN4cuda3std3__44plusIvEEE10Policy1000EN6thrust24THRUST_300001_SM_1000_NS10device_ptrIyEESF_NS0_13ScanTileStateIyLb1EEES9_NS1_10InputValueIyPyEEmyLb0EyEEvT0_T1_T2_iT3_T4_T5_E12temp_storage+128];
	add.s64 	%rd552, %rd233, %rd552;
$L__BB5_77:
	add.s64 	%rd554, %rd85, %rd552;
$L__BB5_78:
	add.s64 	%rd313, %rd86, %rd554;
	add.s64 	%rd314, %rd87, %rd313;
	add.s64 	%rd315, %rd88, %rd314;
	add.s64 	%rd316, %rd89, %rd315;
	add.s64 	%rd317, %rd90, %rd316;
	add.s64 	%rd318, %rd91, %rd317;
	add.s64 	%rd319, %rd92, %rd318;
	add.s64 	%rd320, %rd93, %rd319;
	add.s64 	%rd321, %rd94, %rd320;
	bar.sync 	0;
	st.shared.u64 	[%r35], %rd552;
	st.shared.u64 	[%r35+8], %rd554;
	st.shared.u64 	[%r35+16], %rd313;
	st.shared.u64 	[%r35+24], %rd314;
	st.shared.u64 	[%r35+32], %rd315;
	st.shared.u64 	[%r35+40], %rd316;
	st.shared.u64 	[%r35+48], %rd317;
	st.shared.u64 	[%r35+56], %rd318;
	st.shared.u64 	[%r35+64], %rd319;
	st.shared.u64 	[%r35+72], %rd320;
	st.shared.u64 	[%r35+80], %rd321;
	bar.warp.sync 	-1;
	ld.shared.u64 	%rd135, [%r34];
	ld.shared.u64 	%rd136, [%r34+256];
	ld.shared.u64 	%rd137, [%r34+512];
	ld.shared.u64 	%rd138, [%r34+768];
	ld.shared.u64 	%rd139, [%r34+1024];
	ld.shared.u64 	%rd140, [%r34+1280];
	ld.shared.u64 	%rd141, [%r34+1536];
	ld.shared.u64 	%rd142, [%r34+1792];
	ld.shared.u64 	%rd143, [%r34+2048];
	ld.shared.u64 	%rd144, [%r34+2304];
	ld.shared.u64 	%rd145, [%r34+2560];
	setp.ne.s32 	%p66, %r20, 0;
	@%p66 bra 	$L__BB5_80;
	st.volatile.shared.u32 	[_ZZN3cub18CUB_300001_SM_10006detail4scan16DeviceScanKernelINS2_10policy_hubIyyymN4cuda3std3__44plusIvEEE10Policy1000EN6thrust24THRUST_300001_SM_1000_NS10device_ptrIyEESF_NS0_13ScanTileStateIyLb1EEES9_NS1_10InputValueIyPyEEmyLb0EyEEvT0_T1_T2_iT3_T4_T5_E12temp_storage+28160], %r19;
$L__BB5_80:
	bar.sync 	0;
	ld.volatile.shared.u32 	%r45, [_ZZN3cub18CUB_300001_SM_10006detail4scan16DeviceScanKernelINS2_10policy_hubIyyymN4cuda3std3__44plusIvEEE10Policy1000EN6thrust24THRUST_300001_SM_1000_NS10device_ptrIyEESF_NS0_13ScanTileStateIyLb1EEES9_NS1_10InputValueIyPyEEmyLb0EyEEvT0_T1_T2_iT3_T4_T5_E12temp_storage+28160];
	cvt.u64.u32 	%rd322, %r21;
	add.s64 	%rd323, %rd7, %rd322;
	setp.ge.s32 	%p67, %r21, %r45;
	shl.b64 	%rd324, %rd323, 3;
	add.s64 	%rd146, %rd6, %rd324;
	@%p67 bra 	$L__BB5_82;
	st.global.u64 	[%rd146], %rd135;
$L__BB5_82:
	setp.ge.s32 	%p68, %r22, %r45;
	@%p68 bra 	$L__BB5_84;
	st.global.u64 	[%rd146+256], %rd136;
$L__BB5_84:
	setp.ge.s32 	%p69, %r23, %r45;
	@%p69 bra 	$L__BB5_86;
	st.global.u64 	[%rd146+512], %rd137;
$L__BB5_86:
	setp.ge.s32 	%p70, %r24, %r45;
	@%p70 bra 	$L__BB5_88;
	st.global.u64 	[%rd146+768], %rd138;
$L__BB5_88:
	setp.ge.s32 	%p71, %r25, %r45;
	@%p71 bra 	$L__BB5_90;
	st.global.u64 	[%rd146+1024], %rd139;
$L__BB5_90:
	setp.ge.s32 	%p72, %r26, %r45;
	@%p72 bra 	$L__BB5_92;
	st.global.u64 	[%rd146+1280], %rd140;
$L__BB5_92:
	setp.ge.s32 	%p73, %r27, %r45;
	@%p73 bra 	$L__BB5_94;
	st.global.u64 	[%rd146+1536], %rd141;
$L__BB5_94:
	setp.ge.s32 	%p74, %r28, %r45;
	@%p74 bra 	$L__BB5_96;
	st.global.u64 	[%rd146+1792], %rd142;
$L__BB5_96:
	setp.ge.s32 	%p75, %r29, %r45;
	@%p75 bra 	$L__BB5_98;
	st.global.u64 	[%rd146+2048], %rd143;
$L__BB5_98:
	setp.ge.s32 	%p76, %r30, %r45;
	@%p76 bra 	$L__BB5_100;
	st.global.u64 	[%rd146+2304], %rd144;
$L__BB5_100:
	setp.ge.s32 	%p77, %r31, %r45;
	@%p77 bra 	$L__BB5_102;
	st.global.u64 	[%rd146+2560], %rd145;
$L__BB5_102:
	ret;

}


// ===== COMPILED SASS (sm_100) =====

	.target	sm_100

	.elftype	@"ET_EXEC"


//--------------------- .note.nv.tkinfo           --------------------------
	.section	.note.nv.tkinfo,"",@"SHT_NOTE"
	.sectionflags	@"SHF_NOTE_NV_TKINFO"
	.tkinfo
        /*0018*/ 	.word	0x00000002
        /*0030*/ 	.string	""
        /*0030*/ 	.string	"ptxas"
        /*0030*/ 	.string	"Cuda compilation tools, release 13.0, V13.0.88"
        /*0030*/ 	.string	"Build cuda_13.0.r13.0/compiler.36424714_0"
        /*0030*/ 	.string	"-arch sm_100 -m 64 "



//--------------------- .note.nv.cuinfo           --------------------------
	.section	.note.nv.cuinfo,"",@"SHT_NOTE"
	.sectionflags	@"SHF_NOTE_NV_CUINFO"
        /*0018*/ 	.short	0x0002
        /*001a*/ 	.short	0x0064
        /*001c*/ 	.short	0x0082
	.zero		2


//--------------------- .nv.info                  --------------------------
	.section	.nv.info,"",@"SHT_CUDA_INFO"
	.align	4


	//----- nvinfo : EIATTR_REGCOUNT
	.align		4
        /*0000*/ 	.byte	0x04, 0x2f
        /*0002*/ 	.short	(.L_46 - .L_45)
	.align		4
.L_45:
        /*0004*/ 	.word	index@(_Z30gridloopsearch_counting_kernelPyddddddddddddddddddddddddddddddddddddddddddddddddddddddddddddddddddddddddddddddddddddddddddddddddddddddddddddddddddddddddddddddddddddddddddddddddddddddd)
        /*0008*/ 	.word	0x00000076


	//----- nvinfo : EIATTR_FRAME_SIZE
	.align		4
.L_46:
        /*000c*/ 	.byte	0x04, 0x11
        /*000e*/ 	.short	(.L_48 - .L_47)
	.align		4
.L_47:
        /*0010*/ 	.word	index@(_Z30gridloopsearch_counting_kernelPyddddddddddddddddddddddddddddddddddddddddddddddddddddddddddddddddddddddddddddddddddddddddddddddddddddddddddddddddddddddddddddddddddddddddddddddddddddddd)
        /*0014*/ 	.word	0x00000000


	//----- nvinfo : EIATTR_REGCOUNT
	.align		4
.L_48:
        /*0018*/ 	.byte	0x04, 0x2f
        /*001a*/ 	.short	(.L_50 - .L_49)
	.align		4
.L_49:
        /*001c*/ 	.word	index@(_Z21gridloopsearch_kernelPdPyddddddddddddddddddddddddddddddddddddddddddddddddddddddddddddddddddddddddddddddddddddddddddddddddddddddddddddddddddddddddddddddddddddddddddddddddddddddd)
        /*0020*/ 	.word	0x0000006a


	//----- nvinfo : EIATTR_FRAME_SIZE
	.align		4
.L_50:
        /*0024*/ 	.byte	0x04, 0x11
        /*0026*/ 	.short	(.L_52 - .L_51)
	.align		4
.L_51:
        /*0028*/ 	.word	index@(_Z21gridloopsearch_kernelPdPyddddddddddddddddddddddddddddddddddddddddddddddddddddddddddddddddddddddddddddddddddddddddddddddddddddddddddddddddddddddddddddddddddddddddddddddddddddddd)
        /*002c*/ 	.word	0x00000000


	//----- nvinfo : EIATTR_REGCOUNT
	.align		4
.L_52:
        /*0030*/ 	.byte	0x04, 0x2f
        /*0032*/ 	.short	(.L_54 - .L_53)
	.align		4
.L_53:
        /*0034*/ 	.word	index@(_ZN3cub18CUB_300001_SM_10006detail11EmptyKernelIvEEvv)
        /*0038*/ 	.word	0x00000004


	//----- nvinfo : EIATTR_FRAME_SIZE
	.align		4
.L_54:
        /*003c*/ 	.byte	0x04, 0x11
        /*003e*/ 	.short	(.L_56 - .L_55)
	.align		4
.L_55:
        /*0040*/ 	.word	index@(_ZN3cub18CUB_300001_SM_10006detail11EmptyKernelIvEEvv)
        /*0044*/ 	.word	0x00000000


	//----- nvinfo : EIATTR_REGCOUNT
	.align		4
.L_56:
        /*0048*/ 	.byte	0x04, 0x2f
        /*004a*/ 	.short	(.L_58 - .L_57)
	.align		4
.L_57:
        /*004c*/ 	.word	index@(_ZN3cub18CUB_300001_SM_10006detail4scan20DeviceScanInitKernelINS0_13ScanTileStateIyLb1EEEEEvT_i)
        /*0050*/ 	.word	0x0000000a


	//----- nvinfo : EIATTR_FRAME_SIZE
	.align		4
.L_58:
        /*0054*/ 	.byte	0x04, 0x11
        /*0056*/ 	.short	(.L_60 - .L_59)
	.align		4
.L_59:
        /*0058*/ 	.word	index@(_ZN3cub18CUB_300001_SM_10006detail4scan20DeviceScanInitKernelINS0_13ScanTileStateIyLb1EEEEEvT_i)
        /*005c*/ 	.word	0x00000000


	//----- nvinfo : EIATTR_REGCOUNT
	.align		4
.L_60:
        /*0060*/ 	.byte	0x04, 0x2f
        /*0062*/ 	.short	(.L_62 - .L_61)
	.align		4
.L_61:
        /*0064*/ 	.word	index@(_ZN3cub18CUB_300001_SM_10006detail4scan16DeviceScanKernelINS2_10policy_hubIyyyjN4cuda3std3__44plusIvEEE10Policy1000EN6thrust24THRUST_300001_SM_1000_NS10device_ptrIyEESF_NS0_13ScanTileStateIyLb1EEES9_NS1_10InputValueIyPyEEjyLb0EyEEvT0_T1_T2_iT3_T4_T5_)
        /*0068*/ 	.word	0x00000030


	//----- nvinfo : EIATTR_FRAME_SIZE
	.align		4
.L_62:
        /*006c*/ 	.byte	0x04, 0x11
        /*006e*/ 	.short	(.L_64 - .L_63)
	.align		4
.L_63:
        /*0070*/ 	.word	index@(_ZN3cub18CUB_300001_SM_10006detail4scan16DeviceScanKernelINS2_10policy_hubIyyyjN4cuda3std3__44plusIvEEE10Policy1000EN6thrust24THRUST_300001_SM_1000_NS10device_ptrIyEESF_NS0_13ScanTileStateIyLb1EEES9_NS1_10InputValueIyPyEEjyLb0EyEEvT0_T1_T2_iT3_T4_T5_)
        /*0074*/ 	.word	0x00000000


	//----- nvinfo : EIATTR_REGCOUNT
	.align		4
.L_64:
        /*0078*/ 	.byte	0x04, 0x2f
        /*007a*/ 	.short	(.L_66 - .L_65)
	.align		4
.L_65:
        /*007c*/ 	.word	index@(_ZN3cub18CUB_300001_SM_10006detail4scan16DeviceScanKernelINS2_10policy_hubIyyymN4cuda3std3__44plusIvEEE10Policy1000EN6thrust24THRUST_300001_SM_1000_NS10device_ptrIyEESF_NS0_13ScanTileStateIyLb1EEES9_NS1_10InputValueIyPyEEmyLb0EyEEvT0_T1_T2_iT3_T4_T5_)
        /*0080*/ 	.word	0x00000030


	//----- nvinfo : EIATTR_FRAME_SIZE
	.align		4
.L_66:
        /*0084*/ 	.byte	0x04, 0x11
        /*0086*/ 	.short	(.L_68 - .L_67)
	.align		4
.L_67:
        /*0088*/ 	.word	index@(_ZN3cub18CUB_300001_SM_10006detail4scan16DeviceScanKernelINS2_10policy_hubIyyymN4cuda3std3__44plusIvEEE10Policy1000EN6thrust24THRUST_300001_SM_1000_NS10device_ptrIyEESF_NS0_13ScanTileStateIyLb1EEES9_NS1_10InputValueIyPyEEmyLb0EyEEvT0_T1_T2_iT3_T4_T5_)
        /*008c*/ 	.word	0x00000000


	//----- nvinfo : EIATTR_MIN_STACK_SIZE
	.align		4
.L_68:
        /*0090*/ 	.byte	0x04, 0x12
        /*0092*/ 	.short	(.L_70 - .L_69)
	.align		4
.L_69:
        /*0094*/ 	.word	index@(_ZN3cub18CUB_300001_SM_10006detail4scan16DeviceScanKernelINS2_10policy_hubIyyymN4cuda3std3__44plusIvEEE10Policy1000EN6thrust24THRUST_300001_SM_1000_NS10device_ptrIyEESF_NS0_13ScanTileStateIyLb1EEES9_NS1_10InputValueIyPyEEmyLb0EyEEvT0_T1_T2_iT3_T4_T5_)
        /*0098*/ 	.word	0x00000000


	//----- nvinfo : EIATTR_MIN_STACK_SIZE
	.align		4
.L_70:
        /*009c*/ 	.byte	0x04, 0x12
        /*009e*/ 	.short	(.L_72 - .L_71)
	.align		4
.L_71:
        /*00a0*/ 	.word	index@(_ZN3cub18CUB_300001_SM_10006detail4scan16DeviceScanKernelINS2_10policy_hubIyyyjN4cuda3std3__44plusIvEEE10Policy1000EN6thrust24THRUST_300001_SM_1000_NS10device_ptrIyEESF_NS0_13ScanTileStateIyLb1EEES9_NS1_10InputValueIyPyEEjyLb0EyEEvT0_T1_T2_iT3_T4_T5_)
        /*00a4*/ 	.word	0x00000000


	//----- nvinfo : EIATTR_MIN_STACK_SIZE
	.align		4
.L_72:
        /*00a8*/ 	.byte	0x04, 0x12
        /*00aa*/ 	.short	(.L_74 - .L_73)
	.align		4
.L_73:
        /*00ac*/ 	.word	index@(_ZN3cub18CUB_300001_SM_10006detail4scan20DeviceScanInitKernelINS0_13ScanTileStateIyLb1EEEEEvT_i)
        /*00b0*/ 	.word	0x00000000


	//----- nvinfo : EIATTR_MIN_STACK_SIZE
	.align		4
.L_74:
        /*00b4*/ 	.byte	0x04, 0x12
        /*00b6*/ 	.short	(.L_76 - .L_75)
	.align		4
.L_75:
        /*00b8*/ 	.word	index@(_ZN3cub18CUB_300001_SM_10006detail11EmptyKernelIvEEvv)
        /*00bc*/ 	.word	0x00000000


	//----- nvinfo : EIATTR_MIN_STACK_SIZE
	.align		4
.L_76:
        /*00c0*/ 	.byte	0x04, 0x12
        /*00c2*/ 	.short	(.L_78 - .L_77)
	.align		4
.L_77:
        /*00c4*/ 	.word	index@(_Z21gridloopsearch_kernelPdPyddddddddddddddddddddddddddddddddddddddddddddddddddddddddddddddddddddddddddddddddddddddddddddddddddddddddddddddddddddddddddddddddddddddddddddddddddddddd)
        /*00c8*/ 	.word	0x00000000


	//----- nvinfo : EIATTR_MIN_STACK_SIZE
	.align		4
.L_78:
        /*00cc*/ 	.byte	0x04, 0x12
        /*00ce*/ 	.short	(.L_80 - .L_79)
	.align		4
.L_79:
        /*00d0*/ 	.word	index@(_Z30gridloopsearch_counting_kernelPyddddddddddddddddddddddddddddddddddddddddddddddddddddddddddddddddddddddddddddddddddddddddddddddddddddddddddddddddddddddddddddddddddddddddddddddddddddddd)
        /*00d4*/ 	.word	0x00000000
.L_80:


//--------------------- .nv.compat                --------------------------
	.section	.nv.compat,"",@"SHT_CUDA_COMPAT_INFO"
	.align	4
        /*0000*/ 	.byte	0x02, 0x09, 0x00, 0x00, 0x02, 0x02, 0x01, 0x00, 0x02, 0x05, 0x05, 0x00, 0x03, 0x07, 0x01, 0x01
        /*0010*/ 	.byte	0x02, 0x03, 0x00, 0x00, 0x02, 0x06, 0x01, 0x00, 0x04, 0x0b, 0x08, 0x00, 0x01, 0x00, 0x00, 0x00
        /*0020*/ 	.byte	0x00, 0x00, 0x00, 0x00


//--------------------- .nv.info._ZN3cub18CUB_300001_SM_10006detail4scan16DeviceScanKernelINS2_10policy_hubIyyymN4cuda3std3__44plusIvEEE10Policy1000EN6thrust24THRUST_300001_SM_1000_NS10device_ptrIyEESF_NS0_13ScanTileStateIyLb1EEES9_NS1_10InputValueIyPyEEmyLb0EyEEvT0_T1_T2_iT3_T4_T5_ --------------------------
	.section	.nv.info._ZN3cub18CUB_300001_SM_10006detail4scan16DeviceScanKernelINS2_10policy_hubIyyymN4cuda3std3__44plusIvEEE10Policy1000EN6thrust24THRUST_300001_SM_1000_NS10device_ptrIyEESF_NS0_13ScanTileStateIyLb1EEES9_NS1_10InputValueIyPyEEmyLb0EyEEvT0_T1_T2_iT3_T4_T5_,"",@"SHT_CUDA_INFO"
	.sectionflags	@""
	.align	4


	//----- nvinfo : EIATTR_CUDA_API_VERSION
	.align		4
        /*0000*/ 	.byte	0x04, 0x37
        /*0002*/ 	.short	(.L_82 - .L_81)
.L_81:
        /*0004*/ 	.word	0x00000082


	//----- nvinfo : EIATTR_KPARAM_INFO
	.align		4
.L_82:
        /*0008*/ 	.byte	0x04, 0x17
        /*000a*/ 	.short	(.L_84 - .L_83)
.L_83:
        /*000c*/ 	.word	0x00000000
        /*0010*/ 	.short	0x0006
        /*0012*/ 	.short	0x0030
        /*0014*/ 	.byte	0x00, 0xf0, 0x21, 0x00


	//----- nvinfo : EIATTR_KPARAM_INFO
	.align		4
.L_84:
        /*0018*/ 	.byte	0x04, 0x17
        /*001a*/ 	.short	(.L_86 - .L_85)
.L_85:
        /*001c*/ 	.word	0x00000000
        /*0020*/ 	.short	0x0005
        /*0022*/ 	.short	0x0020
        /*0024*/ 	.byte	0x00, 0xf0, 0x41, 0x00


	//----- nvinfo : EIATTR_KPARAM_INFO
	.align		4
.L_86:
        /*0028*/ 	.byte	0x04, 0x17
        /*002a*/ 	.short	(.L_88 - .L_87)
.L_87:
        /*002c*/ 	.word	0x00000000
        /*0030*/ 	.short	0x0004
        /*0032*/ 	.short	0x001c
        /*0034*/ 	.byte	0x00, 0xf0, 0x05, 0x00


	//----- nvinfo : EIATTR_KPARAM_INFO
	.align		4
.L_88:
        /*0038*/ 	.byte	0x04, 0x17
        /*003a*/ 	.short	(.L_90 - .L_89)
.L_89:
        /*003c*/ 	.word	0x00000000
        /*0040*/ 	.short	0x0003
        /*0042*/ 	.short	0x0018
        /*0044*/ 	.byte	0x00, 0xf0, 0x11, 0x00


	//----- nvinfo : EIATTR_KPARAM_INFO
	.align		4
.L_90:
        /*0048*/ 	.byte	0x04, 0x17
        /*004a*/ 	.short	(.L_92 - .L_91)
.L_91:
        /*004c*/ 	.word	0x00000000
        /*0050*/ 	.short	0x0002
        /*0052*/ 	.short	0x0010
        /*0054*/ 	.byte	0x00, 0xf0, 0x21, 0x00


	//----- nvinfo : EIATTR_KPARAM_INFO
	.align		4
.L_92:
        /*0058*/ 	.byte	0x04, 0x17
        /*005a*/ 	.short	(.L_94 - .L_93)
.L_93:
        /*005c*/ 	.word	0x00000000
        /*0060*/ 	.short	0x0001
        /*0062*/ 	.short	0x0008
        /*0064*/ 	.byte	0x00, 0xf0, 0x21, 0x00


	//----- nvinfo : EIATTR_KPARAM_INFO
	.align		4
.L_94:
        /*0068*/ 	.byte	0x04, 0x17
        /*006a*/ 	.short	(.L_96 - .L_95)
.L_95:
        /*006c*/ 	.word	0x00000000
        /*0070*/ 	.short	0x0000
        /*0072*/ 	.short	0x0000
        /*0074*/ 	.byte	0x00, 0xf0, 0x21, 0x00


	//----- nvinfo : EIATTR_SPARSE_MMA_MASK
	.align		4
.L_96:
        /*0078*/ 	.byte	0x03, 0x50
        /*007a*/ 	.short	0x0000


	//----- nvinfo : EIATTR_MAXREG_COUNT
	.align		4
        /*007c*/ 	.byte	0x03, 0x1b
        /*007e*/ 	.short	0x00a8


	//----- nvinfo : EIATTR_NUM_BARRIERS
	.align		4
        /*0080*/ 	.byte	0x02, 0x4c
        /*0082*/ 	.byte	0x01
	.zero		1


	//----- nvinfo : EIATTR_MERCURY_ISA_VERSION
	.align		4
        /*0084*/ 	.byte	0x03, 0x5f
        /*0086*/ 	.short	0x0101


	//----- nvinfo : EIATTR_COOP_GROUP_MASK_REGIDS
	.align		4
        /*0088*/ 	.byte	0x04, 0x29
        /*008a*/ 	.short	(.L_98 - .L_97)


	//   ....[0]....
.L_97:
        /*008c*/ 	.word	0xffffffff


	//   ....[1]....
        /*0090*/ 	.word	0xffffffff


	//   ....[2]....
        /*0094*/ 	.word	0xffffffff


	//   ....[3]....
        /*0098*/ 	.word	0xffffffff


	//   ....[4]....
        /*009c*/ 	.word	0xffffffff


	//   ....[5]....
        /*00a0*/ 	.word	0xffffffff


	//   ....[6]....
        /*00a4*/ 	.word	0xffffffff


	//   ....[7]....
        /*00a8*/ 	.word	0xffffffff


	//   ....[8]....
        /*00ac*/ 	.word	0xffffffff


	//   ....[9]....
        /*00b0*/ 	.word	0xffffffff


	//   ....[10]....
        /*00b4*/ 	.word	0xffffffff


	//   ....[11]....
        /*00b8*/ 	.word	0xffffffff


	//   ....[12]....
        /*00bc*/ 	.word	0xffffffff


	//   ....[13]....
        /*00c0*/ 	.word	0xffffffff


	//   ....[14]....
        /*00c4*/ 	.word	0xffffffff


	//   ....[15]....
        /*00c8*/ 	.word	0xffffffff


	//   ....[16]....
        /*00cc*/ 	.word	0xffffffff


	//   ....[17]....
        /*00d0*/ 	.word	0xffffffff


	//   ....[18]....
        /*00d4*/ 	.word	0xffffffff


	//   ....[19]....
        /*00d8*/ 	.word	0xffffffff


	//   ....[20]....
        /*00dc*/ 	.word	0xffffffff


	//   ....[21]....
        /*00e0*/ 	.word	0xffffffff


	//   ....[22]....
        /*00e4*/ 	.word	0xffffffff


	//   ....[23]....
        /*00e8*/ 	.word	0xffffffff


	//   ....[24]....
        /*00ec*/ 	.word	0xffffffff


	//   ....[25]....
        /*00f0*/ 	.word	0xffffffff


	//   ....[26]....
        /*00f4*/ 	.word	0xffffffff


	//   ....[27]....
        /*00f8*/ 	.word	0xffffffff


	//   ....[28]....
        /*00fc*/ 	.word	0xffffffff


	//   ....[29]....
        /*0100*/ 	.word	0xffffffff


	//   ....[30]....
        /*0104*/ 	.word	0xffffffff


	//   ....[31]....
        /*0108*/ 	.word	0xffffffff


	//   ....[32]....
        /*010c*/ 	.word	0xffffffff


	//   ....[33]....
        /*0110*/ 	.word	0xffffffff


	//   ....[34]....
        /*0114*/ 	.word	0xffffffff


	//   ....[35]....
        /*0118*/ 	.word	0xffffffff


	//   ....[36]....
        /*011c*/ 	.word	0xffffffff


	//   ....[37]....
        /*0120*/ 	.word	0xffffffff


	//   ....[38]....
        /*0124*/ 	.word	0xffffffff


	//   ....[39]....
        /*0128*/ 	.word	0xffffffff


	//   ....[40]....
        /*012c*/ 	.word	0xffffffff


	//   ....[41]....
        /*0130*/ 	.word	0xffffffff


	//   ....[42]....
        /*0134*/ 	.word	0xffffffff


	//   ....[43]....
        /*0138*/ 	.word	0xffffffff


	//   ....[44]....
        /*013c*/ 	.word	0xffffffff


	//   ....[45]....
        /*0140*/ 	.word	0xffffffff


	//   ....[46]....
        /*0144*/ 	.word	0xffffffff


	//   ....[47]....
        /*0148*/ 	.word	0xffffffff


	//   ....[48]....
        /*014c*/ 	.word	0xffffffff


	//   ....[49]....
        /*0150*/ 	.word	0xffffffff


	//   ....[50]....
        /*0154*/ 	.word	0xffffffff


	//   ....[51]....
        /*0158*/ 	.word	0xffffffff


	//   ....[52]....
        /*015c*/ 	.word	0xffffffff


	//   ....[53]....
        /*0160*/ 	.word	0xffffffff


	//   ....[54]....
        /*0164*/ 	.word	0xffffffff


	//   ....[55]....
        /*0168*/ 	.word	0xffffffff


	//   ....[56]....
        /*016c*/ 	.word	0xffffffff


	//   ....[57]....
        /*0170*/ 	.word	0xffffffff


	//   ....[58]....
        /*0174*/ 	.word	0xffffffff


	//   ....[59]....
        /*0178*/ 	.word	0xffffffff


	//   ....[60]....
        /*017c*/ 	.word	0xffffffff


	//   ....[61]....
        /*0180*/ 	.word	0xffffffff


	//   ....[62]....
        /*0184*/ 	.word	0xffffffff


	//   ....[63]....
        /*0188*/ 	.word	0xffffffff


	//   ....[64]....
        /*018c*/ 	.word	0xffffffff


	//   ....[65]....
        /*0190*/ 	.word	0xffffffff


	//   ....[66]....
        /*0194*/ 	.word	0xffffffff


	//   ....[67]....
        /*0198*/ 	.word	0xffffffff


	//   ....[68]....
        /*019c*/ 	.word	0xffffffff


	//   ....[69]....
        /*01a0*/ 	.word	0xffffffff


	//   ....[70]....
        /*01a4*/ 	.word	0xffffffff


	//   ....[71]....
        /*01a8*/ 	.word	0xffffffff


	//   ....[72]....
        /*01ac*/ 	.word	0xffffffff


	//   ....[73]....
        /*01b0*/ 	.word	0xffffffff


	//   ....[74]....
        /*01b4*/ 	.word	0xffffffff


	//   ....[75]....
        /*01b8*/ 	.word	0xffffffff


	//   ....[76]....
        /*01bc*/ 	.word	0xffffffff


	//   ....[77]....
        /*01c0*/ 	.word	0xffffffff


	//   ....[78]....
        /*01c4*/ 	.word	0xffffffff


	//   ....[79]....
        /*01c8*/ 	.word	0xffffffff


	//   ....[80]....
        /*01cc*/ 	.word	0xffffffff


	//   ....[81]....
        /*01d0*/ 	.word	0xffffffff


	//   ....[82]....
        /*01d4*/ 	.word	0xffffffff


	//   ....[83]....
        /*01d8*/ 	.word	0xffffffff


	//   ....[84]....
        /*01dc*/ 	.word	0xffffffff


	//   ....[85]....
        /*01e0*/ 	.word	0xffffffff


	//   ....[86]....
        /*01e4*/ 	.word	0xffffffff


	//   ....[87]....
        /*01e8*/ 	.word	0xffffffff


	//   ....[88]....
        /*01ec*/ 	.word	0xffffffff


	//   ....[89]....
        /*01f0*/ 	.word	0xffffffff


	//   ....[90]....
        /*01f4*/ 	.word	0xffffffff


	//   ....[91]....
        /*01f8*/ 	.word	0xffffffff


	//   ....[92]....
        /*01fc*/ 	.word	0xffffffff


	//   ....[93]....
        /*0200*/ 	.word	0xffffffff


	//   ....[94]....
        /*0204*/ 	.word	0xffffffff


	//   ....[95]....
        /*0208*/ 	.word	0xffffffff


	//   ....[96]....
        /*020c*/ 	.word	0xffffffff


	//   ....[97]....
        /*0210*/ 	.word	0xffffffff


	//   ....[98]....
        /*0214*/ 	.word	0xffffffff


	//   ....[99]....
        /*0218*/ 	.word	0xffffffff


	//   ....[100]....
        /*021c*/ 	.word	0x05000000


	//   ....[101]....
        /*0220*/ 	.word	0x05000000


	//   ....[102]....
        /*0224*/ 	.word	0x05000000


	//   ....[103]....
        /*0228*/ 	.word	0x05000000


	//   ....[104]....
        /*022c*/ 	.word	0x05000000


	//   ....[105]....
        /*0230*/ 	.word	0x05000000


	//   ....[106]....
        /*0234*/ 	.word	0x05000000


	//   ....[107]....
        /*0238*/ 	.word	0x05000000


	//   ....[108]....
        /*023c*/ 	.word	0x05000000


	//   ....[109]....
        /*0240*/ 	.word	0x05000000


	//   ....[110]....
        /*0244*/ 	.word	0x05000000


	//   ....[111]....
        /*0248*/ 	.word	0x05000000


	//   ....[112]....
        /*024c*/ 	.word	0x05000000


	//   ....[113]....
        /*0250*/ 	.word	0x05000000


	//   ....[114]....
        /*0254*/ 	.word	0x05000000


	//   ....[115]....
        /*0258*/ 	.word	0x05000000


	//   ....[116]....
        /*025c*/ 	.word	0x05000000


	//   ....[117]....
        /*0260*/ 	.word	0x05000000


	//   ....[118]....
        /*0264*/ 	.word	0x05000000


	//   ....[119]....
        /*0268*/ 	.word	0x05000000


	//   ....[120]....
        /*026c*/ 	.word	0x05000000


	//   ....[121]....
        /*0270*/ 	.word	0x05000000


	//   ....[122]....
        /*0274*/ 	.word	0x05000000


	//   ....[123]....
        /*0278*/ 	.word	0x05000000


	//   ....[124]....
        /*027c*/ 	.word	0x05000000


	//   ....[125]....
        /*0280*/ 	.word	0x05000000


	//   ....[126]....
        /*0284*/ 	.word	0x05000000


	//   ....[127]....
        /*0288*/ 	.word	0x05000000


	//   ....[128]....
        /*028c*/ 	.word	0x05000000


	//   ....[129]....
        /*0290*/ 	.word	0x05000000


	//   ....[130]....
        /*0294*/ 	.word	0x05000000


	//   ....[131]....
        /*0298*/ 	.word	0x05000000


	//   ....[132]....
        /*029c*/ 	.word	0x05000000


	//   ....[133]....
        /*02a0*/ 	.word	0x05000000


	//   ....[134]....
        /*02a4*/ 	.word	0x05000000


	//   ....[135]....
        /*02a8*/ 	.word	0x05000000


	//   ....[136]....
        /*02ac*/ 	.word	0x05000000


	//   ....[137]....
        /*02b0*/ 	.word	0x05000000


	//   ....[138]....
        /*02b4*/ 	.word	0x05000000


	//   ....[139]....
        /*02b8*/ 	.word	0x05000000


	//   ....[140]....
        /*02bc*/ 	.word	0x05000000


	//   ....[141]....
        /*02c0*/ 	.word	0x05000000


	//   ....[142]....
        /*02c4*/ 	.word	0x05000000


	//   ....[143]....
        /*02c8*/ 	.word	0x05000000


	//   ....[144]....
        /*02cc*/ 	.word	0x05000000


	//   ....[145]....
        /*02d0*/ 	.word	0x05000000


	//   ....[146]....
        /*02d4*/ 	.word	0x05000000


	//   ....[147]....
        /*02d8*/ 	.word	0x05000000


	//   ....[148]....
        /*02dc*/ 	.word	0x05000000


	//   ....[149]....
        /*02e0*/ 	.word	0x05000000


	//   ....[150]....
        /*02e4*/ 	.word	0x05000000


	//   ....[151]....
        /*02e8*/ 	.word	0x05000000


	//   ....[152]....
        /*02ec*/ 	.word	0x05000000


	//   ....[153]....
        /*02f0*/ 	.word	0x05000000


	//   ....[154]....
        /*02f4*/ 	.word	0x05000000


	//   ....[155]....
        /*02f8*/ 	.word	0x05000000


	//----- nvinfo : EIATTR_COOP_GROUP_INSTR_OFFSETS
	.align		4
.L_98:
        /*02fc*/ 	.byte	0x04, 0x28
        /*02fe*/ 	.short	(.L_100 - .L_99)


	//   ....[0]....
.L_99:
        /*0300*/ 	.word	0x000003e0


	//   ....[1]....
        /*0304*/ 	.word	0x00000570


	//   ....[2]....
        /*0308*/ 	.word	0x00000580


	//   ....[3]....
        /*030c*/ 	.word	0x000005c0


	//   ....[4]....
        /*0310*/ 	.word	0x000005e0


	//   ....[5]....
        /*0314*/ 	.word	0x00000620


	//   ....[6]....
        /*0318*/ 	.word	0x00000640


	//   ....[7]....
        /*031c*/ 	.word	0x00000690


	//   ....[8]....
        /*0320*/ 	.word	0x000006a0


	//   ....[9]....
        /*0324*/ 	.word	0x000006f0


	//   ....[10]....
        /*0328*/ 	.word	0x00000710


	//   ....[11]....
        /*032c*/ 	.word	0x00000c80


	//   ....[12]....
        /*0330*/ 	.word	0x00000ca0


	//   ....[13]....
        /*0334*/ 	.word	0x00000ce0


	//   ....[14]....
        /*0338*/ 	.word	0x00000d00


	//   ....[15]....
        /*033c*/ 	.word	0x00000d40


	//   ....[16]....
        /*0340*/ 	.word	0x00000d60


	//   ....[17]....
        /*0344*/ 	.word	0x00000db0


	//   ....[18]....
        /*0348*/ 	.word	0x00000dc0


	//   ....[19]....
        /*034c*/ 	.word	0x00000e00


	//   ....[20]....
        /*0350*/ 	.word	0x00000e20


	//   ....[21]....
        /*0354*/ 	.word	0x00001340


	//   ....[22]....
        /*0358*/ 	.word	0x000013e0


	//   ....[23]....
        /*035c*/ 	.word	0x00001450


	//   ....[24]....
        /*0360*/ 	.word	0x000014b0


	//   ....[25]....
        /*0364*/ 	.word	0x000014c0


	//   ....[26]....
        /*0368*/ 	.word	0x00001510


	//   ....[27]....
        /*036c*/ 	.word	0x00001540


	//   ....[28]....
        /*0370*/ 	.word	0x000015b0


	//   ....[29]....
        /*0374*/ 	.word	0x000015e0


	//   ....[30]....
        /*0378*/ 	.word	0x00001620


	//   ....[31]....
        /*037c*/ 	.word	0x00001650


	//   ....[32]....
        /*0380*/ 	.word	0x00001690


	//   ....[33]....
        /*0384*/ 	.word	0x000016f0


	//   ....[34]....
        /*0388*/ 	.word	0x00001710


	//   ....[35]....
        /*038c*/ 	.word	0x00001820


	//   ....[36]....
        /*0390*/ 	.word	0x000018c0


	//   ....[37]....
        /*0394*/ 	.word	0x00001930


	//   ....[38]....
        /*0398*/ 	.word	0x00001970


	//   ....[39]....
        /*039c*/ 	.word	0x000019d0


	//   ....[40]....
        /*03a0*/ 	.word	0x000019e0


	//   ....[41]....
        /*03a4*/ 	.word	0x00001a40


	//   ....[42]....
        /*03a8*/ 	.word	0x00001a60


	//   ....[43]....
        /*03ac*/ 	.word	0x00001ab0


	//   ....[44]....
        /*03b0*/ 	.word	0x00001ad0


	//   ....[45]....
        /*03b4*/ 	.word	0x00001b10


	//   ....[46]....
        /*03b8*/ 	.word	0x00001b40


	//   ....[47]....
        /*03bc*/ 	.word	0x00001b80


	//   ....[48]....
        /*03c0*/ 	.word	0x00001bb0


	//   ....[49]....
        /*03c4*/ 	.word	0x00002160


	//   ....[50]....
        /*03c8*/ 	.word	0x00002880


	//   ....[51]....
        /*03cc*/ 	.word	0x00002a40


	//   ....[52]....
        /*03d0*/ 	.word	0x00002a60


	//   ....[53]....
        /*03d4*/ 	.word	0x00002aa0


	//   ....[54]....
        /*03d8*/ 	.word	0x00002ac0


	//   ....[55]....
        /*03dc*/ 	.word	0x00002b00


	//   ....[56]....
        /*03e0*/ 	.word	0x00002b20


	//   ....[57]....
        /*03e4*/ 	.word	0x00002b70


	//   ....[58]....
        /*03e8*/ 	.word	0x00002b80


	//   ....[59]....
        /*03ec*/ 	.word	0x00002bc0


	//   ....[60]....
        /*03f0*/ 	.word	0x00002be0


	//   ....[61]....
        /*03f4*/ 	.word	0x00003080


	//   ....[62]....
        /*03f8*/ 	.word	0x00003090


	//   ....[63]....
        /*03fc*/ 	.word	0x000030e0


	//   ....[64]....
        /*0400*/ 	.word	0x000030f0


	//   ....[65]....
        /*0404*/ 	.word	0x00003130


	//   ....[66]....
        /*0408*/ 	.word	0x00003150


	//   ....[67]....
        /*040c*/ 	.word	0x000031a0


	//   ....[68]....
        /*0410*/ 	.word	0x000031b0


	//   ....[69]....
        /*0414*/ 	.word	0x000031f0


	//   ....[70]....
        /*0418*/ 	.word	0x00003210


	//   ....[71]....
        /*041c*/ 	.word	0x00003750


	//   ....[72]....
        /*0420*/ 	.word	0x000037f0


	//   ....[73]....
        /*0424*/ 	.word	0x00003860


	//   ....[74]....
        /*0428*/ 	.word	0x000038c0


	//   ....[75]....
        /*042c*/ 	.word	0x000038e0


	//   ....[76]....
        /*0430*/ 	.word	0x00003930


	//   ....[77]....
        /*0434*/ 	.word	0x00003960


	//   ....[78]....
        /*0438*/ 	.word	0x000039b0


	//   ....[79]....
        /*043c*/ 	.word	0x000039e0


	//   ....[80]....
        /*0440*/ 	.word	0x00003a20


	//   ....[81]....
        /*0444*/ 	.word	0x00003a60


	//   ....[82]....
        /*0448*/ 	.word	0x00003aa0


	//   ....[83]....
        /*044c*/ 	.word	0x00003b00


	//   ....[84]....
        /*0450*/ 	.word	0x00003b10


	//   ....[85]....
        /*0454*/ 	.word	0x00003c20


	//   ....[86]....
        /*0458*/ 	.word	0x00003cc0


	//   ....[87]....
        /*045c*/ 	.word	0x00003d20


	//   ....[88]....
        /*0460*/ 	.word	0x00003d90


	//   ....[89]....
        /*0464*/ 	.word	0x00003db0


	//   ....[90]....
        /*0468*/ 	.word	0x00003e10


	//   ....[91]....
        /*046c*/ 	.word	0x00003e20


	//   ....[92]....
        /*0470*/ 	.word	0x00003e70


	//   ....[93]....
        /*0474*/ 	.word	0x00003e90


	//   ....[94]....
        /*0478*/ 	.word	0x00003ed0


	//   ....[95]....
        /*047c*/ 	.word	0x00003f00


	//   ....[96]....
        /*0480*/ 	.word	0x00003f50


	//   ....[97]....
        /*0484*/ 	.word	0x00003fa0


	//   ....[98]....
        /*0488*/ 	.word	0x00003fc0


	//   ....[99]....
        /*048c*/ 	.word	0x00004570


	//   ....[100]....
        /*0490*/ 	.word	0x00004920


	//   ....[101]....
        /*0494*/ 	.word	0x000049a0


	//   ....[102]....
        /*0498*/ 	.word	0x00004a50


	//   ....[103]....
        /*049c*/ 	.word	0x00004b10


	//   ....[104]....
        /*04a0*/ 	.word	0x00004b80


	//   ....[105]....
        /*04a4*/ 	.word	0x00004c20


	//   ....[106]....
        /*04a8*/ 	.word	0x00004c70


	//   ....[107]....
        /*04ac*/ 	.word	0x00004d30


	//   ....[108]....
        /*04b0*/ 	.word	0x00004d80


	//   ....[109]....
        /*04b4*/ 	.word	0x00004e20


	//   ....[110]....
        /*04b8*/ 	.word	0x00004e70


	//   ....[111]....
        /*04bc*/ 	.word	0x00004f10


	//   ....[112]....
        /*04c0*/ 	.word	0x00004f70


	//   ....[113]....
        /*04c4*/ 	.word	0x00004fa0


	//   ....[114]....
        /*04c8*/ 	.word	0x00005080


	//   ....[115]....
        /*04cc*/ 	.word	0x00005100


	//   ....[116]....
        /*04d0*/ 	.word	0x00005180


	//   ....[117]....
        /*04d4*/ 	.word	0x00005250


	//   ....[118]....
        /*04d8*/ 	.word	0x000052a0


	//   ....[119]....
        /*04dc*/ 	.word	0x00005370


	//   ....[120]....
        /*04e0*/ 	.word	0x000053c0


	//   ....[121]....
        /*04e4*/ 	.word	0x00005460


	//   ....[122]....
        /*04e8*/ 	.word	0x000054b0


	//   ....[123]....
        /*04ec*/ 	.word	0x00005550


	//   ....[124]....
        /*04f0*/ 	.word	0x000055a0


	//   ....[125]....
        /*04f4*/ 	.word	0x00005640


	//   ....[126]....
        /*04f8*/ 	.word	0x00005690


	//   ....[127]....
        /*04fc*/ 	.word	0x00005720


	//   ....[128]....
        /*0500*/ 	.word	0x00005790


	//   ....[129]....
        /*0504*/ 	.word	0x00005810


	//   ....[130]....
        /*0508*/ 	.word	0x000058c0


	//   ....[131]....
        /*050c*/ 	.word	0x00005980


	//   ....[132]....
        /*0510*/ 	.word	0x000059f0


	//   ....[133]....
        /*0514*/ 	.word	0x00005a90


	//   ....[134]....
        /*0518*/ 	.word	0x00005ae0


	//   ....[135]....
        /*051c*/ 	.word	0x00005b60


	//   ....[136]....
        /*0520*/ 	.word	0x00005bd0


	//   ....[137]....
        /*0524*/ 	.word	0x00005c90


	//   ....[138]....
        /*0528*/ 	.word	0x00005cf0


	//   ....[139]....
        /*052c*/ 	.word	0x00005d50


	//   ....[140]....
        /*0530*/ 	.word	0x00005dc0


	//   ....[141]....
        /*0534*/ 	.word	0x00005df0


	//   ....[142]....
        /*0538*/ 	.word	0x00005ee0


	//   ....[143]....
        /*053c*/ 	.word	0x00005f60


	//   ....[144]....
        /*0540*/ 	.word	0x00005fe0


	//   ....[145]....
        /*0544*/ 	.word	0x000060a0


	//   ....[146]....
        /*0548*/ 	.word	0x00006100


	//   ....[147]....
        /*054c*/ 	.word	0x000061b0


	//   ....[148]....
        /*0550*/ 	.word	0x00006200


	//   ....[149]....
        /*0554*/ 	.word	0x00006270


	//   ....[150]....
        /*0558*/ 	.word	0x000062f0


	//   ....[151]....
        /*055c*/ 	.word	0x00006360


	//   ....[152]....
        /*0560*/ 	.word	0x000063f0


	//   ....[153]....
        /*0564*/ 	.word	0x000064a0


	//   ....[154]....
        /*0568*/ 	.word	0x000064f0


	//   ....[155]....
        /*056c*/ 	.word	0x00006580


	//----- nvinfo : EIATTR_VRC_CTA_INIT_COUNT
	.align		4
.L_100:
        /*0570*/ 	.byte	0x02, 0x4a
	.zero		1
	.zero		1


	//----- nvinfo : EIATTR_EXIT_INSTR_OFFSETS
	.align		4
        /*0574*/ 	.byte	0x04, 0x1c
        /*0576*/ 	.short	(.L_102 - .L_101)


	//   ....[0]....
.L_101:
        /*0578*/ 	.word	0x000022f0


	//   ....[1]....
        /*057c*/ 	.word	0x00002340


	//   ....[2]....
        /*0580*/ 	.word	0x000048b0


	//   ....[3]....
        /*0584*/ 	.word	0x000048d0


	//----- nvinfo : EIATTR_MAX_THREADS
	.align		4
.L_102:
        /*0588*/ 	.byte	0x04, 0x05
        /*058a*/ 	.short	(.L_104 - .L_103)
.L_103:
        /*058c*/ 	.word	0x00000140
        /*0590*/ 	.word	0x00000001
        /*0594*/ 	.word	0x00000001


	//----- nvinfo : EIATTR_CRS_STACK_SIZE
	.align		4
.L_104:
        /*0598*/ 	.byte	0x04, 0x1e
        /*059a*/ 	.short	(.L_106 - .L_105)
.L_105:
        /*059c*/ 	.word	0x00000000


	//----- nvinfo : EIATTR_CBANK_PARAM_SIZE
	.align		4
.L_106:
        /*05a0*/ 	.byte	0x03, 0x19
        /*05a2*/ 	.short	0x0038


	//----- nvinfo : EIATTR_PARAM_CBANK
	.align		4
        /*05a4*/ 	.byte	0x04, 0x0a
        /*05a6*/ 	.short	(.L_108 - .L_107)
	.align		4
.L_107:
        /*05a8*/ 	.word	index@(.nv.constant0._ZN3cub18CUB_300001_SM_10006detail4scan16DeviceScanKernelINS2_10policy_hubIyyymN4cuda3std3__44plusIvEEE10Policy1000EN6thrust24THRUST_300001_SM_1000_NS10device_ptrIyEESF_NS0_13ScanTileStateIyLb1EEES9_NS1_10InputValueIyPyEEmyLb0EyEEvT0_T1_T2_iT3_T4_T5_)
        /*05ac*/ 	.short	0x0380
        /*05ae*/ 	.short	0x0038


	//----- nvinfo : EIATTR_SW_WAR
	.align		4
.L_108:
        /*05b0*/ 	.byte	0x04, 0x36
        /*05b2*/ 	.short	(.L_110 - .L_109)
.L_109:
        /*05b4*/ 	.word	0x00000008
.L_110:


//--------------------- .nv.info._ZN3cub18CUB_300001_SM_10006detail4scan16DeviceScanKernelINS2_10policy_hubIyyyjN4cuda3std3__44plusIvEEE10Policy1000EN6thrust24THRUST_300001_SM_1000_NS10device_ptrIyEESF_NS0_13ScanTileStateIyLb1EEES9_NS1_10InputValueIyPyEEjyLb0EyEEvT0_T1_T2_iT3_T4_T5_ --------------------------
	.section	.nv.info._ZN3cub18CUB_300001_SM_10006detail4scan16DeviceScanKernelINS2_10policy_hubIyyyjN4cuda3std3__44plusIvEEE10Policy1000EN6thrust24THRUST_300001_SM_1000_NS10device_ptrIyEESF_NS0_13ScanTileStateIyLb1EEES9_NS1_10InputValueIyPyEEjyLb0EyEEvT0_T1_T2_iT3_T4_T5_,"",@"SHT_CUDA_INFO"
	.sectionflags	@""
	.align	4


	//----- nvinfo : EIATTR_CUDA_API_VERSION
	.align		4
        /*0000*/ 	.byte	0x04, 0x37
        /*0002*/ 	.short	(.L_112 - .L_111)
.L_111:
        /*0004*/ 	.word	0x00000082


	//----- nvinfo : EIATTR_KPARAM_INFO
	.align		4
.L_112:
        /*0008*/ 	.byte	0x04, 0x17
        /*000a*/ 	.short	(.L_114 - .L_113)
.L_113:
        /*000c*/ 	.word	0x00000000
        /*0010*/ 	.short	0x0006
        /*0012*/ 	.short	0x0030
        /*0014*/ 	.byte	0x00, 0xf0, 0x11, 0x00


	//----- nvinfo : EIATTR_KPARAM_INFO
	.align		4
.L_114:
        /*0018*/ 	.byte	0x04, 0x17
        /*001a*/ 	.short	(.L_116 - .L_115)
.L_115:
        /*001c*/ 	.word	0x00000000
        /*0020*/ 	.short	0x0005
        /*0022*/ 	.short	0x0020
        /*0024*/ 	.byte	0x00, 0xf0, 0x41, 0x00


	//----- nvinfo : EIATTR_KPARAM_INFO
	.align		4
.L_116:
        /*0028*/ 	.byte	0x04, 0x17
        /*002a*/ 	.short	(.L_118 - .L_117)
.L_117:
        /*002c*/ 	.word	0x00000000
        /*0030*/ 	.short	0x0004
        /*0032*/ 	.short	0x001c
        /*0034*/ 	.byte	0x00, 0xf0, 0x05, 0x00


	//----- nvinfo : EIATTR_KPARAM_INFO
	.align		4
.L_118:
        /*0038*/ 	.byte	0x04, 0x17
        /*003a*/ 	.short	(.L_120 - .L_119)
.L_119:
        /*003c*/ 	.word	0x00000000
        /*0040*/ 	.short	0x0003
        /*0042*/ 	.short	0x0018
        /*0044*/ 	.byte	0x00, 0xf0, 0x11, 0x00


	//----- nvinfo : EIATTR_KPARAM_INFO
	.align		4
.L_120:
        /*0048*/ 	.byte	0x04, 0x17
        /*004a*/ 	.short	(.L_122 - .L_121)
.L_121:
        /*004c*/ 	.word	0x00000000
        /*0050*/ 	.short	0x0002
        /*0052*/ 	.short	0x0010
        /*0054*/ 	.byte	0x00, 0xf0, 0x21, 0x00


	//----- nvinfo : EIATTR_KPARAM_INFO
	.align		4
.L_122:
        /*0058*/ 	.byte	0x04, 0x17
        /*005a*/ 	.short	(.L_124 - .L_123)
.L_123:
        /*005c*/ 	.word	0x00000000
        /*0060*/ 	.short	0x0001
        /*0062*/ 	.short	0x0008
        /*0064*/ 	.byte	0x00, 0xf0, 0x21, 0x00


	//----- nvinfo : EIATTR_KPARAM_INFO
	.align		4
.L_124:
        /*0068*/ 	.byte	0x04, 0x17
        /*006a*/ 	.short	(.L_126 - .L_125)
.L_125:
        /*006c*/ 	.word	0x00000000
        /*0070*/ 	.short	0x0000
        /*0072*/ 	.short	0x0000
        /*0074*/ 	.byte	0x00, 0xf0, 0x21, 0x00


	//----- nvinfo : EIATTR_SPARSE_MMA_MASK
	.align		4
.L_126:
        /*0078*/ 	.byte	0x03, 0x50
        /*007a*/ 	.short	0x0000


	//----- nvinfo : EIATTR_MAXREG_COUNT
	.align		4
        /*007c*/ 	.byte	0x03, 0x1b
        /*007e*/ 	.short	0x0080


	//----- nvinfo : EIATTR_NUM_BARRIERS
	.align		4
        /*0080*/ 	.byte	0x02, 0x4c
        /*0082*/ 	.byte	0x01
	.zero		1


	//----- nvinfo : EIATTR_MERCURY_ISA_VERSION
	.align		4
        /*0084*/ 	.byte	0x03, 0x5f
        /*0086*/ 	.short	0x0101


	//----- nvinfo : EIATTR_COOP_GROUP_MASK_REGIDS
	.align		4
        /*0088*/ 	.byte	0x04, 0x29
        /*008a*/ 	.short	(.L_128 - .L_127)


	//   ....[0]....
.L_127:
        /*008c*/ 	.word	0xffffffff


	//   ....[1]....
        /*0090*/ 	.word	0xffffffff


	//   ....[2]....
        /*0094*/ 	.word	0xffffffff


	//   ....[3]....
        /*0098*/ 	.word	0xffffffff


	//   ....[4]....
        /*009c*/ 	.word	0xffffffff


	//   ....[5]....
        /*00a0*/ 	.word	0xffffffff


	//   ....[6]....
        /*00a4*/ 	.word	0xffffffff


	//   ....[7]....
        /*00a8*/ 	.word	0xffffffff


	//   ....[8]....
        /*00ac*/ 	.word	0xffffffff


	//   ....[9]....
        /*00b0*/ 	.word	0xffffffff


	//   ....[10]....
        /*00b4*/ 	.word	0xffffffff


	//   ....[11]....
        /*00b8*/ 	.word	0xffffffff


	//   ....[12]....
        /*00bc*/ 	.word	0xffffffff


	//   ....[13]....
        /*00c0*/ 	.word	0xffffffff


	//   ....[14]....
        /*00c4*/ 	.word	0xffffffff


	//   ....[15]....
        /*00c8*/ 	.word	0xffffffff


	//   ....[16]....
        /*00cc*/ 	.word	0xffffffff


	//   ....[17]....
        /*00d0*/ 	.word	0xffffffff


	//   ....[18]....
        /*00d4*/ 	.word	0xffffffff


	//   ....[19]....
        /*00d8*/ 	.word	0xffffffff


	//   ....[20]....
        /*00dc*/ 	.word	0xffffffff


	//   ....[21]....
        /*00e0*/ 	.word	0xffffffff


	//   ....[22]....
        /*00e4*/ 	.word	0xffffffff


	//   ....[23]....
        /*00e8*/ 	.word	0xffffffff


	//   ....[24]....
        /*00ec*/ 	.word	0xffffffff


	//   ....[25]....
        /*00f0*/ 	.word	0xffffffff


	//   ....[26]....
        /*00f4*/ 	.word	0xffffffff


	//   ....[27]....
        /*00f8*/ 	.word	0xffffffff


	//   ....[28]....
        /*00fc*/ 	.word	0xffffffff


	//   ....[29]....
        /*0100*/ 	.word	0xffffffff


	//   ....[30]....
        /*0104*/ 	.word	0xffffffff


	//   ....[31]....
        /*0108*/ 	.word	0xffffffff


	//   ....[32]....
        /*010c*/ 	.word	0xffffffff


	//   ....[33]....
        /*0110*/ 	.word	0xffffffff


	//   ....[34]....
        /*0114*/ 	.word	0xffffffff


	//   ....[35]....
        /*0118*/ 	.word	0xffffffff


	//   ....[36]....
        /*011c*/ 	.word	0xffffffff


	//   ....[37]....
        /*0120*/ 	.word	0xffffffff


	//   ....[38]....
        /*0124*/ 	.word	0xffffffff


	//   ....[39]....
        /*0128*/ 	.word	0xffffffff


	//   ....[40]....
        /*012c*/ 	.word	0xffffffff


	//   ....[41]....
        /*0130*/ 	.word	0xffffffff


	//   ....[42]....
        /*0134*/ 	.word	0xffffffff


	//   ....[43]....
        /*0138*/ 	.word	0xffffffff


	//   ....[44]....
        /*013c*/ 	.word	0xffffffff


	//   ....[45]....
        /*0140*/ 	.word	0xffffffff


	//   ....[46]....
        /*0144*/ 	.word	0xffffffff


	//   ....[47]....
        /*0148*/ 	.word	0xffffffff


	//   ....[48]....
        /*014c*/ 	.word	0xffffffff


	//   ....[49]....
        /*0150*/ 	.word	0xffffffff


	//   ....[50]....
        /*0154*/ 	.word	0xffffffff


	//   ....[51]....
        /*0158*/ 	.word	0xffffffff


	//   ....[52]....
        /*015c*/ 	.word	0xffffffff


	//   ....[53]....
        /*0160*/ 	.word	0xffffffff


	//   ....[54]....
        /*0164*/ 	.word	0xffffffff


	//   ....[55]....
        /*0168*/ 	.word	0xffffffff


	//   ....[56]....
        /*016c*/ 	.word	0xffffffff


	//   ....[57]....
        /*0170*/ 	.word	0xffffffff


	//   ....[58]....
        /*0174*/ 	.word	0xffffffff


	//   ....[59]....
        /*0178*/ 	.word	0xffffffff


	//   ....[60]....
        /*017c*/ 	.word	0xffffffff


	//   ....[61]....
        /*0180*/ 	.word	0xffffffff


	//   ....[62]....
        /*0184*/ 	.word	0xffffffff


	//   ....[63]....
        /*0188*/ 	.word	0xffffffff


	//   ....[64]....
        /*018c*/ 	.word	0xffffffff


	//   ....[65]....
        /*0190*/ 	.word	0xffffffff


	//   ....[66]....
        /*0194*/ 	.word	0xffffffff


	//   ....[67]....
        /*0198*/ 	.word	0xffffffff


	//   ....[68]....
        /*019c*/ 	.word	0xffffffff


	//   ....[69]....
        /*01a0*/ 	.word	0xffffffff


	//   ....[70]....
        /*01a4*/ 	.word	0xffffffff


	//   ....[71]....
        /*01a8*/ 	.word	0xffffffff


	//   ....[72]....
        /*01ac*/ 	.word	0xffffffff


	//   ....[73]....
        /*01b0*/ 	.word	0xffffffff


	//   ....[74]....
        /*01b4*/ 	.word	0xffffffff


	//   ....[75]....
        /*01b8*/ 	.word	0xffffffff


	//   ....[76]....
        /*01bc*/ 	.word	0xffffffff


	//   ....[77]....
        /*01c0*/ 	.word	0xffffffff


	//   ....[78]....
        /*01c4*/ 	.word	0xffffffff


	//   ....[79]....
        /*01c8*/ 	.word	0xffffffff


	//   ....[80]....
        /*01cc*/ 	.word	0xffffffff


	//   ....[81]....
        /*01d0*/ 	.word	0xffffffff


	//   ....[82]....
        /*01d4*/ 	.word	0xffffffff


	//   ....[83]....
        /*01d8*/ 	.word	0xffffffff


	//   ....[84]....
        /*01dc*/ 	.word	0xffffffff


	//   ....[85]....
        /*01e0*/ 	.word	0xffffffff


	//   ....[86]....
        /*01e4*/ 	.word	0xffffffff


	//   ....[87]....
        /*01e8*/ 	.word	0xffffffff


	//   ....[88]....
        /*01ec*/ 	.word	0xffffffff


	//   ....[89]....
        /*01f0*/ 	.word	0xffffffff


	//   ....[90]....
        /*01f4*/ 	.word	0xffffffff


	//   ....[91]....
        /*01f8*/ 	.word	0xffffffff


	//   ....[92]....
        /*01fc*/ 	.word	0xffffffff


	//   ....[93]....
        /*0200*/ 	.word	0xffffffff


	//   ....[94]....
        /*0204*/ 	.word	0xffffffff


	//   ....[95]....
        /*0208*/ 	.word	0xffffffff


	//   ....[96]....
        /*020c*/ 	.word	0xffffffff


	//   ....[97]....
        /*0210*/ 	.word	0xffffffff


	//   ....[98]....
        /*0214*/ 	.word	0xffffffff


	//   ....[99]....
        /*0218*/ 	.word	0xffffffff


	//   ....[100]....
        /*021c*/ 	.word	0x05000003


	//   ....[101]....
        /*0220*/ 	.word	0x05000003


	//   ....[102]....
        /*0224*/ 	.word	0x05000003


	//   ....[103]....
        /*0228*/ 	.word	0x05000003


	//   ....[104]....
        /*022c*/ 	.word	0x05000003


	//   ....[105]....
        /*0230*/ 	.word	0x05000003


	//   ....[106]....
        /*0234*/ 	.word	0x05000003


	//   ....[107]....
        /*0238*/ 	.word	0x05000003


	//   ....[108]....
        /*023c*/ 	.word	0x05000003


	//   ....[109]....
        /*0240*/ 	.word	0x05000003


	//   ....[110]....
        /*0244*/ 	.word	0x05000003


	//   ....[111]....
        /*0248*/ 	.word	0x05000003


	//   ....[112]....
        /*024c*/ 	.word	0x05000003


	//   ....[113]....
        /*0250*/ 	.word	0x05000003


	//   ....[114]....
        /*0254*/ 	.word	0x05000003


	//   ....[115]....
        /*0258*/ 	.word	0x05000003


	//   ....[116]....
        /*025c*/ 	.word	0x05000003


	//   ....[117]....
        /*0260*/ 	.word	0x05000003


	//   ....[118]....
        /*0264*/ 	.word	0x05000003


	//   ....[119]....
        /*0268*/ 	.word	0x05000003


	//   ....[120]....
        /*026c*/ 	.word	0x05000003


	//   ....[121]....
        /*0270*/ 	.word	0x05000003


	//   ....[122]....
        /*0274*/ 	.word	0x05000003


	//   ....[123]....
        /*0278*/ 	.word	0x05000003


	//   ....[124]....
        /*027c*/ 	.word	0x05000003


	//   ....[125]....
        /*0280*/ 	.word	0x05000003


	//   ....[126]....
        /*0284*/ 	.word	0x05000003


	//   ....[127]....
        /*0288*/ 	.word	0x05000003


	//   ....[128]....
        /*028c*/ 	.word	0x05000003


	//   ....[129]....
        /*0290*/ 	.word	0x05000003


	//   ....[130]....
        /*0294*/ 	.word	0x05000003


	//   ....[131]....
        /*0298*/ 	.word	0x05000003


	//   ....[132]....
        /*029c*/ 	.word	0x05000003


	//   ....[133]....
        /*02a0*/ 	.word	0x05000003


	//   ....[134]....
        /*02a4*/ 	.word	0x05000003


	//   ....[135]....
        /*02a8*/ 	.word	0x05000003


	//   ....[136]....
        /*02ac*/ 	.word	0x05000003


	//   ....[137]....
        /*02b0*/ 	.word	0x05000003


	//   ....[138]....
        /*02b4*/ 	.word	0x05000003


	//   ....[139]....
        /*02b8*/ 	.word	0x05000003


	//   ....[140]....
        /*02bc*/ 	.word	0x05000003


	//   ....[141]....
        /*02c0*/ 	.word	0x05000003


	//   ....[142]....
        /*02c4*/ 	.word	0x05000003


	//   ....[143]....
        /*02c8*/ 	.word	0x05000003


	//   ....[144]....
        /*02cc*/ 	.word	0x05000003


	//   ....[145]....
        /*02d0*/ 	.word	0x05000003


	//   ....[146]....
        /*02d4*/ 	.word	0x05000003


	//   ....[147]....
        /*02d8*/ 	.word	0x05000003


	//   ....[148]....
        /*02dc*/ 	.word	0x05000003


	//   ....[149]....
        /*02e0*/ 	.word	0x05000003


	//   ....[150]....
        /*02e4*/ 	.word	0x05000003


	//   ....[151]....
        /*02e8*/ 	.word	0x05000003


	//   ....[152]....
        /*02ec*/ 	.word	0x05000003


	//   ....[153]....
        /*02f0*/ 	.word	0x05000003


	//   ....[154]....
        /*02f4*/ 	.word	0x05000003


	//   ....[155]....
        /*02f8*/ 	.word	0x05000003


	//----- nvinfo : EIATTR_COOP_GROUP_INSTR_OFFSETS
	.align		4
.L_128:
        /*02fc*/ 	.byte	0x04, 0x28
        /*02fe*/ 	.short	(.L_130 - .L_129)


	//   ....[0]....
.L_129:
        /*0300*/ 	.word	0x000003a0


	//   ....[1]....
        /*0304*/ 	.word	0x00000540


	//   ....[2]....
        /*0308*/ 	.word	0x00000550


	//   ....[3]....
        /*030c*/ 	.word	0x00000590


	//   ....[4]....
        /*0310*/ 	.word	0x000005b0


	//   ....[5]....
        /*0314*/ 	.word	0x000005f0


	//   ....[6]....
        /*0318*/ 	.word	0x00000610


	//   ....[7]....
        /*031c*/ 	.word	0x00000650


	//   ....[8]....
        /*0320*/ 	.word	0x00000670


	//   ....[9]....
        /*0324*/ 	.word	0x000006c0


	//   ....[10]....
        /*0328*/ 	.word	0x000006e0


	//   ....[11]....
        /*032c*/ 	.word	0x00000d40


	//   ....[12]....
        /*0330*/ 	.word	0x00000d50


	//   ....[13]....
        /*0334*/ 	.word	0x00000da0


	//   ....[14]....
        /*0338*/ 	.word	0x00000db0


	//   ....[15]....
        /*033c*/ 	.word	0x00000df0


	//   ....[16]....
        /*0340*/ 	.word	0x00000e10


	//   ....[17]....
        /*0344*/ 	.word	0x00000e60


	//   ....[18]....
        /*0348*/ 	.word	0x00000e70


	//   ....[19]....
        /*034c*/ 	.word	0x00000eb0


	//   ....[20]....
        /*0350*/ 	.word	0x00000ed0


	//   ....[21]....
        /*0354*/ 	.word	0x00001500


	//   ....[22]....
        /*0358*/ 	.word	0x00001720


	//   ....[23]....
        /*035c*/ 	.word	0x000017a0


	//   ....[24]....
        /*0360*/ 	.word	0x00001830


	//   ....[25]....
        /*0364*/ 	.word	0x00001850


	//   ....[26]....
        /*0368*/ 	.word	0x000018a0


	//   ....[27]....
        /*036c*/ 	.word	0x000018d0


	//   ....[28]....
        /*0370*/ 	.word	0x00001910


	//   ....[29]....
        /*0374*/ 	.word	0x00001960


	//   ....[30]....
        /*0378*/ 	.word	0x000019a0


	//   ....[31]....
        /*037c*/ 	.word	0x000019e0


	//   ....[32]....
        /*0380*/ 	.word	0x00001a20


	//   ....[33]....
        /*0384*/ 	.word	0x00001a80


	//   ....[34]....
        /*0388*/ 	.word	0x00001a90


	//   ....[35]....
        /*038c*/ 	.word	0x00001b80


	//   ....[36]....
        /*0390*/ 	.word	0x00001d80


	//   ....[37]....
        /*0394*/ 	.word	0x00001df0


	//   ....[38]....
        /*0398*/ 	.word	0x00001e50


	//   ....[39]....
        /*039c*/ 	.word	0x00001e70


	//   ....[40]....
        /*03a0*/ 	.word	0x00001ee0


	//   ....[41]....
        /*03a4*/ 	.word	0x00001f00


	//   ....[42]....
        /*03a8*/ 	.word	0x00001f50


	//   ....[43]....
        /*03ac*/ 	.word	0x00001f80


	//   ....[44]....
        /*03b0*/ 	.word	0x00001fe0


	//   ....[45]....
        /*03b4*/ 	.word	0x00001ff0


	//   ....[46]....
        /*03b8*/ 	.word	0x00002050


	//   ....[47]....
        /*03bc*/ 	.word	0x00002090


	//   ....[48]....
        /*03c0*/ 	.word	0x000020a0


	//   ....[49]....
        /*03c4*/ 	.word	0x000025d0


	//   ....[50]....
        /*03c8*/ 	.word	0x00002d00


	//   ....[51]....
        /*03cc*/ 	.word	0x00002ec0


	//   ....[52]....
        /*03d0*/ 	.word	0x00002ed0


	//   ....[53]....
        /*03d4*/ 	.word	0x00002f10


	//   ....[54]....
        /*03d8*/ 	.word	0x00002f30


	//   ....[55]....
        /*03dc*/ 	.word	0x00002f70


	//   ....[56]....
        /*03e0*/ 	.word	0x00002f90


	//   ....[57]....
        /*03e4*/ 	.word	0x00002fd0


	//   ....[58]....
        /*03e8*/ 	.word	0x00002ff0


	//   ....[59]....
        /*03ec*/ 	.word	0x00003030


	//   ....[60]....
        /*03f0*/ 	.word	0x00003050


	//   ....[61]....
        /*03f4*/ 	.word	0x000035e0


	//   ....[62]....
        /*03f8*/ 	.word	0x000035f0


	//   ....[63]....
        /*03fc*/ 	.word	0x00003640


	//   ....[64]....
        /*0400*/ 	.word	0x00003650


	//   ....[65]....
        /*0404*/ 	.word	0x00003690


	//   ....[66]....
        /*0408*/ 	.word	0x000036b0


	//   ....[67]....
        /*040c*/ 	.word	0x00003700


	//   ....[68]....
        /*0410*/ 	.word	0x00003710


	//   ....[69]....
        /*0414*/ 	.word	0x00003750


	//   ....[70]....
        /*0418*/ 	.word	0x00003770


	//   ....[71]....
        /*041c*/ 	.word	0x00003da0


	//   ....[72]....
        /*0420*/ 	.word	0x00003fc0


	//   ....[73]....
        /*0424*/ 	.word	0x00004040


	//   ....[74]....
        /*0428*/ 	.word	0x000040d0


	//   ....[75]....
        /*042c*/ 	.word	0x000040f0


	//   ....[76]....
        /*0430*/ 	.word	0x00004140


	//   ....[77]....
        /*0434*/ 	.word	0x00004170


	//   ....[78]....
        /*0438*/ 	.word	0x000041b0


	//   ....[79]....
        /*043c*/ 	.word	0x00004200


	//   ....[80]....
        /*0440*/ 	.word	0x00004240


	//   ....[81]....
        /*0444*/ 	.word	0x00004280


	//   ....[82]....
        /*0448*/ 	.word	0x000042c0


	//   ....[83]....
        /*044c*/ 	.word	0x00004310


	//   ....[84]....
        /*0450*/ 	.word	0x00004320


	//   ....[85]....
        /*0454*/ 	.word	0x00004420


	//   ....[86]....
        /*0458*/ 	.word	0x00004620


	//   ....[87]....
        /*045c*/ 	.word	0x00004690


	//   ....[88]....
        /*0460*/ 	.word	0x000046f0


	//   ....[89]....
        /*0464*/ 	.word	0x00004710


	//   ....[90]....
        /*0468*/ 	.word	0x00004780


	//   ....[91]....
        /*046c*/ 	.word	0x000047a0


	//   ....[92]....
        /*0470*/ 	.word	0x000047f0


	//   ....[93]....
        /*0474*/ 	.word	0x00004820


	//   ....[94]....
        /*0478*/ 	.word	0x00004880


	//   ....[95]....
        /*047c*/ 	.word	0x00004890


	//   ....[96]....
        /*0480*/ 	.word	0x000048f0


	//   ....[97]....
        /*0484*/ 	.word	0x00004930


	//   ....[98]....
        /*0488*/ 	.word	0x00004940


	//   ....[99]....
        /*048c*/ 	.word	0x00004f30


	//   ....[100]....
        /*0490*/ 	.word	0x00005260


	//   ....[101]....
        /*0494*/ 	.word	0x000052e0


	//   ....[102]....
        /*0498*/ 	.word	0x00005370


	//   ....[103]....
        /*049c*/ 	.word	0x00005420


	//   ....[104]....
        /*04a0*/ 	.word	0x00005470


	//   ....[105]....
        /*04a4*/ 	.word	0x00005520


	//   ....[106]....
        /*04a8*/ 	.word	0x00005580


	//   ....[107]....
        /*04ac*/ 	.word	0x00005620


	//   ....[108]....
        /*04b0*/ 	.word	0x00005680


	//   ....[109]....
        /*04b4*/ 	.word	0x000056f0


	//   ....[110]....
        /*04b8*/ 	.word	0x00005780


	//   ....[111]....
        /*04bc*/ 	.word	0x00005820


	//   ....[112]....
        /*04c0*/ 	.word	0x00005870


	//   ....[113]....
        /*04c4*/ 	.word	0x00005960


	//   ....[114]....
        /*04c8*/ 	.word	0x000059d0


	//   ....[115]....
        /*04cc*/ 	.word	0x00005a50


	//   ....[116]....
        /*04d0*/ 	.word	0x00005ad0


	//   ....[117]....
        /*04d4*/ 	.word	0x00005ba0


	//   ....[118]....
        /*04d8*/ 	.word	0x00005bf0


	//   ....[119]....
        /*04dc*/ 	.word	0x00005cb0


	//   ....[120]....
        /*04e0*/ 	.word	0x00005d10


	//   ....[121]....
        /*04e4*/ 	.word	0x00005da0


	//   ....[122]....
        /*04e8*/ 	.word	0x00005e10


	//   ....[123]....
        /*04ec*/ 	.word	0x00005ea0


	//   ....[124]....
        /*04f0*/ 	.word	0x00005f00


	//   ....[125]....
        /*04f4*/ 	.word	0x00005f90


	//   ....[126]....
        /*04f8*/ 	.word	0x00005fe0


	//   ....[127]....
        /*04fc*/ 	.word	0x000060a0


	//   ....[128]....
        /*0500*/ 	.word	0x00006110


	//   ....[129]....
        /*0504*/ 	.word	0x00006190


	//   ....[130]....
        /*0508*/ 	.word	0x00006220


	//   ....[131]....
        /*050c*/ 	.word	0x000062d0


	//   ....[132]....
        /*0510*/ 	.word	0x00006320


	//   ....[133]....
        /*0514*/ 	.word	0x000063d0


	//   ....[134]....
        /*0518*/ 	.word	0x00006430


	//   ....[135]....
        /*051c*/ 	.word	0x000064d0


	//   ....[136]....
        /*0520*/ 	.word	0x00006530


	//   ....[137]....
        /*0524*/ 	.word	0x000065a0


	//   ....[138]....
        /*0528*/ 	.word	0x00006630


	//   ....[139]....
        /*052c*/ 	.word	0x000066d0


	//   ....[140]....
        /*0530*/ 	.word	0x00006720


	//   ....[141]....
        /*0534*/ 	.word	0x00006810


	//   ....[142]....
        /*0538*/ 	.word	0x00006880


	//   ....[143]....
        /*053c*/ 	.word	0x00006900


	//   ....[144]....
        /*0540*/ 	.word	0x00006980


	//   ....[145]....
        /*0544*/ 	.word	0x00006a50


	//   ....[146]....
        /*0548*/ 	.word	0x00006aa0


	//   ....[147]....
        /*054c*/ 	.word	0x00006b60


	//   ....[148]....
        /*0550*/ 	.word	0x00006bc0


	//   ....[149]....
        /*0554*/ 	.word	0x00006c50


	//   ....[150]....
        /*0558*/ 	.word	0x00006cc0


	//   ....[151]....
        /*055c*/ 	.word	0x00006d50


	//   ....[152]....
        /*0560*/ 	.word	0x00006db0


	//   ....[153]....
        /*0564*/ 	.word	0x00006e40


	//   ....[154]....
        /*0568*/ 	.word	0x00006e90


	//   ....[155]....
        /*056c*/ 	.word	0x00006f50


	//----- nvinfo : EIATTR_VRC_CTA_INIT_COUNT
	.align		4
.L_130:
        /*0570*/ 	.byte	0x02, 0x4a
	.zero		1
	.zero		1


	//----- nvinfo : EIATTR_EXIT_INSTR_OFFSETS
	.align		4
        /*0574*/ 	.byte	0x04, 0x1c
        /*0576*/ 	.short	(.L_132 - .L_131)


	//   ....[0]....
.L_131:
        /*0578*/ 	.word	0x000027c0


	//   ....[1]....
        /*057c*/ 	.word	0x000027e0


	//   ....[2]....
        /*0580*/ 	.word	0x000051f0


	//   ....[3]....
        /*0584*/ 	.word	0x00005210


	//----- nvinfo : EIATTR_MAX_THREADS
	.align		4
.L_132:
        /*0588*/ 	.byte	0x04, 0x05
        /*058a*/ 	.short	(.L_134 - .L_133)
.L_133:
        /*058c*/ 	.word	0x000001a0
        /*0590*/ 	.word	0x00000001
        /*0594*/ 	.word	0x00000001


	//----- nvinfo : EIATTR_CRS_STACK_SIZE
	.align		4
.L_134:
        /*0598*/ 	.byte	0x04, 0x1e
        /*059a*/ 	.short	(.L_136 - .L_135)
.L_135:
        /*059c*/ 	.word	0x00000000


	//----- nvinfo : EIATTR_CBANK_PARAM_SIZE
	.align		4
.L_136:
        /*05a0*/ 	.byte	0x03, 0x19
        /*05a2*/ 	.short	0x0034


	//----- nvinfo : EIATTR_PARAM_CBANK
	.align		4
        /*05a4*/ 	.byte	0x04, 0x0a
        /*05a6*/ 	.short	(.L_138 - .L_137)
	.align		4
.L_137:
        /*05a8*/ 	.word	index@(.nv.constant0._ZN3cub18CUB_300001_SM_10006detail4scan16DeviceScanKernelINS2_10policy_hubIyyyjN4cuda3std3__44plusIvEEE10Policy1000EN6thrust24THRUST_300001_SM_1000_NS10device_ptrIyEESF_NS0_13ScanTileStateIyLb1EEES9_NS1_10InputValueIyPyEEjyLb0EyEEvT0_T1_T2_iT3_T4_T5_)
        /*05ac*/ 	.short	0x0380
        /*05ae*/ 	.short	0x0034


	//----- nvinfo : EIATTR_SW_WAR
	.align		4
.L_138:
        /*05b0*/ 	.byte	0x04, 0x36
        /*05b2*/ 	.short	(.L_140 - .L_139)
.L_139:
        /*05b4*/ 	.word	0x00000008
.L_140:


//--------------------- .nv.info._ZN3cub18CUB_300001_SM_10006detail4scan20DeviceScanInitKernelINS0_13ScanTileStateIyLb1EEEEEvT_i --------------------------
	.section	.nv.info._ZN3cub18CUB_300001_SM_10006detail4scan20DeviceScanInitKernelINS0_13ScanTileStateIyLb1EEEEEvT_i,"",@"SHT_CUDA_INFO"
	.sectionflags	@""
	.align	4


	//----- nvinfo : EIATTR_CUDA_API_VERSION
	.align		4
        /*0000*/ 	.byte	0x04, 0x37
        /*0002*/ 	.short	(.L_142 - .L_141)
.L_141:
        /*0004*/ 	.word	0x00000082


	//----- nvinfo : EIATTR_KPARAM_INFO
	.align		4
.L_142:
        /*0008*/ 	.byte	0x04, 0x17
        /*000a*/ 	.short	(.L_144 - .L_143)
.L_143:
        /*000c*/ 	.word	0x00000000
        /*0010*/ 	.short	0x0001
        /*0012*/ 	.short	0x0008
        /*0014*/ 	.byte	0x00, 0xf0, 0x11, 0x00


	//----- nvinfo : EIATTR_KPARAM_INFO
	.align		4
.L_144:
        /*0018*/ 	.byte	0x04, 0x17
        /*001a*/ 	.short	(.L_146 - .L_145)
.L_145:
        /*001c*/ 	.word	0x00000000
        /*0020*/ 	.short	0x0000
        /*0022*/ 	.short	0x0000
        /*0024*/ 	.byte	0x00, 0xf0, 0x21, 0x00


	//----- nvinfo : EIATTR_SPARSE_MMA_MASK
	.align		4
.L_146:
        /*0028*/ 	.byte	0x03, 0x50
        /*002a*/ 	.short	0x0000


	//----- nvinfo : EIATTR_MAXREG_COUNT
	.align		4
        /*002c*/ 	.byte	0x03, 0x1b
        /*002e*/ 	.short	0x00ff


	//----- nvinfo : EIATTR_MERCURY_ISA_VERSION
	.align		4
        /*0030*/ 	.byte	0x03, 0x5f
        /*0032*/ 	.short	0x0101


	//----- nvinfo : EIATTR_VRC_CTA_INIT_COUNT
	.align		4
        /*0034*/ 	.byte	0x02, 0x4a
	.zero		1
	.zero		1


	//----- nvinfo : EIATTR_EXIT_INSTR_OFFSETS
	.align		4
        /*0038*/ 	.byte	0x04, 0x1c
        /*003a*/ 	.short	(.L_148 - .L_147)


	//   ....[0]....
.L_147:
        /*003c*/ 	.word	0x00000100


	//   ....[1]....
        /*0040*/ 	.word	0x00000140


	//----- nvinfo : EIATTR_CBANK_PARAM_SIZE
	.align		4
.L_148:
        /*0044*/ 	.byte	0x03, 0x19
        /*0046*/ 	.short	0x000c


	//----- nvinfo : EIATTR_PARAM_CBANK
	.align		4
        /*0048*/ 	.byte	0x04, 0x0a
        /*004a*/ 	.short	(.L_150 - .L_149)
	.align		4
.L_149:
        /*004c*/ 	.word	index@(.nv.constant0._ZN3cub18CUB_300001_SM_10006detail4scan20DeviceScanInitKernelINS0_13ScanTileStateIyLb1EEEEEvT_i)
        /*0050*/ 	.short	0x0380
        /*0052*/ 	.short	0x000c


	//----- nvinfo : EIATTR_SW_WAR
	.align		4
.L_150:
        /*0054*/ 	.byte	0x04, 0x36
        /*0056*/ 	.short	(.L_152 - .L_151)
.L_151:
        /*0058*/ 	.word	0x00000008
.L_152:


//--------------------- .nv.info._ZN3cub18CUB_300001_SM_10006detail11EmptyKernelIvEEvv --------------------------
	.section	.nv.info._ZN3cub18CUB_300001_SM_10006detail11EmptyKernelIvEEvv,"",@"SHT_CUDA_INFO"
	.sectionflags	@""
	.align	4


	//----- nvinfo : EIATTR_CUDA_API_VERSION
	.align		4
        /*0000*/ 	.byte	0x04, 0x37
        /*0002*/ 	.short	(.L_154 - .L_153)
.L_153:
        /*0004*/ 	.word	0x00000082


	//----- nvinfo : EIATTR_SPARSE_MMA_MASK
	.align		4
.L_154:
        /*0008*/ 	.byte	0x03, 0x50
        /*000a*/ 	.short	0x0000


	//----- nvinfo : EIATTR_MAXREG_COUNT
	.align		4
        /*000c*/ 	.byte	0x03, 0x1b
        /*000e*/ 	.short	0x00ff


	//----- nvinfo : EIATTR_MERCURY_ISA_VERSION
	.align		4
        /*0010*/ 	.byte	0x03, 0x5f
        /*0012*/ 	.short	0x0101


	//----- nvinfo : EIATTR_VRC_CTA_INIT_COUNT
	.align		4
        /*0014*/ 	.byte	0x02, 0x4a
	.zero		1
	.zero		1


	//----- nvinfo : EIATTR_EXIT_INSTR_OFFSETS
	.align		4
        /*0018*/ 	.byte	0x04, 0x1c
        /*001a*/ 	.short	(.L_156 - .L_155)


	//   ....[0]....
.L_155:
        /*001c*/ 	.word	0x00000010


	//----- nvinfo : EIATTR_SW_WAR
	.align		4
.L_156:
        /*0020*/ 	.byte	0x04, 0x36
        /*0022*/ 	.short	(.L_158 - .L_157)
.L_157:
        /*0024*/ 	.word	0x00000008
.L_158:


//--------------------- .nv.info._Z21gridloopsearch_kernelPdPyddddddddddddddddddddddddddddddddddddddddddddddddddddddddddddddddddddddddddddddddddddddddddddddddddddddddddddddddddddddddddddddddddddddddddddddddddddddd --------------------------
	.section	.nv.info._Z21gridloopsearch_kernelPdPyddddddddddddddddddddddddddddddddddddddddddddddddddddddddddddddddddddddddddddddddddddddddddddddddddddddddddddddddddddddddddddddddddddddddddddddddddddddd,"",@"SHT_CUDA_INFO"
	.sectionflags	@""
	.align	4


	//----- nvinfo : EIATTR_CUDA_API_VERSION
	.align		4
        /*0000*/ 	.byte	0x04, 0x37
        /*0002*/ 	.short	(.L_160 - .L_159)
.L_159:
        /*0004*/ 	.word	0x00000082


	//----- nvinfo : EIATTR_KPARAM_INFO
	.align		4
.L_160:
        /*0008*/ 	.byte	0x04, 0x17
        /*000a*/ 	.short	(.L_162 - .L_161)
.L_161:
        /*000c*/ 	.word	0x00000000
        /*0010*/ 	.short	0x0098
        /*0012*/ 	.short	0x04c0
        /*0014*/ 	.byte	0x00, 0xf0, 0x21, 0x00


	//----- nvinfo : EIATTR_KPARAM_INFO
	.align		4
.L_162:
        /*0018*/ 	.byte	0x04, 0x17
        /*001a*/ 	.short	(.L_164 - .L_163)
.L_163:
        /*001c*/ 	.word	0x00000000
        /*0020*/ 	.short	0x0097
        /*0022*/ 	.short	0x04b8
        /*0024*/ 	.byte	0x00, 0xf0, 0x21, 0x00


	//----- nvinfo : EIATTR_KPARAM_INFO
	.align		4
.L_164:
        /*0028*/ 	.byte	0x04, 0x17
        /*002a*/ 	.short	(.L_166 - .L_165)
.L_165:
        /*002c*/ 	.word	0x00000000
        /*0030*/ 	.short	0x0096
        /*0032*/ 	.short	0x04b0
        /*0034*/ 	.byte	0x00, 0xf0, 0x21, 0x00


	//----- nvinfo : EIATTR_KPARAM_INFO
	.align		4
.L_166:
        /*0038*/ 	.byte	0x04, 0x17
        /*003a*/ 	.short	(.L_168 - .L_167)
.L_167:
        /*003c*/ 	.word	0x00000000
        /*0040*/ 	.short	0x0095
        /*0042*/ 	.short	0x04a8
        /*0044*/ 	.byte	0x00, 0xf0, 0x21, 0x00


	//----- nvinfo : EIATTR_KPARAM_INFO
	.align		4
.L_168:
        /*0048*/ 	.byte	0x04, 0x17
        /*004a*/ 	.short	(.L_170 - .L_169)
.L_169:
        /*004c*/ 	.word	0x00000000
        /*0050*/ 	.short	0x0094
        /*0052*/ 	.short	0x04a0
        /*0054*/ 	.byte	0x00, 0xf0, 0x21, 0x00


	//----- nvinfo : EIATTR_KPARAM_INFO
	.align		4
.L_170:
        /*0058*/ 	.byte	0x04, 0x17
        /*005a*/ 	.short	(.L_172 - .L_171)
.L_171:
        /*005c*/ 	.word	0x00000000
        /*0060*/ 	.short	0x0093
        /*0062*/ 	.short	0x0498
        /*0064*/ 	.byte	0x00, 0xf0, 0x21, 0x00


	//----- nvinfo : EIATTR_KPARAM_INFO
	.align		4
.L_172:
        /*0068*/ 	.byte	0x04, 0x17
        /*006a*/ 	.short	(.L_174 - .L_173)
.L_173:
        /*006c*/ 	.word	0x00000000
        /*0070*/ 	.short	0x0092
        /*0072*/ 	.short	0x0490
        /*0074*/ 	.byte	0x00, 0xf0, 0x21, 0x00


	//----- nvinfo : EIATTR_KPARAM_INFO
	.align		4
.L_174:
        /*0078*/ 	.byte	0x04, 0x17
        /*007a*/ 	.short	(.L_176 - .L_175)
.L_175:
        /*007c*/ 	.word	0x00000000
        /*0080*/ 	.short	0x0091
        /*0082*/ 	.short	0x0488
        /*0084*/ 	.byte	0x00, 0xf0, 0x21, 0x00


	//----- nvinfo : EIATTR_KPARAM_INFO
	.align		4
.L_176:
        /*0088*/ 	.byte	0x04, 0x17
        /*008a*/ 	.short	(.L_178 - .L_177)
.L_177:
        /*008c*/ 	.word	0x00000000
        /*0090*/ 	.short	0x0090
        /*0092*/ 	.short	0x0480
        /*0094*/ 	.byte	0x00, 0xf0, 0x21, 0x00


	//----- nvinfo : EIATTR_KPARAM_INFO
	.align		4
.L_178:
        /*0098*/ 	.byte	0x04, 0x17
        /*009a*/ 	.short	(.L_180 - .L_179)
.L_179:
        /*009c*/ 	.word	0x00000000
        /*00a0*/ 	.short	0x008f
        /*00a2*/ 	.short	0x0478
        /*00a4*/ 	.byte	0x00, 0xf0, 0x21, 0x00


	//----- nvinfo : EIATTR_KPARAM_INFO
	.align		4
.L_180:
        /*00a8*/ 	.byte	0x04, 0x17
        /*00aa*/ 	.short	(.L_182 - .L_181)
.L_181:
        /*00ac*/ 	.word	0x00000000
        /*00b0*/ 	.short	0x008e
        /*00b2*/ 	.short	0x0470
        /*00b4*/ 	.byte	0x00, 0xf0, 0x21, 0x00


	//----- nvinfo : EIATTR_KPARAM_INFO
	.align		4
.L_182:
        /*00b8*/ 	.byte	0x04, 0x17
        /*00ba*/ 	.short	(.L_184 - .L_183)
.L_183:
        /*00bc*/ 	.word	0x00000000
        /*00c0*/ 	.short	0x008d
        /*00c2*/ 	.short	0x0468
        /*00c4*/ 	.byte	0x00, 0xf0, 0x21, 0x00


	//----- nvinfo : EIATTR_KPARAM_INFO
	.align		4
.L_184:
        /*00c8*/ 	.byte	0x04, 0x17
        /*00ca*/ 	.short	(.L_186 - .L_185)
.L_185:
        /*00cc*/ 	.word	0x00000000
        /*00d0*/ 	.short	0x008c
        /*00d2*/ 	.short	0x0460
        /*00d4*/ 	.byte	0x00, 0xf0, 0x21, 0x00


	//----- nvinfo : EIATTR_KPARAM_INFO
	.align		4
.L_186:
        /*00d8*/ 	.byte	0x04, 0x17
        /*00da*/ 	.short	(.L_188 - .L_187)
.L_187:
        /*00dc*/ 	.word	0x00000000
        /*00e0*/ 	.short	0x008b
        /*00e2*/ 	.short	0x0458
        /*00e4*/ 	.byte	0x00, 0xf0, 0x21, 0x00


	//----- nvinfo : EIATTR_KPARAM_INFO
	.align		4
.L_188:
        /*00e8*/ 	.byte	0x04, 0x17
        /*00ea*/ 	.short	(.L_190 - .L_189)
.L_189:
        /*00ec*/ 	.word	0x00000000
        /*00f0*/ 	.short	0x008a
        /*00f2*/ 	.short	0x0450
        /*00f4*/ 	.byte	0x00, 0xf0, 0x21, 0x00


	//----- nvinfo : EIATTR_KPARAM_INFO
	.align		4
.L_190:
        /*00f8*/ 	.byte	0x04, 0x17
        /*00fa*/ 	.short	(.L_192 - .L_191)
.L_191:
        /*00fc*/ 	.word	0x00000000
        /*0100*/ 	.short	0x0089
        /*0102*/ 	.short	0x0448
        /*0104*/ 	.byte	0x00, 0xf0, 0x21, 0x00


	//----- nvinfo : EIATTR_KPARAM_INFO
	.align		4
.L_192:
        /*0108*/ 	.byte	0x04, 0x17
        /*010a*/ 	.short	(.L_194 - .L_193)
.L_193:
        /*010c*/ 	.word	0x00000000
        /*0110*/ 	.short	0x0088
        /*0112*/ 	.short	0x0440
        /*0114*/ 	.byte	0x00, 0xf0, 0x21, 0x00


	//----- nvinfo : EIATTR_KPARAM_INFO
	.align		4
.L_194:
        /*0118*/ 	.byte	0x04, 0x17
        /*011a*/ 	.short	(.L_196 - .L_195)
.L_195:
        /*011c*/ 	.word	0x00000000
        /*0120*/ 	.short	0x0087
        /*0122*/ 	.short	0x0438
        /*0124*/ 	.byte	0x00, 0xf0, 0x21, 0x00


	//----- nvinfo : EIATTR_KPARAM_INFO
	.align		4
.L_196:
        /*0128*/ 	.byte	0x04, 0x17
        /*012a*/ 	.short	(.L_198 - .L_197)
.L_197:
        /*012c*/ 	.word	0x00000000
        /*0130*/ 	.short	0x0086
        /*0132*/ 	.short	0x0430
        /*0134*/ 	.byte	0x00, 0xf0, 0x21, 0x00


	//----- nvinfo : EIATTR_KPARAM_INFO
	.align		4
.L_198:
        /*0138*/ 	.byte	0x04, 0x17
        /*013a*/ 	.short	(.L_200 - .L_199)
.L_199:
        /*013c*/ 	.word	0x00000000
        /*0140*/ 	.short	0x0085
        /*0142*/ 	.short	0x0428
        /*0144*/ 	.byte	0x00, 0xf0, 0x21, 0x00


	//----- nvinfo : EIATTR_KPARAM_INFO
	.align		4
.L_200:
        /*0148*/ 	.byte	0x04, 0x17
        /*014a*/ 	.short	(.L_202 - .L_201)
.L_201:
        /*014c*/ 	.word	0x00000000
        /*0150*/ 	.short	0x0084
        /*0152*/ 	.short	0x0420
        /*0154*/ 	.byte	0x00, 0xf0, 0x21, 0x00


	//----- nvinfo : EIATTR_KPARAM_INFO
	.align		4
.L_202:
        /*0158*/ 	.byte	0x04, 0x17
        /*015a*/ 	.short	(.L_204 - .L_203)
.L_203:
        /*015c*/ 	.word	0x00000000
        /*0160*/ 	.short	0x0083
        /*0162*/ 	.short	0x0418
        /*0164*/ 	.byte	0x00, 0xf0, 0x21, 0x00


	//----- nvinfo : EIATTR_KPARAM_INFO
	.align		4
.L_204:
        /*0168*/ 	.byte	0x04, 0x17
        /*016a*/ 	.short	(.L_206 - .L_205)
.L_205:
        /*016c*/ 	.word	0x00000000
        /*0170*/ 	.short	0x0082
        /*0172*/ 	.short	0x0410
        /*0174*/ 	.byte	0x00, 0xf0, 0x21, 0x00


	//----- nvinfo : EIATTR_KPARAM_INFO
	.align		4
.L_206:
        /*0178*/ 	.byte	0x04, 0x17
        /*017a*/ 	.short	(.L_208 - .L_207)
.L_207:
        /*017c*/ 	.word	0x00000000
        /*0180*/ 	.short	0x0081
        /*0182*/ 	.short	0x0408
        /*0184*/ 	.byte	0x00, 0xf0, 0x21, 0x00


	//----- nvinfo : EIATTR_KPARAM_INFO
	.align		4
.L_208:
        /*0188*/ 	.byte	0x04, 0x17
        /*018a*/ 	.short	(.L_210 - .L_209)
.L_209:
        /*018c*/ 	.word	0x00000000
        /*0190*/ 	.short	0x0080
        /*0192*/ 	.short	0x0400
        /*0194*/ 	.byte	0x00, 0xf0, 0x21, 0x00


	//----- nvinfo : EIATTR_KPARAM_INFO
	.align		4
.L_210:
        /*0198*/ 	.byte	0x04, 0x17
        /*019a*/ 	.short	(.L_212 - .L_211)
.L_211:
        /*019c*/ 	.word	0x00000000
        /*01a0*/ 	.short	0x007f
        /*01a2*/ 	.short	0x03f8
        /*01a4*/ 	.byte	0x00, 0xf0, 0x21, 0x00


	//----- nvinfo : EIATTR_KPARAM_INFO
	.align		4
.L_212:
        /*01a8*/ 	.byte	0x04, 0x17
        /*01aa*/ 	.short	(.L_214 - .L_213)
.L_213:
        /*01ac*/ 	.word	0x00000000
        /*01b0*/ 	.short	0x007e
        /*01b2*/ 	.short	0x03f0
        /*01b4*/ 	.byte	0x00, 0xf0, 0x21, 0x00


	//----- nvinfo : EIATTR_KPARAM_INFO
	.align		4
.L_214:
        /*01b8*/ 	.byte	0x04, 0x17
        /*01ba*/ 	.short	(.L_216 - .L_215)
.L_215:
        /*01bc*/ 	.word	0x00000000
        /*01c0*/ 	.short	0x007d
        /*01c2*/ 	.short	0x03e8
        /*01c4*/ 	.byte	0x00, 0xf0, 0x21, 0x00


	//----- nvinfo : EIATTR_KPARAM_INFO
	.align		4
.L_216:
        /*01c8*/ 	.byte	0x04, 0x17
        /*01ca*/ 	.short	(.L_218 - .L_217)
.L_217:
        /*01cc*/ 	.word	0x00000000
        /*01d0*/ 	.short	0x007c
        /*01d2*/ 	.short	0x03e0
        /*01d4*/ 	.byte	0x00, 0xf0, 0x21, 0x00


	//----- nvinfo : EIATTR_KPARAM_INFO
	.align		4
.L_218:
        /*01d8*/ 	.byte	0x04, 0x17
        /*01da*/ 	.short	(.L_220 - .L_219)
.L_219:
        /*01dc*/ 	.word	0x00000000
        /*01e0*/ 	.short	0x007b
        /*01e2*/ 	.short	0x03d8
        /*01e4*/ 	.byte	0x00, 0xf0, 0x21, 0x00


	//----- nvinfo : EIATTR_KPARAM_INFO
	.align		4
.L_220:
        /*01e8*/ 	.byte	0x04, 0x17
        /*01ea*/ 	.short	(.L_222 - .L_221)
.L_221:
        /*01ec*/ 	.word	0x00000000
        /*01f0*/ 	.short	0x007a
        /*01f2*/ 	.short	0x03d0
        /*01f4*/ 	.byte	0x00, 0xf0, 0x21, 0x00


	//----- nvinfo : EIATTR_KPARAM_INFO
	.align		4
.L_222:
        /*01f8*/ 	.byte	0x04, 0x17
        /*01fa*/ 	.short	(.L_224 - .L_223)
.L_223:
        /*01fc*/ 	.word	0x00000000
        /*0200*/ 	.short	0x0079
        /*0202*/ 	.short	0x03c8
        /*0204*/ 	.byte	0x00, 0xf0, 0x21, 0x00


	//----- nvinfo : EIATTR_KPARAM_INFO
	.align		4
.L_224:
        /*0208*/ 	.byte	0x04, 0x17
        /*020a*/ 	.short	(.L_226 - .L_225)
.L_225:
        /*020c*/ 	.word	0x00000000
        /*0210*/ 	.short	0x0078
        /*0212*/ 	.short	0x03c0
        /*0214*/ 	.byte	0x00, 0xf0, 0x21, 0x00


	//----- nvinfo : EIATTR_KPARAM_INFO
	.align		4
.L_226:
        /*0218*/ 	.byte	0x04, 0x17
        /*021a*/ 	.short	(.L_228 - .L_227)
.L_227:
        /*021c*/ 	.word	0x00000000
        /*0220*/ 	.short	0x0077
        /*0222*/ 	.short	0x03b8
        /*0224*/ 	.byte	0x00, 0xf0, 0x21, 0x00


	//----- nvinfo : EIATTR_KPARAM_INFO
	.align		4
.L_228:
        /*0228*/ 	.byte	0x04, 0x17
        /*022a*/ 	.short	(.L_230 - .L_229)
.L_229:
        /*022c*/ 	.word	0x00000000
        /*0230*/ 	.short	0x0076
        /*0232*/ 	.short	0x03b0
        /*0234*/ 	.byte	0x00, 0xf0, 0x21, 0x00


	//----- nvinfo : EIATTR_KPARAM_INFO
	.align		4
.L_230:
        /*0238*/ 	.byte	0x04, 0x17
        /*023a*/ 	.short	(.L_232 - .L_231)
.L_231:
        /*023c*/ 	.word	0x00000000
        /*0240*/ 	.short	0x0075
        /*0242*/ 	.short	0x03a8
        /*0244*/ 	.byte	0x00, 0xf0, 0x21, 0x00


	//----- nvinfo : EIATTR_KPARAM_INFO
	.align		4
.L_232:
        /*0248*/ 	.byte	0x04, 0x17
        /*024a*/ 	.short	(.L_234 - .L_233)
.L_233:
        /*024c*/ 	.word	0x00000000
        /*0250*/ 	.short	0x0074
        /*0252*/ 	.short	0x03a0
        /*0254*/ 	.byte	0x00, 0xf0, 0x21, 0x00


	//----- nvinfo : EIATTR_KPARAM_INFO
	.align		4
.L_234:
        /*0258*/ 	.byte	0x04, 0x17
        /*025a*/ 	.short	(.L_236 - .L_235)
.L_235:
        /*025c*/ 	.word	0x00000000
        /*0260*/ 	.short	0x0073
        /*0262*/ 	.short	0x0398
        /*0264*/ 	.byte	0x00, 0xf0, 0x21, 0x00


	//----- nvinfo : EIATTR_KPARAM_INFO
	.align		4
.L_236:
        /*0268*/ 	.byte	0x04, 0x17
        /*026a*/ 	.short	(.L_238 - .L_237)
.L_237:
        /*026c*/ 	.word	0x00000000
        /*0270*/ 	.short	0x0072
        /*0272*/ 	.short	0x0390
        /*0274*/ 	.byte	0x00, 0xf0, 0x21, 0x00


	//----- nvinfo : EIATTR_KPARAM_INFO
	.align		4
.L_238:
        /*0278*/ 	.byte	0x04, 0x17
        /*027a*/ 	.short	(.L_240 - .L_239)
.L_239:
        /*027c*/ 	.word	0x00000000
        /*0280*/ 	.short	0x0071
        /*0282*/ 	.short	0x0388
        /*0284*/ 	.byte	0x00, 0xf0, 0x21, 0x00


	//----- nvinfo : EIATTR_KPARAM_INFO
	.align		4
.L_240:
        /*0288*/ 	.byte	0x04, 0x17
        /*028a*/ 	.short	(.L_242 - .L_241)
.L_241:
        /*028c*/ 	.word	0x00000000
        /*0290*/ 	.short	0x0070
        /*0292*/ 	.short	0x0380
        /*0294*/ 	.byte	0x00, 0xf0, 0x21, 0x00


	//----- nvinfo : EIATTR_KPARAM_INFO
	.align		4
.L_242:
        /*0298*/ 	.byte	0x04, 0x17
        /*029a*/ 	.short	(.L_244 - .L_243)
.L_243:
        /*029c*/ 	.word	0x00000000
        /*02a0*/ 	.short	0x006f
        /*02a2*/ 	.short	0x0378
        /*02a4*/ 	.byte	0x00, 0xf0, 0x21, 0x00


	//----- nvinfo : EIATTR_KPARAM_INFO
	.align		4
.L_244:
        /*02a8*/ 	.byte	0x04, 0x17
        /*02aa*/ 	.short	(.L_246 - .L_245)
.L_245:
        /*02ac*/ 	.word	0x00000000
        /*02b0*/ 	.short	0x006e
        /*02b2*/ 	.short	0x0370
        /*02b4*/ 	.byte	0x00, 0xf0, 0x21, 0x00


	//----- nvinfo : EIATTR_KPARAM_INFO
	.align		4
.L_246:
        /*02b8*/ 	.byte	0x04, 0x17
        /*02ba*/ 	.short	(.L_248 - .L_247)
.L_247:
        /*02bc*/ 	.word	0x00000000
        /*02c0*/ 	.short	0x006d
        /*02c2*/ 	.short	0x0368
        /*02c4*/ 	.byte	0x00, 0xf0, 0x21, 0x00


	//----- nvinfo : EIATTR_KPARAM_INFO
	.align		4
.L_248:
        /*02c8*/ 	.byte	0x04, 0x17
        /*02ca*/ 	.short	(.L_250 - .L_249)
.L_249:
        /*02cc*/ 	.word	0x00000000
        /*02d0*/ 	.short	0x006c
        /*02d2*/ 	.short	0x0360
        /*02d4*/ 	.byte	0x00, 0xf0, 0x21, 0x00


	//----- nvinfo : EIATTR_KPARAM_INFO
	.align		4
.L_250:
        /*02d8*/ 	.byte	0x04, 0x17
        /*02da*/ 	.short	(.L_252 - .L_251)
.L_251:
        /*02dc*/ 	.word	0x00000000
        /*02e0*/ 	.short	0x006b
        /*02e2*/ 	.short	0x0358
        /*02e4*/ 	.byte	0x00, 0xf0, 0x21, 0x00


	//----- nvinfo : EIATTR_KPARAM_INFO
	.align		4
.L_252:
        /*02e8*/ 	.byte	0x04, 0x17
        /*02ea*/ 	.short	(.L_254 - .L_253)
.L_253:
        /*02ec*/ 	.word	0x00000000
        /*02f0*/ 	.short	0x006a
        /*02f2*/ 	.short	0x0350
        /*02f4*/ 	.byte	0x00, 0xf0, 0x21, 0x00


	//----- nvinfo : EIATTR_KPARAM_INFO
	.align		4
.L_254:
        /*02f8*/ 	.byte	0x04, 0x17
        /*02fa*/ 	.short	(.L_256 - .L_255)
.L_255:
        /*02fc*/ 	.word	0x00000000
        /*0300*/ 	.short	0x0069
        /*0302*/ 	.short	0x0348
        /*0304*/ 	.byte	0x00, 0xf0, 0x21, 0x00


	//----- nvinfo : EIATTR_KPARAM_INFO
	.align		4
.L_256:
        /*0308*/ 	.byte	0x04, 0x17
        /*030a*/ 	.short	(.L_258 - .L_257)
.L_257:
        /*030c*/ 	.word	0x00000000
        /*0310*/ 	.short	0x0068
        /*0312*/ 	.short	0x0340
        /*0314*/ 	.byte	0x00, 0xf0, 0x21, 0x00


	//----- nvinfo : EIATTR_KPARAM_INFO
	.align		4
.L_258:
        /*0318*/ 	.byte	0x04, 0x17
        /*031a*/ 	.short	(.L_260 - .L_259)
.L_259:
        /*031c*/ 	.word	0x00000000
        /*0320*/ 	.short	0x0067
        /*0322*/ 	.short	0x0338
        /*0324*/ 	.byte	0x00, 0xf0, 0x21, 0x00


	//----- nvinfo : EIATTR_KPARAM_INFO
	.align		4
.L_260:
        /*0328*/ 	.byte	0x04, 0x17
        /*032a*/ 	.short	(.L_262 - .L_261)
.L_261:
        /*032c*/ 	.word	0x00000000
        /*0330*/ 	.short	0x0066
        /*0332*/ 	.short	0x0330
        /*0334*/ 	.byte	0x00, 0xf0, 0x21, 0x00


	//----- nvinfo : EIATTR_KPARAM_INFO
	.align		4
.L_262:
        /*0338*/ 	.byte	0x04, 0x17
        /*033a*/ 	.short	(.L_264 - .L_263)
.L_263:
        /*033c*/ 	.word	0x00000000
        /*0340*/ 	.short	0x0065
        /*0342*/ 	.short	0x0328
        /*0344*/ 	.byte	0x00, 0xf0, 0x21, 0x00


	//----- nvinfo : EIATTR_KPARAM_INFO
	.align		4
.L_264:
        /*0348*/ 	.byte	0x04, 0x17
        /*034a*/ 	.short	(.L_266 - .L_265)
.L_265:
        /*034c*/ 	.word	0x00000000
        /*0350*/ 	.short	0x0064
        /*0352*/ 	.short	0x0320
        /*0354*/ 	.byte	0x00, 0xf0, 0x21, 0x00


	//----- nvinfo : EIATTR_KPARAM_INFO
	.align		4
.L_266:
        /*0358*/ 	.byte	0x04, 0x17
        /*035a*/ 	.short	(.L_268 - .L_267)
.L_267:
        /*035c*/ 	.word	0x00000000
        /*0360*/ 	.short	0x0063
        /*0362*/ 	.short	0x0318
        /*0364*/ 	.byte	0x00, 0xf0, 0x21, 0x00


	//----- nvinfo : EIATTR_KPARAM_INFO
	.align		4
.L_268:
        /*0368*/ 	.byte	0x04, 0x17
        /*036a*/ 	.short	(.L_270 - .L_269)
.L_269:
        /*036c*/ 	.word	0x00000000
        /*0370*/ 	.short	0x0062
        /*0372*/ 	.short	0x0310
        /*0374*/ 	.byte	0x00, 0xf0, 0x21, 0x00


	//----- nvinfo : EIATTR_KPARAM_INFO
	.align		4
.L_270:
        /*0378*/ 	.byte	0x04, 0x17
        /*037a*/ 	.short	(.L_272 - .L_271)
.L_271:
        /*037c*/ 	.word	0x00000000
        /*0380*/ 	.short	0x0061
        /*0382*/ 	.short	0x0308
        /*0384*/ 	.byte	0x00, 0xf0, 0x21, 0x00


	//----- nvinfo : EIATTR_KPARAM_INFO
	.align		4
.L_272:
        /*0388*/ 	.byte	0x04, 0x17
        /*038a*/ 	.short	(.L_274 - .L_273)
.L_273:
        /*038c*/ 	.word	0x00000000
        /*0390*/ 	.short	0x0060
        /*0392*/ 	.short	0x0300
        /*0394*/ 	.byte	0x00, 0xf0, 0x21, 0x00


	//----- nvinfo : EIATTR_KPARAM_INFO
	.align		4
.L_274:
        /*0398*/ 	.byte	0x04, 0x17
        /*039a*/ 	.short	(.L_276 - .L_275)
.L_275:
        /*039c*/ 	.word	0x00000000
        /*03a0*/ 	.short	0x005f
        /*03a2*/ 	.short	0x02f8
        /*03a4*/ 	.byte	0x00, 0xf0, 0x21, 0x00


	//----- nvinfo : EIATTR_KPARAM_INFO
	.align		4
.L_276:
        /*03a8*/ 	.byte	0x04, 0x17
        /*03aa*/ 	.short	(.L_278 - .L_277)
.L_277:
        /*03ac*/ 	.word	0x00000000
        /*03b0*/ 	.short	0x005e
        /*03b2*/ 	.short	0x02f0
        /*03b4*/ 	.byte	0x00, 0xf0, 0x21, 0x00


	//----- nvinfo : EIATTR_KPARAM_INFO
	.align		4
.L_278:
        /*03b8*/ 	.byte	0x04, 0x17
        /*03ba*/ 	.short	(.L_280 - .L_279)
.L_279:
        /*03bc*/ 	.word	0x00000000
        /*03c0*/ 	.short	0x005d
        /*03c2*/ 	.short	0x02e8
        /*03c4*/ 	.byte	0x00, 0xf0, 0x21, 0x00


	//----- nvinfo : EIATTR_KPARAM_INFO
	.align		4
.L_280:
        /*03c8*/ 	.byte	0x04, 0x17
        /*03ca*/ 	.short	(.L_282 - .L_281)
.L_281:
        /*03cc*/ 	.word	0x00000000
        /*03d0*/ 	.short	0x005c
        /*03d2*/ 	.short	0x02e0
        /*03d4*/ 	.byte	0x00, 0xf0, 0x21, 0x00


	//----- nvinfo : EIATTR_KPARAM_INFO
	.align		4
.L_282:
        /*03d8*/ 	.byte	0x04, 0x17
        /*03da*/ 	.short	(.L_284 - .L_283)
.L_283:
        /*03dc*/ 	.word	0x00000000
        /*03e0*/ 	.short	0x005b
        /*03e2*/ 	.short	0x02d8
        /*03e4*/ 	.byte	0x00, 0xf0, 0x21, 0x00


	//----- nvinfo : EIATTR_KPARAM_INFO
	.align		4
.L_284:
        /*03e8*/ 	.byte	0x04, 0x17
        /*03ea*/ 	.short	(.L_286 - .L_285)
.L_285:
        /*03ec*/ 	.word	0x00000000
        /*03f0*/ 	.short	0x005a
        /*03f2*/ 	.short	0x02d0
        /*03f4*/ 	.byte	0x00, 0xf0, 0x21, 0x00


	//----- nvinfo : EIATTR_KPARAM_INFO
	.align		4
.L_286:
        /*03f8*/ 	.byte	0x04, 0x17
        /*03fa*/ 	.short	(.L_288 - .L_287)
.L_287:
        /*03fc*/ 	.word	0x00000000
        /*0400*/ 	.short	0x0059
        /*0402*/ 	.short	0x02c8
        /*0404*/ 	.byte	0x00, 0xf0, 0x21, 0x00


	//----- nvinfo : EIATTR_KPARAM_INFO
	.align		4
.L_288:
        /*0408*/ 	.byte	0x04, 0x17
        /*040a*/ 	.short	(.L_290 - .L_289)
.L_289:
        /*040c*/ 	.word	0x00000000
        /*0410*/ 	.short	0x0058
        /*0412*/ 	.short	0x02c0
        /*0414*/ 	.byte	0x00, 0xf0, 0x21, 0x00


	//----- nvinfo : EIATTR_KPARAM_INFO
	.align		4
.L_290:
        /*0418*/ 	.byte	0x04, 0x17
        /*041a*/ 	.short	(.L_292 - .L_291)
.L_291:
        /*041c*/ 	.word	0x00000000
        /*0420*/ 	.short	0x0057
        /*0422*/ 	.short	0x02b8
        /*0424*/ 	.byte	0x00, 0xf0, 0x21, 0x00


	//----- nvinfo : EIATTR_KPARAM_INFO
	.align		4
.L_292:
        /*0428*/ 	.byte	0x04, 0x17
        /*042a*/ 	.short	(.L_294 - .L_293)
.L_293:
        /*042c*/ 	.word	0x00000000
        /*0430*/ 	.short	0x0056
        /*0432*/ 	.short	0x02b0
        /*0434*/ 	.byte	0x00, 0xf0, 0x21, 0x00


	//----- nvinfo : EIATTR_KPARAM_INFO
	.align		4
.L_294:
        /*0438*/ 	.byte	0x04, 0x17
        /*043a*/ 	.short	(.L_296 - .L_295)
.L_295:
        /*043c*/ 	.word	0x00000000
        /*0440*/ 	.short	0x0055
        /*0442*/ 	.short	0x02a8
        /*0444*/ 	.byte	0x00, 0xf0, 0x21, 0x00


	//----- nvinfo : EIATTR_KPARAM_INFO
	.align		4
.L_296:
        /*0448*/ 	.byte	0x04, 0x17
        /*044a*/ 	.short	(.L_298 - .L_297)
.L_297:
        /*044c*/ 	.word	0x00000000
        /*0450*/ 	.short	0x0054
        /*0452*/ 	.short	0x02a0
        /*0454*/ 	.byte	0x00, 0xf0, 0x21, 0x00


	//----- nvinfo : EIATTR_KPARAM_INFO
	.align		4
.L_298:
        /*0458*/ 	.byte	0x04, 0x17
        /*045a*/ 	.short	(.L_300 - .L_299)
.L_299:
        /*045c*/ 	.word	0x00000000
        /*0460*/ 	.short	0x0053
        /*0462*/ 	.short	0x0298
        /*0464*/ 	.byte	0x00, 0xf0, 0x21, 0x00


	//----- nvinfo : EIATTR_KPARAM_INFO
	.align		4
.L_300:
        /*0468*/ 	.byte	0x04, 0x17
        /*046a*/ 	.short	(.L_302 - .L_301)
.L_301:
        /*046c*/ 	.word	0x00000000
        /*0470*/ 	.short	0x0052
        /*0472*/ 	.short	0x0290
        /*0474*/ 	.byte	0x00, 0xf0, 0x21, 0x00


	//----- nvinfo : EIATTR_KPARAM_INFO
	.align		4
.L_302:
        /*0478*/ 	.byte	0x04, 0x17
        /*047a*/ 	.short	(.L_304 - .L_303)
.L_303:
        /*047c*/ 	.word	0x00000000
        /*0480*/ 	.short	0x0051
        /*0482*/ 	.short	0x0288
        /*0484*/ 	.byte	0x00, 0xf0, 0x21, 0x00


	//----- nvinfo : EIATTR_KPARAM_INFO
	.align		4
.L_304:
        /*0488*/ 	.byte	0x04, 0x17
        /*048a*/ 	.short	(.L_306 - .L_305)
.L_305:
        /*048c*/ 	.word	0x00000000
        /*0490*/ 	.short	0x0050
        /*0492*/ 	.short	0x0280
        /*0494*/ 	.byte	0x00, 0xf0, 0x21, 0x00


	//----- nvinfo : EIATTR_KPARAM_INFO
	.align		4
.L_306:
        /*0498*/ 	.byte	0x04, 0x17
        /*049a*/ 	.short	(.L_308 - .L_307)
.L_307:
        /*049c*/ 	.word	0x00000000
        /*04a0*/ 	.short	0x004f
        /*04a2*/ 	.short	0x0278
        /*04a4*/ 	.byte	0x00, 0xf0, 0x21, 0x00


	//----- nvinfo : EIATTR_KPARAM_INFO
	.align		4
.L_308:
        /*04a8*/ 	.byte	0x04, 0x17
        /*04aa*/ 	.short	(.L_310 - .L_309)
.L_309:
        /*04ac*/ 	.word	0x00000000
        /*04b0*/ 	.short	0x004e
        /*04b2*/ 	.short	0x0270
        /*04b4*/ 	.byte	0x00, 0xf0, 0x21, 0x00


	//----- nvinfo : EIATTR_KPARAM_INFO
	.align		4
.L_310:
        /*04b8*/ 	.byte	0x04, 0x17
        /*04ba*/ 	.short	(.L_312 - .L_311)
.L_311:
        /*04bc*/ 	.word	0x00000000
        /*04c0*/ 	.short	0x004d
        /*04c2*/ 	.short	0x0268
        /*04c4*/ 	.byte	0x00, 0xf0, 0x21, 0x00


	//----- nvinfo : EIATTR_KPARAM_INFO
	.align		4
.L_312:
        /*04c8*/ 	.byte	0x04, 0x17
        /*04ca*/ 	.short	(.L_314 - .L_313)
.L_313:
        /*04cc*/ 	.word	0x00000000
        /*04d0*/ 	.short	0x004c
        /*04d2*/ 	.short	0x0260
        /*04d4*/ 	.byte	0x00, 0xf0, 0x21, 0x00


	//----- nvinfo : EIATTR_KPARAM_INFO
	.align		4
.L_314:
        /*04d8*/ 	.byte	0x04, 0x17
        /*04da*/ 	.short	(.L_316 - .L_315)
.L_315:
        /*04dc*/ 	.word	0x00000000
        /*04e0*/ 	.short	0x004b
        /*04e2*/ 	.short	0x0258
        /*04e4*/ 	.byte	0x00, 0xf0, 0x21, 0x00


	//----- nvinfo : EIATTR_KPARAM_INFO
	.align		4
.L_316:
        /*04e8*/ 	.byte	0x04, 0x17
        /*04ea*/ 	.short	(.L_318 - .L_317)
.L_317:
        /*04ec*/ 	.word	0x00000000
        /*04f0*/ 	.short	0x004a
        /*04f2*/ 	.short	0x0250
        /*04f4*/ 	.byte	0x00, 0xf0, 0x21, 0x00


	//----- nvinfo : EIATTR_KPARAM_INFO
	.align		4
.L_318:
        /*04f8*/ 	.byte	0x04, 0x17
        /*04fa*/ 	.short	(.L_320 - .L_319)
.L_319:
        /*04fc*/ 	.word	0x00000000
        /*0500*/ 	.short	0x0049
        /*0502*/ 	.short	0x0248
        /*0504*/ 	.byte	0x00, 0xf0, 0x21, 0x00


	//----- nvinfo : EIATTR_KPARAM_INFO
	.align		4
.L_320:
        /*0508*/ 	.byte	0x04, 0x17
        /*050a*/ 	.short	(.L_322 - .L_321)
.L_321:
        /*050c*/ 	.word	0x00000000
        /*0510*/ 	.short	0x0048
        /*0512*/ 	.short	0x0240
        /*0514*/ 	.byte	0x00, 0xf0, 0x21, 0x00


	//----- nvinfo : EIATTR_KPARAM_INFO
	.align		4
.L_322:
        /*0518*/ 	.byte	0x04, 0x17
        /*051a*/ 	.short	(.L_324 - .L_323)
.L_323:
        /*051c*/ 	.word	0x00000000
        /*0520*/ 	.short	0x0047
        /*0522*/ 	.short	0x0238
        /*0524*/ 	.byte	0x00, 0xf0, 0x21, 0x00


	//----- nvinfo : EIATTR_KPARAM_INFO
	.align		4
.L_324:
        /*0528*/ 	.byte	0x04, 0x17
        /*052a*/ 	.short	(.L_326 - .L_325)
.L_325:
        /*052c*/ 	.word	0x00000000
        /*0530*/ 	.short	0x0046
        /*0532*/ 	.short	0x0230
        /*0534*/ 	.byte	0x00, 0xf0, 0x21, 0x00


	//----- nvinfo : EIATTR_KPARAM_INFO
	.align		4
.L_326:
        /*0538*/ 	.byte	0x04, 0x17
        /*053a*/ 	.short	(.L_328 - .L_327)
.L_327:
        /*053c*/ 	.word	0x00000000
        /*0540*/ 	.short	0x0045
        /*0542*/ 	.short	0x0228
        /*0544*/ 	.byte	0x00, 0xf0, 0x21, 0x00


	//----- nvinfo : EIATTR_KPARAM_INFO
	.align		4
.L_328:
        /*0548*/ 	.byte	0x04, 0x17
        /*054a*/ 	.short	(.L_330 - .L_329)
.L_329:
        /*054c*/ 	.word	0x00000000
        /*0550*/ 	.short	0x0044
        /*0552*/ 	.short	0x0220
        /*0554*/ 	.byte	0x00, 0xf0, 0x21, 0x00


	//----- nvinfo : EIATTR_KPARAM_INFO
	.align		4
.L_330:
        /*0558*/ 	.byte	0x04, 0x17
        /*055a*/ 	.short	(.L_332 - .L_331)
.L_331:
        /*055c*/ 	.word	0x00000000
        /*0560*/ 	.short	0x0043
        /*0562*/ 	.short	0x0218
        /*0564*/ 	.byte	0x00, 0xf0, 0x21, 0x00


	//----- nvinfo : EIATTR_KPARAM_INFO
	.align		4
.L_332:
        /*0568*/ 	.byte	0x04, 0x17
        /*056a*/ 	.short	(.L_334 - .L_333)
.L_333:
        /*056c*/ 	.word	0x00000000
        /*0570*/ 	.short	0x0042
        /*0572*/ 	.short	0x0210
        /*0574*/ 	.byte	0x00, 0xf0, 0x21, 0x00


	//----- nvinfo : EIATTR_KPARAM_INFO
	.align		4
.L_334:
        /*0578*/ 	.byte	0x04, 0x17
        /*057a*/ 	.short	(.L_336 - .L_335)
.L_335:
        /*057c*/ 	.word	0x00000000
        /*0580*/ 	.short	0x0041
        /*0582*/ 	.short	0x0208
        /*0584*/ 	.byte	0x00, 0xf0, 0x21, 0x00


	//----- nvinfo : EIATTR_KPARAM_INFO
	.align		4
.L_336:
        /*0588*/ 	.byte	0x04, 0x17
        /*058a*/ 	.short	(.L_338 - .L_337)
.L_337:
        /*058c*/ 	.word	0x00000000
        /*0590*/ 	.short	0x0040
        /*0592*/ 	.short	0x0200
        /*0594*/ 	.byte	0x00, 0xf0, 0x21, 0x00


	//----- nvinfo : EIATTR_KPARAM_INFO
	.align		4
.L_338:
        /*0598*/ 	.byte	0x04, 0x17
        /*059a*/ 	.short	(.L_340 - .L_339)
.L_339:
        /*059c*/ 	.word	0x00000000
        /*05a0*/ 	.short	0x003f
        /*05a2*/ 	.short	0x01f8
        /*05a4*/ 	.byte	0x00, 0xf0, 0x21, 0x00


	//----- nvinfo : EIATTR_KPARAM_INFO
	.align		4
.L_340:
        /*05a8*/ 	.byte	0x04, 0x17
        /*05aa*/ 	.short	(.L_342 - .L_341)
.L_341:
        /*05ac*/ 	.word	0x00000000
        /*05b0*/ 	.short	0x003e
        /*05b2*/ 	.short	0x01f0
        /*05b4*/ 	.byte	0x00, 0xf0, 0x21, 0x00


	//----- nvinfo : EIATTR_KPARAM_INFO
	.align		4
.L_342:
        /*05b8*/ 	.byte	0x04, 0x17
        /*05ba*/ 	.short	(.L_344 - .L_343)
.L_343:
        /*05bc*/ 	.word	0x00000000
        /*05c0*/ 	.short	0x003d
        /*05c2*/ 	.short	0x01e8
        /*05c4*/ 	.byte	0x00, 0xf0, 0x21, 0x00


	//----- nvinfo : EIATTR_KPARAM_INFO
	.align		4
.L_344:
        /*05c8*/ 	.byte	0x04, 0x17
        /*05ca*/ 	.short	(.L_346 - .L_345)
.L_345:
        /*05cc*/ 	.word	0x00000000
        /*05d0*/ 	.short	0x003c
        /*05d2*/ 	.short	0x01e0
        /*05d4*/ 	.byte	0x00, 0xf0, 0x21, 0x00


	//----- nvinfo : EIATTR_KPARAM_INFO
	.align		4
.L_346:
        /*05d8*/ 	.byte	0x04, 0x17
        /*05da*/ 	.short	(.L_348 - .L_347)
.L_347:
        /*05dc*/ 	.word	0x00000000
        /*05e0*/ 	.short	0x003b
        /*05e2*/ 	.short	0x01d8
        /*05e4*/ 	.byte	0x00, 0xf0, 0x21, 0x00


	//----- nvinfo : EIATTR_KPARAM_INFO
	.align		4
.L_348:
        /*05e8*/ 	.byte	0x04, 0x17
        /*05ea*/ 	.short	(.L_350 - .L_349)
.L_349:
        /*05ec*/ 	.word	0x00000000
        /*05f0*/ 	.short	0x003a
        /*05f2*/ 	.short	0x01d0
        /*05f4*/ 	.byte	0x00, 0xf0, 0x21, 0x00


	//----- nvinfo : EIATTR_KPARAM_INFO
	.align		4
.L_350:
        /*05f8*/ 	.byte	0x04, 0x17
        /*05fa*/ 	.short	(.L_352 - .L_351)
.L_351:
        /*05fc*/ 	.word	0x00000000
        /*0600*/ 	.short	0x0039
        /*0602*/ 	.short	0x01c8
        /*0604*/ 	.byte	0x00, 0xf0, 0x21, 0x00


	//----- nvinfo : EIATTR_KPARAM_INFO
	.align		4
.L_352:
        /*0608*/ 	.byte	0x04, 0x17
        /*060a*/ 	.short	(.L_354 - .L_353)
.L_353:
        /*060c*/ 	.word	0x00000000
        /*0610*/ 	.short	0x0038
        /*0612*/ 	.short	0x01c0
        /*0614*/ 	.byte	0x00, 0xf0, 0x21, 0x00


	//----- nvinfo : EIATTR_KPARAM_INFO
	.align		4
.L_354:
        /*0618*/ 	.byte	0x04, 0x17
        /*061a*/ 	.short	(.L_356 - .L_355)
.L_355:
        /*061c*/ 	.word	0x00000000
        /*0620*/ 	.short	0x0037
        /*0622*/ 	.short	0x01b8
        /*0624*/ 	.byte	0x00, 0xf0, 0x21, 0x00


	//----- nvinfo : EIATTR_KPARAM_INFO
	.align		4
.L_356:
        /*0628*/ 	.byte	0x04, 0x17
        /*062a*/ 	.short	(.L_358 - .L_357)
.L_357:
        /*062c*/ 	.word	0x00000000
        /*0630*/ 	.short	0x0036
        /*0632*/ 	.short	0x01b0
        /*0634*/ 	.byte	0x00, 0xf0, 0x21, 0x00


	//----- nvinfo : EIATTR_KPARAM_INFO
	.align		4
.L_358:
        /*0638*/ 	.byte	0x04, 0x17
        /*063a*/ 	.short	(.L_360 - .L_359)
.L_359:
        /*063c*/ 	.word	0x00000000
        /*0640*/ 	.short	0x0035
        /*0642*/ 	.short	0x01a8
        /*0644*/ 	.byte	0x00, 0xf0, 0x21, 0x00


	//----- nvinfo : EIATTR_KPARAM_INFO
	.align		4
.L_360:
        /*0648*/ 	.byte	0x04, 0x17
        /*064a*/ 	.short	(.L_362 - .L_361)
.L_361:
        /*064c*/ 	.word	0x00000000
        /*0650*/ 	.short	0x0034
        /*0652*/ 	.short	0x01a0
        /*0654*/ 	.byte	0x00, 0xf0, 0x21, 0x00


	//----- nvinfo : EIATTR_KPARAM_INFO
	.align		4
.L_362:
        /*0658*/ 	.byte	0x04, 0x17
        /*065a*/ 	.short	(.L_364 - .L_363)
.L_363:
        /*065c*/ 	.word	0x00000000
        /*0660*/ 	.short	0x0033
        /*0662*/ 	.short	0x0198
        /*0664*/ 	.byte	0x00, 0xf0, 0x21, 0x00


	//----- nvinfo : EIATTR_KPARAM_INFO
	.align		4
.L_364:
        /*0668*/ 	.byte	0x04, 0x17
        /*066a*/ 	.short	(.L_366 - .L_365)
.L_365:
        /*066c*/ 	.word	0x00000000
        /*0670*/ 	.short	0x0032
        /*0672*/ 	.short	0x0190
        /*0674*/ 	.byte	0x00, 0xf0, 0x21, 0x00


	//----- nvinfo : EIATTR_KPARAM_INFO
	.align		4
.L_366:
        /*0678*/ 	.byte	0x04, 0x17
        /*067a*/ 	.short	(.L_368 - .L_367)
.L_367:
        /*067c*/ 	.word	0x00000000
        /*0680*/ 	.short	0x0031
        /*0682*/ 	.short	0x0188
        /*0684*/ 	.byte	0x00, 0xf0, 0x21, 0x00


	//----- nvinfo : EIATTR_KPARAM_INFO
	.align		4
.L_368:
        /*0688*/ 	.byte	0x04, 0x17
        /*068a*/ 	.short	(.L_370 - .L_369)
.L_369:
        /*068c*/ 	.word	0x00000000
        /*0690*/ 	.short	0x0030
        /*0692*/ 	.short	0x0180
        /*0694*/ 	.byte	0x00, 0xf0, 0x21, 0x00


	//----- nvinfo : EIATTR_KPARAM_INFO
	.align		4
.L_370:
        /*0698*/ 	.byte	0x04, 0x17
        /*069a*/ 	.short	(.L_372 - .L_371)
.L_371:
        /*069c*/ 	.word	0x00000000
        /*06a0*/ 	.short	0x002f
        /*06a2*/ 	.short	0x0178
        /*06a4*/ 	.byte	0x00, 0xf0, 0x21, 0x00


	//----- nvinfo : EIATTR_KPARAM_INFO
	.align		4
.L_372:
        /*06a8*/ 	.byte	0x04, 0x17
        /*06aa*/ 	.short	(.L_374 - .L_373)
.L_373:
        /*06ac*/ 	.word	0x00000000
        /*06b0*/ 	.short	0x002e
        /*06b2*/ 	.short	0x0170
        /*06b4*/ 	.byte	0x00, 0xf0, 0x21, 0x00


	//----- nvinfo : EIATTR_KPARAM_INFO
	.align		4
.L_374:
        /*06b8*/ 	.byte	0x04, 0x17
        /*06ba*/ 	.short	(.L_376 - .L_375)
.L_375:
        /*06bc*/ 	.word	0x00000000
        /*06c0*/ 	.short	0x002d
        /*06c2*/ 	.short	0x0168
        /*06c4*/ 	.byte	0x00, 0xf0, 0x21, 0x00


	//----- nvinfo : EIATTR_KPARAM_INFO
	.align		4
.L_376:
        /*06c8*/ 	.byte	0x04, 0x17
        /*06ca*/ 	.short	(.L_378 - .L_377)
.L_377:
        /*06cc*/ 	.word	0x00000000
        /*06d0*/ 	.short	0x002c
        /*06d2*/ 	.short	0x0160
        /*06d4*/ 	.byte	0x00, 0xf0, 0x21, 0x00


	//----- nvinfo : EIATTR_KPARAM_INFO
	.align		4
.L_378:
        /*06d8*/ 	.byte	0x04, 0x17
        /*06da*/ 	.short	(.L_380 - .L_379)
.L_379:
        /*06dc*/ 	.word	0x00000000
        /*06e0*/ 	.short	0x002b
        /*06e2*/ 	.short	0x0158
        /*06e4*/ 	.byte	0x00, 0xf0, 0x21, 0x00


	//----- nvinfo : EIATTR_KPARAM_INFO
	.align		4
.L_380:
        /*06e8*/ 	.byte	0x04, 0x17
        /*06ea*/ 	.short	(.L_382 - .L_381)
.L_381:
        /*06ec*/ 	.word	0x00000000
        /*06f0*/ 	.short	0x002a
        /*06f2*/ 	.short	0x0150
        /*06f4*/ 	.byte	0x00, 0xf0, 0x21, 0x00


	//----- nvinfo : EIATTR_KPARAM_INFO
	.align		4
.L_382:
        /*06f8*/ 	.byte	0x04, 0x17
        /*06fa*/ 	.short	(.L_384 - .L_383)
.L_383:
        /*06fc*/ 	.word	0x00000000
        /*0700*/ 	.short	0x0029
        /*0702*/ 	.short	0x0148
        /*0704*/ 	.byte	0x00, 0xf0, 0x21, 0x00


	//----- nvinfo : EIATTR_KPARAM_INFO
	.align		4
.L_384:
        /*0708*/ 	.byte	0x04, 0x17
        /*070a*/ 	.short	(.L_386 - .L_385)
.L_385:
        /*070c*/ 	.word	0x00000000
        /*0710*/ 	.short	0x0028
        /*0712*/ 	.short	0x0140
        /*0714*/ 	.byte	0x00, 0xf0, 0x21, 0x00


	//----- nvinfo : EIATTR_KPARAM_INFO
	.align		4
.L_386:
        /*0718*/ 	.byte	0x04, 0x17
        /*071a*/ 	.short	(.L_388 - .L_387)
.L_387:
        /*071c*/ 	.word	0x00000000
        /*0720*/ 	.short	0x0027
        /*0722*/ 	.short	0x0138
        /*0724*/ 	.byte	0x00, 0xf0, 0x21, 0x00


	//----- nvinfo : EIATTR_KPARAM_INFO
	.align		4
.L_388:
        /*0728*/ 	.byte	0x04, 0x17
        /*072a*/ 	.short	(.L_390 - .L_389)
.L_389:
        /*072c*/ 	.word	0x00000000
        /*0730*/ 	.short	0x0026
        /*0732*/ 	.short	0x0130
        /*0734*/ 	.byte	0x00, 0xf0, 0x21, 0x00


	//----- nvinfo : EIATTR_KPARAM_INFO
	.align		4
.L_390:
        /*0738*/ 	.byte	0x04, 0x17
        /*073a*/ 	.short	(.L_392 - .L_391)
.L_391:
        /*073c*/ 	.word	0x00000000
        /*0740*/ 	.short	0x0025
        /*0742*/ 	.short	0x0128
        /*0744*/ 	.byte	0x00, 0xf0, 0x21, 0x00


	//----- nvinfo : EIATTR_KPARAM_INFO
	.align		4
.L_392:
        /*0748*/ 	.byte	0x04, 0x17
        /*074a*/ 	.short	(.L_394 - .L_393)
.L_393:
        /*074c*/ 	.word	0x00000000
        /*0750*/ 	.short	0x0024
        /*0752*/ 	.short	0x0120
        /*0754*/ 	.byte	0x00, 0xf0, 0x21, 0x00


	//----- nvinfo : EIATTR_KPARAM_INFO
	.align		4
.L_394:
        /*0758*/ 	.byte	0x04, 0x17
        /*075a*/ 	.short	(.L_396 - .L_395)
.L_395:
        /*075c*/ 	.word	0x00000000
        /*0760*/ 	.short	0x0023
        /*0762*/ 	.short	0x0118
        /*0764*/ 	.byte	0x00, 0xf0, 0x21, 0x00


	//----- nvinfo : EIATTR_KPARAM_INFO
	.align		4
.L_396:
        /*0768*/ 	.byte	0x04, 0x17
        /*076a*/ 	.short	(.L_398 - .L_397)
.L_397:
        /*076c*/ 	.word	0x00000000
        /*0770*/ 	.short	0x0022
        /*0772*/ 	.short	0x0110
        /*0774*/ 	.byte	0x00, 0xf0, 0x21, 0x00


	//----- nvinfo : EIATTR_KPARAM_INFO
	.align		4
.L_398:
        /*0778*/ 	.byte	0x04, 0x17
        /*077a*/ 	.short	(.L_400 - .L_399)
.L_399:
        /*077c*/ 	.word	0x00000000
        /*0780*/ 	.short	0x0021
        /*0782*/ 	.short	0x0108
        /*0784*/ 	.byte	0x00, 0xf0, 0x21, 0x00


	//----- nvinfo : EIATTR_KPARAM_INFO
	.align		4
.L_400:
        /*0788*/ 	.byte	0x04, 0x17
        /*078a*/ 	.short	(.L_402 - .L_401)
.L_401:
        /*078c*/ 	.word	0x00000000
        /*0790*/ 	.short	0x0020
        /*0792*/ 	.short	0x0100
        /*0794*/ 	.byte	0x00, 0xf0, 0x21, 0x00


	//----- nvinfo : EIATTR_KPARAM_INFO
	.align		4
.L_402:
        /*0798*/ 	.byte	0x04, 0x17
        /*079a*/ 	.short	(.L_404 - .L_403)
.L_403:
        /*079c*/ 	.word	0x00000000
        /*07a0*/ 	.short	0x001f
        /*07a2*/ 	.short	0x00f8
        /*07a4*/ 	.byte	0x00, 0xf0, 0x21, 0x00


	//----- nvinfo : EIATTR_KPARAM_INFO
	.align		4
.L_404:
        /*07a8*/ 	.byte	0x04, 0x17
        /*07aa*/ 	.short	(.L_406 - .L_405)
.L_405:
        /*07ac*/ 	.word	0x00000000
        /*07b0*/ 	.short	0x001e
        /*07b2*/ 	.short	0x00f0
        /*07b4*/ 	.byte	0x00, 0xf0, 0x21, 0x00


	//----- nvinfo : EIATTR_KPARAM_INFO
	.align		4
.L_406:
        /*07b8*/ 	.byte	0x04, 0x17
        /*07ba*/ 	.short	(.L_408 - .L_407)
.L_407:
        /*07bc*/ 	.word	0x00000000
        /*07c0*/ 	.short	0x001d
        /*07c2*/ 	.short	0x00e8
        /*07c4*/ 	.byte	0x00, 0xf0, 0x21, 0x00


	//----- nvinfo : EIATTR_KPARAM_INFO
	.align		4
.L_408:
        /*07c8*/ 	.byte	0x04, 0x17
        /*07ca*/ 	.short	(.L_410 - .L_409)
.L_409:
        /*07cc*/ 	.word	0x00000000
        /*07d0*/ 	.short	0x001c
        /*07d2*/ 	.short	0x00e0
        /*07d4*/ 	.byte	0x00, 0xf0, 0x21, 0x00


	//----- nvinfo : EIATTR_KPARAM_INFO
	.align		4
.L_410:
        /*07d8*/ 	.byte	0x04, 0x17
        /*07da*/ 	.short	(.L_412 - .L_411)
.L_411:
        /*07dc*/ 	.word	0x00000000
        /*07e0*/ 	.short	0x001b
        /*07e2*/ 	.short	0x00d8
        /*07e4*/ 	.byte	0x00, 0xf0, 0x21, 0x00


	//----- nvinfo : EIATTR_KPARAM_INFO
	.align		4
.L_412:
        /*07e8*/ 	.byte	0x04, 0x17
        /*07ea*/ 	.short	(.L_414 - .L_413)
.L_413:
        /*07ec*/ 	.word	0x00000000
        /*07f0*/ 	.short	0x001a
        /*07f2*/ 	.short	0x00d0
        /*07f4*/ 	.byte	0x00, 0xf0, 0x21, 0x00


	//----- nvinfo : EIATTR_KPARAM_INFO
	.align		4
.L_414:
        /*07f8*/ 	.byte	0x04, 0x17
        /*07fa*/ 	.short	(.L_416 - .L_415)
.L_415:
        /*07fc*/ 	.word	0x00000000
        /*0800*/ 	.short	0x0019
        /*0802*/ 	.short	0x00c8
        /*0804*/ 	.byte	0x00, 0xf0, 0x21, 0x00


	//----- nvinfo : EIATTR_KPARAM_INFO
	.align		4
.L_416:
        /*0808*/ 	.byte	0x04, 0x17
        /*080a*/ 	.short	(.L_418 - .L_417)
.L_417:
        /*080c*/ 	.word	0x00000000
        /*0810*/ 	.short	0x0018
        /*0812*/ 	.short	0x00c0
        /*0814*/ 	.byte	0x00, 0xf0, 0x21, 0x00


	//----- nvinfo : EIATTR_KPARAM_INFO
	.align		4
.L_418:
        /*0818*/ 	.byte	0x04, 0x17
        /*081a*/ 	.short	(.L_420 - .L_419)
.L_419:
        /*081c*/ 	.word	0x00000000
        /*0820*/ 	.short	0x0017
        /*0822*/ 	.short	0x00b8
        /*0824*/ 	.byte	0x00, 0xf0, 0x21, 0x00


	//----- nvinfo : EIATTR_KPARAM_INFO
	.align		4
.L_420:
        /*0828*/ 	.byte	0x04, 0x17
        /*082a*/ 	.short	(.L_422 - .L_421)
.L_421:
        /*082c*/ 	.word	0x00000000
        /*0830*/ 	.short	0x0016
        /*0832*/ 	.short	0x00b0
        /*0834*/ 	.byte	0x00, 0xf0, 0x21, 0x00


	//----- nvinfo : EIATTR_KPARAM_INFO
	.align		4
.L_422:
        /*0838*/ 	.byte	0x04, 0x17
        /*083a*/ 	.short	(.L_424 - .L_423)
.L_423:
        /*083c*/ 	.word	0x00000000
        /*0840*/ 	.short	0x0015
        /*0842*/ 	.short	0x00a8
        /*0844*/ 	.byte	0x00, 0xf0, 0x21, 0x00


	//----- nvinfo : EIATTR_KPARAM_INFO
	.align		4
.L_424:
        /*0848*/ 	.byte	0x04, 0x17
        /*084a*/ 	.short	(.L_426 - .L_425)
.L_425:
        /*084c*/ 	.word	0x00000000
        /*0850*/ 	.short	0x0014
        /*0852*/ 	.short	0x00a0
        /*0854*/ 	.byte	0x00, 0xf0, 0x21, 0x00


	//----- nvinfo : EIATTR_KPARAM_INFO
	.align		4
.L_426:
        /*0858*/ 	.byte	0x04, 0x17
        /*085a*/ 	.short	(.L_428 - .L_427)
.L_427:
        /*085c*/ 	.word	0x00000000
        /*0860*/ 	.short	0x0013
        /*0862*/ 	.short	0x0098
        /*0864*/ 	.byte	0x00, 0xf0, 0x21, 0x00


	//----- nvinfo : EIATTR_KPARAM_INFO
	.align		4
.L_428:
        /*0868*/ 	.byte	0x04, 0x17
        /*086a*/ 	.short	(.L_430 - .L_429)
.L_429:
        /*086c*/ 	.word	0x00000000
        /*0870*/ 	.short	0x0012
        /*0872*/ 	.short	0x0090
        /*0874*/ 	.byte	0x00, 0xf0, 0x21, 0x00


	//----- nvinfo : EIATTR_KPARAM_INFO
	.align		4
.L_430:
        /*0878*/ 	.byte	0x04, 0x17
        /*087a*/ 	.short	(.L_432 - .L_431)
.L_431:
        /*087c*/ 	.word	0x00000000
        /*0880*/ 	.short	0x0011
        /*0882*/ 	.short	0x0088
        /*0884*/ 	.byte	0x00, 0xf0, 0x21, 0x00


	//----- nvinfo : EIATTR_KPARAM_INFO
	.align		4
.L_432:
        /*0888*/ 	.byte	0x04, 0x17
        /*088a*/ 	.short	(.L_434 - .L_433)
.L_433:
        /*088c*/ 	.word	0x00000000
        /*0890*/ 	.short	0x0010
        /*0892*/ 	.short	0x0080
        /*0894*/ 	.byte	0x00, 0xf0, 0x21, 0x00


	//----- nvinfo : EIATTR_KPARAM_INFO
	.align		4
.L_434:
        /*0898*/ 	.byte	0x04, 0x17
        /*089a*/ 	.short	(.L_436 - .L_435)
.L_435:
        /*089c*/ 	.word	0x00000000
        /*08a0*/ 	.short	0x000f
        /*08a2*/ 	.short	0x0078
        /*08a4*/ 	.byte	0x00, 0xf0, 0x21, 0x00


	//----- nvinfo : EIATTR_KPARAM_INFO
	.align		4
.L_436:
        /*08a8*/ 	.byte	0x04, 0x17
        /*08aa*/ 	.short	(.L_438 - .L_437)
.L_437:
        /*08ac*/ 	.word	0x00000000
        /*08b0*/ 	.short	0x000e
        /*08b2*/ 	.short	0x0070
        /*08b4*/ 	.byte	0x00, 0xf0, 0x21, 0x00


	//----- nvinfo : EIATTR_KPARAM_INFO
	.align		4
.L_438:
        /*08b8*/ 	.byte	0x04, 0x17
        /*08ba*/ 	.short	(.L_440 - .L_439)
.L_439:
        /*08bc*/ 	.word	0x00000000
        /*08c0*/ 	.short	0x000d
        /*08c2*/ 	.short	0x0068
        /*08c4*/ 	.byte	0x00, 0xf0, 0x21, 0x00


	//----- nvinfo : EIATTR_KPARAM_INFO
	.align		4
.L_440:
        /*08c8*/ 	.byte	0x04, 0x17
        /*08ca*/ 	.short	(.L_442 - .L_441)
.L_441:
        /*08cc*/ 	.word	0x00000000
        /*08d0*/ 	.short	0x000c
        /*08d2*/ 	.short	0x0060
        /*08d4*/ 	.byte	0x00, 0xf0, 0x21, 0x00


	//----- nvinfo : EIATTR_KPARAM_INFO
	.align		4
.L_442:
        /*08d8*/ 	.byte	0x04, 0x17
        /*08da*/ 	.short	(.L_444 - .L_443)
.L_443:
        /*08dc*/ 	.word	0x00000000
        /*08e0*/ 	.short	0x000b
        /*08e2*/ 	.short	0x0058
        /*08e4*/ 	.byte	0x00, 0xf0, 0x21, 0x00


	//----- nvinfo : EIATTR_KPARAM_INFO
	.align		4
.L_444:
        /*08e8*/ 	.byte	0x04, 0x17
        /*08ea*/ 	.short	(.L_446 - .L_445)
.L_445:
        /*08ec*/ 	.word	0x00000000
        /*08f0*/ 	.short	0x000a
        /*08f2*/ 	.short	0x0050
        /*08f4*/ 	.byte	0x00, 0xf0, 0x21, 0x00


	//----- nvinfo : EIATTR_KPARAM_INFO
	.align		4
.L_446:
        /*08f8*/ 	.byte	0x04, 0x17
        /*08fa*/ 	.short	(.L_448 - .L_447)
.L_447:
        /*08fc*/ 	.word	0x00000000
        /*0900*/ 	.short	0x0009
        /*0902*/ 	.short	0x0048
        /*0904*/ 	.byte	0x00, 0xf0, 0x21, 0x00


	//----- nvinfo : EIATTR_KPARAM_INFO
	.align		4
.L_448:
        /*0908*/ 	.byte	0x04, 0x17
        /*090a*/ 	.short	(.L_450 - .L_449)
.L_449:
        /*090c*/ 	.word	0x00000000
        /*0910*/ 	.short	0x0008
        /*0912*/ 	.short	0x0040
        /*0914*/ 	.byte	0x00, 0xf0, 0x21, 0x00


	//----- nvinfo : EIATTR_KPARAM_INFO
	.align		4
.L_450:
        /*0918*/ 	.byte	0x04, 0x17
        /*091a*/ 	.short	(.L_452 - .L_451)
.L_451:
        /*091c*/ 	.word	0x00000000
        /*0920*/ 	.short	0x0007
        /*0922*/ 	.short	0x0038
        /*0924*/ 	.byte	0x00, 0xf0, 0x21, 0x00


	//----- nvinfo : EIATTR_KPARAM_INFO
	.align		4
.L_452:
        /*0928*/ 	.byte	0x04, 0x17
        /*092a*/ 	.short	(.L_454 - .L_453)
.L_453:
        /*092c*/ 	.word	0x00000000
        /*0930*/ 	.short	0x0006
        /*0932*/ 	.short	0x0030
        /*0934*/ 	.byte	0x00, 0xf0, 0x21, 0x00


	//----- nvinfo : EIATTR_KPARAM_INFO
	.align		4
.L_454:
        /*0938*/ 	.byte	0x04, 0x17
        /*093a*/ 	.short	(.L_456 - .L_455)
.L_455:
        /*093c*/ 	.word	0x00000000
        /*0940*/ 	.short	0x0005
        /*0942*/ 	.short	0x0028
        /*0944*/ 	.byte	0x00, 0xf0, 0x21, 0x00


	//----- nvinfo : EIATTR_KPARAM_INFO
	.align		4
.L_456:
        /*0948*/ 	.byte	0x04, 0x17
        /*094a*/ 	.short	(.L_458 - .L_457)
.L_457:
        /*094c*/ 	.word	0x00000000
        /*0950*/ 	.short	0x0004
        /*0952*/ 	.short	0x0020
        /*0954*/ 	.byte	0x00, 0xf0, 0x21, 0x00


	//----- nvinfo : EIATTR_KPARAM_INFO
	.align		4
.L_458:
        /*0958*/ 	.byte	0x04, 0x17
        /*095a*/ 	.short	(.L_460 - .L_459)
.L_459:
        /*095c*/ 	.word	0x00000000
        /*0960*/ 	.short	0x0003
        /*0962*/ 	.short	0x0018
        /*0964*/ 	.byte	0x00, 0xf0, 0x21, 0x00


	//----- nvinfo : EIATTR_KPARAM_INFO
	.align		4
.L_460:
        /*0968*/ 	.byte	0x04, 0x17
        /*096a*/ 	.short	(.L_462 - .L_461)
.L_461:
        /*096c*/ 	.word	0x00000000
        /*0970*/ 	.short	0x0002
        /*0972*/ 	.short	0x0010
        /*0974*/ 	.byte	0x00, 0xf0, 0x21, 0x00


	//----- nvinfo : EIATTR_KPARAM_INFO
	.align		4
.L_462:
        /*0978*/ 	.byte	0x04, 0x17
        /*097a*/ 	.short	(.L_464 - .L_463)
.L_463:
        /*097c*/ 	.word	0x00000000
        /*0980*/ 	.short	0x0001
        /*0982*/ 	.short	0x0008
        /*0984*/ 	.byte	0x00, 0xf5, 0x21, 0x00


	//----- nvinfo : EIATTR_KPARAM_INFO
	.align		4
.L_464:
        /*0988*/ 	.byte	0x04, 0x17
        /*098a*/ 	.short	(.L_466 - .L_465)
.L_465:
        /*098c*/ 	.word	0x00000000
        /*0990*/ 	.short	0x0000
        /*0992*/ 	.short	0x0000
        /*0994*/ 	.byte	0x00, 0xf5, 0x21, 0x00


	//----- nvinfo : EIATTR_SPARSE_MMA_MASK
	.align		4
.L_466:
        /*0998*/ 	.byte	0x03, 0x50
        /*099a*/ 	.short	0x0000


	//----- nvinfo : EIATTR_MAXREG_COUNT
	.align		4
        /*099c*/ 	.byte	0x03, 0x1b
        /*099e*/ 	.short	0x00ff


	//----- nvinfo : EIATTR_MERCURY_ISA_VERSION
	.align		4
        /*09a0*/ 	.byte	0x03, 0x5f
        /*09a2*/ 	.short	0x0101


	//----- nvinfo : EIATTR_VRC_CTA_INIT_COUNT
	.align		4
        /*09a4*/ 	.byte	0x02, 0x4a
	.zero		1
	.zero		1


	//----- nvinfo : EIATTR_EXIT_INSTR_OFFSETS
	.align		4
        /*09a8*/ 	.byte	0x04, 0x1c
        /*09aa*/ 	.short	(.L_468 - .L_467)


	//   ....[0]....
.L_467:
        /*09ac*/ 	.word	0x000000b0


	//   ....[1]....
        /*09b0*/ 	.word	0x00000200


	//   ....[2]....
        /*09b4*/ 	.word	0x000004f0


	//   ....[3]....
        /*09b8*/ 	.word	0x00001d20


	//----- nvinfo : EIATTR_CRS_STACK_SIZE
	.align		4
.L_468:
        /*09bc*/ 	.byte	0x04, 0x1e
        /*09be*/ 	.short	(.L_470 - .L_469)
.L_469:
        /*09c0*/ 	.word	0x00000000


	//----- nvinfo : EIATTR_CBANK_PARAM_SIZE
	.align		4
.L_470:
        /*09c4*/ 	.byte	0x03, 0x19
        /*09c6*/ 	.short	0x04c8


	//----- nvinfo : EIATTR_PARAM_CBANK
	.align		4
        /*09c8*/ 	.byte	0x04, 0x0a
        /*09ca*/ 	.short	(.L_472 - .L_471)
	.align		4
.L_471:
        /*09cc*/ 	.word	index@(.nv.constant0._Z21gridloopsearch_kernelPdPyddddddddddddddddddddddddddddddddddddddddddddddddddddddddddddddddddddddddddddddddddddddddddddddddddddddddddddddddddddddddddddddddddddddddddddddddddddddd)
        /*09d0*/ 	.short	0x0380
        /*09d2*/ 	.short	0x04c8


	//----- nvinfo : EIATTR_SW_WAR
	.align		4
.L_472:
        /*09d4*/ 	.byte	0x04, 0x36
        /*09d6*/ 	.short	(.L_474 - .L_473)
.L_473:
        /*09d8*/ 	.word	0x00000008
.L_474:


//--------------------- .nv.info._Z30gridloopsearch_counting_kernelPyddddddddddddddddddddddddddddddddddddddddddddddddddddddddddddddddddddddddddddddddddddddddddddddddddddddddddddddddddddddddddddddddddddddddddddddddddddddd --------------------------
	.section	.nv.info._Z30gridloopsearch_counting_kernelPyddddddddddddddddddddddddddddddddddddddddddddddddddddddddddddddddddddddddddddddddddddddddddddddddddddddddddddddddddddddddddddddddddddddddddddddddddddddd,"",@"SHT_CUDA_INFO"
	.sectionflags	@""
	.align	4


	//----- nvinfo : EIATTR_CUDA_API_VERSION
	.align		4
        /*0000*/ 	.byte	0x04, 0x37
        /*0002*/ 	.short	(.L_476 - .L_475)
.L_475:
        /*0004*/ 	.word	0x00000082


	//----- nvinfo : EIATTR_KPARAM_INFO
	.align		4
.L_476:
        /*0008*/ 	.byte	0x04, 0x17
        /*000a*/ 	.short	(.L_478 - .L_477)
.L_477:
        /*000c*/ 	.word	0x00000000
        /*0010*/ 	.short	0x0097
        /*0012*/ 	.short	0x04b8
        /*0014*/ 	.byte	0x00, 0xf0, 0x21, 0x00


	//----- nvinfo : EIATTR_KPARAM_INFO
	.align		4
.L_478:
        /*0018*/ 	.byte	0x04, 0x17
        /*001a*/ 	.short	(.L_480 - .L_479)
.L_479:
        /*001c*/ 	.word	0x00000000
        /*0020*/ 	.short	0x0096
        /*0022*/ 	.short	0x04b0
        /*0024*/ 	.byte	0x00, 0xf0, 0x21, 0x00


	//----- nvinfo : EIATTR_KPARAM_INFO
	.align		4
.L_480:
        /*0028*/ 	.byte	0x04, 0x17
        /*002a*/ 	.short	(.L_482 - .L_481)
.L_481:
        /*002c*/ 	.word	0x00000000
        /*0030*/ 	.short	0x0095
        /*0032*/ 	.short	0x04a8
        /*0034*/ 	.byte	0x00, 0xf0, 0x21, 0x00


	//----- nvinfo : EIATTR_KPARAM_INFO
	.align		4
.L_482:
        /*0038*/ 	.byte	0x04, 0x17
        /*003a*/ 	.short	(.L_484 - .L_483)
.L_483:
        /*003c*/ 	.word	0x00000000
        /*0040*/ 	.short	0x0094
        /*0042*/ 	.short	0x04a0
        /*0044*/ 	.byte	0x00, 0xf0, 0x21, 0x00


	//----- nvinfo : EIATTR_KPARAM_INFO
	.align		4
.L_484:
        /*0048*/ 	.byte	0x04, 0x17
        /*004a*/ 	.short	(.L_486 - .L_485)
.L_485:
        /*004c*/ 	.word	0x00000000
        /*0050*/ 	.short	0x0093
        /*0052*/ 	.short	0x0498
        /*0054*/ 	.byte	0x00, 0xf0, 0x21, 0x00


	//----- nvinfo : EIATTR_KPARAM_INFO
	.align		4
.L_486:
        /*0058*/ 	.byte	0x04, 0x17
        /*005a*/ 	.short	(.L_488 - .L_487)
.L_487:
        /*005c*/ 	.word	0x00000000
        /*0060*/ 	.short	0x0092
        /*0062*/ 	.short	0x0490
        /*0064*/ 	.byte	0x00, 0xf0, 0x21, 0x00


	//----- nvinfo : EIATTR_KPARAM_INFO
	.align		4
.L_488:
        /*0068*/ 	.byte	0x04, 0x17
        /*006a*/ 	.short	(.L_490 - .L_489)
.L_489:
        /*006c*/ 	.word	0x00000000
        /*0070*/ 	.short	0x0091
        /*0072*/ 	.short	0x0488
        /*0074*/ 	.byte	0x00, 0xf0, 0x21, 0x00


	//----- nvinfo : EIATTR_KPARAM_INFO
	.align		4
.L_490:
        /*0078*/ 	.byte	0x04, 0x17
        /*007a*/ 	.short	(.L_492 - .L_491)
.L_491:
        /*007c*/ 	.word	0x00000000
        /*0080*/ 	.short	0x0090
        /*0082*/ 	.short	0x0480
        /*0084*/ 	.byte	0x00, 0xf0, 0x21, 0x00


	//----- nvinfo : EIATTR_KPARAM_INFO
	.align		4
.L_492:
        /*0088*/ 	.byte	0x04, 0x17
        /*008a*/ 	.short	(.L_494 - .L_493)
.L_493:
        /*008c*/ 	.word	0x00000000
        /*0090*/ 	.short	0x008f
        /*0092*/ 	.short	0x0478
        /*0094*/ 	.byte	0x00, 0xf0, 0x21, 0x00


	//----- nvinfo : EIATTR_KPARAM_INFO
	.align		4
.L_494:
        /*0098*/ 	.byte	0x04, 0x17
        /*009a*/ 	.short	(.L_496 - .L_495)
.L_495:
        /*009c*/ 	.word	0x00000000
        /*00a0*/ 	.short	0x008e
        /*00a2*/ 	.short	0x0470
        /*00a4*/ 	.byte	0x00, 0xf0, 0x21, 0x00


	//----- nvinfo : EIATTR_KPARAM_INFO
	.align		4
.L_496:
        /*00a8*/ 	.byte	0x04, 0x17
        /*00aa*/ 	.short	(.L_498 - .L_497)
.L_497:
        /*00ac*/ 	.word	0x00000000
        /*00b0*/ 	.short	0x008d
        /*00b2*/ 	.short	0x0468
        /*00b4*/ 	.byte	0x00, 0xf0, 0x21, 0x00


	//----- nvinfo : EIATTR_KPARAM_INFO
	.align		4
.L_498:
        /*00b8*/ 	.byte	0x04, 0x17
        /*00ba*/ 	.short	(.L_500 - .L_499)
.L_499:
        /*00bc*/ 	.word	0x00000000
        /*00c0*/ 	.short	0x008c
        /*00c2*/ 	.short	0x0460
        /*00c4*/ 	.byte	0x00, 0xf0, 0x21, 0x00


	//----- nvinfo : EIATTR_KPARAM_INFO
	.align		4
.L_500:
        /*00c8*/ 	.byte	0x04, 0x17
        /*00ca*/ 	.short	(.L_502 - .L_501)
.L_501:
        /*00cc*/ 	.word	0x00000000
        /*00d0*/ 	.short	0x008b
        /*00d2*/ 	.short	0x0458
        /*00d4*/ 	.byte	0x00, 0xf0, 0x21, 0x00


	//----- nvinfo : EIATTR_KPARAM_INFO
	.align		4
.L_502:
        /*00d8*/ 	.byte	0x04, 0x17
        /*00da*/ 	.short	(.L_504 - .L_503)
.L_503:
        /*00dc*/ 	.word	0x00000000
        /*00e0*/ 	.short	0x008a
        /*00e2*/ 	.short	0x0450
        /*00e4*/ 	.byte	0x00, 0xf0, 0x21, 0x00


	//----- nvinfo : EIATTR_KPARAM_INFO
	.align		4
.L_504:
        /*00e8*/ 	.byte	0x04, 0x17
        /*00ea*/ 	.short	(.L_506 - .L_505)
.L_505:
        /*00ec*/ 	.word	0x00000000
        /*00f0*/ 	.short	0x0089
        /*00f2*/ 	.short	0x0448
        /*00f4*/ 	.byte	0x00, 0xf0, 0x21, 0x00


	//----- nvinfo : EIATTR_KPARAM_INFO
	.align		4
.L_506:
        /*00f8*/ 	.byte	0x04, 0x17
        /*00fa*/ 	.short	(.L_508 - .L_507)
.L_507:
        /*00fc*/ 	.word	0x00000000
        /*0100*/ 	.short	0x0088
        /*0102*/ 	.short	0x0440
        /*0104*/ 	.byte	0x00, 0xf0, 0x21, 0x00


	//----- nvinfo : EIATTR_KPARAM_INFO
	.align		4
.L_508:
        /*0108*/ 	.byte	0x04, 0x17
        /*010a*/ 	.short	(.L_510 - .L_509)
.L_509:
        /*010c*/ 	.word	0x00000000
        /*0110*/ 	.short	0x0087
        /*0112*/ 	.short	0x0438
        /*0114*/ 	.byte	0x00, 0xf0, 0x21, 0x00


	//----- nvinfo : EIATTR_KPARAM_INFO
	.align		4
.L_510:
        /*0118*/ 	.byte	0x04, 0x17
        /*011a*/ 	.short	(.L_512 - .L_511)
.L_511:
        /*011c*/ 	.word	0x00000000
        /*0120*/ 	.short	0x0086
        /*0122*/ 	.short	0x0430
        /*0124*/ 	.byte	0x00, 0xf0, 0x21, 0x00


	//----- nvinfo : EIATTR_KPARAM_INFO
	.align		4
.L_512:
        /*0128*/ 	.byte	0x04, 0x17
        /*012a*/ 	.short	(.L_514 - .L_513)
.L_513:
        /*012c*/ 	.word	0x00000000
        /*0130*/ 	.short	0x0085
        /*0132*/ 	.short	0x0428
        /*0134*/ 	.byte	0x00, 0xf0, 0x21, 0x00


	//----- nvinfo : EIATTR_KPARAM_INFO
	.align		4
.L_514:
        /*0138*/ 	.byte	0x04, 0x17
        /*013a*/ 	.short	(.L_516 - .L_515)
.L_515:
        /*013c*/ 	.word	0x00000000
        /*0140*/ 	.short	0x0084
        /*0142*/ 	.short	0x0420
        /*0144*/ 	.byte	0x00, 0xf0, 0x21, 0x00


	//----- nvinfo : EIATTR_KPARAM_INFO
	.align		4
.L_516:
        /*0148*/ 	.byte	0x04, 0x17
        /*014a*/ 	.short	(.L_518 - .L_517)
.L_517:
        /*014c*/ 	.word	0x00000000
        /*0150*/ 	.short	0x0083
        /*0152*/ 	.short	0x0418
        /*0154*/ 	.byte	0x00, 0xf0, 0x21, 0x00


	//----- nvinfo : EIATTR_KPARAM_INFO
	.align		4
.L_518:
        /*0158*/ 	.byte	0x04, 0x17
        /*015a*/ 	.short	(.L_520 - .L_519)
.L_519:
        /*015c*/ 	.word	0x00000000
        /*0160*/ 	.short	0x0082
        /*0162*/ 	.short	0x0410
        /*0164*/ 	.byte	0x00, 0xf0, 0x21, 0x00


	//----- nvinfo : EIATTR_KPARAM_INFO
	.align		4
.L_520:
        /*0168*/ 	.byte	0x04, 0x17
        /*016a*/ 	.short	(.L_522 - .L_521)
.L_521:
        /*016c*/ 	.word	0x00000000
        /*0170*/ 	.short	0x0081
        /*0172*/ 	.short	0x0408
        /*0174*/ 	.byte	0x00, 0xf0, 0x21, 0x00


	//----- nvinfo : EIATTR_KPARAM_INFO
	.align		4
.L_522:
        /*0178*/ 	.byte	0x04, 0x17
        /*017a*/ 	.short	(.L_524 - .L_523)
.L_523:
        /*017c*/ 	.word	0x00000000
        /*0180*/ 	.short	0x0080
        /*0182*/ 	.short	0x0400
        /*0184*/ 	.byte	0x00, 0xf0, 0x21, 0x00


	//----- nvinfo : EIATTR_KPARAM_INFO
	.align		4
.L_524:
        /*0188*/ 	.byte	0x04, 0x17
        /*018a*/ 	.short	(.L_526 - .L_525)
.L_525:
        /*018c*/ 	.word	0x00000000
        /*0190*/ 	.short	0x007f
        /*0192*/ 	.short	0x03f8
        /*0194*/ 	.byte	0x00, 0xf0, 0x21, 0x00


	//----- nvinfo : EIATTR_KPARAM_INFO
	.align		4
.L_526:
        /*0198*/ 	.byte	0x04, 0x17
        /*019a*/ 	.short	(.L_528 - .L_527)
.L_527:
        /*019c*/ 	.word	0x00000000
        /*01a0*/ 	.short	0x007e
        /*01a2*/ 	.short	0x03f0
        /*01a4*/ 	.byte	0x00, 0xf0, 0x21, 0x00


	//----- nvinfo : EIATTR_KPARAM_INFO
	.align		4
.L_528:
        /*01a8*/ 	.byte	0x04, 0x17
        /*01aa*/ 	.short	(.L_530 - .L_529)
.L_529:
        /*01ac*/ 	.word	0x00000000
        /*01b0*/ 	.short	0x007d
        /*01b2*/ 	.short	0x03e8
        /*01b4*/ 	.byte	0x00, 0xf0, 0x21, 0x00


	//----- nvinfo : EIATTR_KPARAM_INFO
	.align		4
.L_530:
        /*01b8*/ 	.byte	0x04, 0x17
        /*01ba*/ 	.short	(.L_532 - .L_531)
.L_531:
        /*01bc*/ 	.word	0x00000000
        /*01c0*/ 	.short	0x007c
        /*01c2*/ 	.short	0x03e0
        /*01c4*/ 	.byte	0x00, 0xf0, 0x21, 0x00


	//----- nvinfo : EIATTR_KPARAM_INFO
	.align		4
.L_532:
        /*01c8*/ 	.byte	0x04, 0x17
        /*01ca*/ 	.short	(.L_534 - .L_533)
.L_533:
        /*01cc*/ 	.word	0x00000000
        /*01d0*/ 	.short	0x007b
        /*01d2*/ 	.short	0x03d8
        /*01d4*/ 	.byte	0x00, 0xf0, 0x21, 0x00


	//----- nvinfo : EIATTR_KPARAM_INFO
	.align		4
.L_534:
        /*01d8*/ 	.byte	0x04, 0x17
        /*01da*/ 	.short	(.L_536 - .L_535)
.L_535:
        /*01dc*/ 	.word	0x00000000
        /*01e0*/ 	.short	0x007a
        /*01e2*/ 	.short	0x03d0
        /*01e4*/ 	.byte	0x00, 0xf0, 0x21, 0x00


	//----- nvinfo : EIATTR_KPARAM_INFO
	.align		4
.L_536:
        /*01e8*/ 	.byte	0x04, 0x17
        /*01ea*/ 	.short	(.L_538 - .L_537)
.L_537:
        /*01ec*/ 	.word	0x00000000
        /*01f0*/ 	.short	0x0079
        /*01f2*/ 	.short	0x03c8
        /*01f4*/ 	.byte	0x00, 0xf0, 0x21, 0x00


	//----- nvinfo : EIATTR_KPARAM_INFO
	.align		4
.L_538:
        /*01f8*/ 	.byte	0x04, 0x17
        /*01fa*/ 	.short	(.L_540 - .L_539)
.L_539:
        /*01fc*/ 	.word	0x00000000
        /*0200*/ 	.short	0x0078
        /*0202*/ 	.short	0x03c0
        /*0204*/ 	.byte	0x00, 0xf0, 0x21, 0x00


	//----- nvinfo : EIATTR_KPARAM_INFO
	.align		4
.L_540:
        /*0208*/ 	.byte	0x04, 0x17
        /*020a*/ 	.short	(.L_542 - .L_541)
.L_541:
        /*020c*/ 	.word	0x00000000
        /*0210*/ 	.short	0x0077
        /*0212*/ 	.short	0x03b8
        /*0214*/ 	.byte	0x00, 0xf0, 0x21, 0x00


	//----- nvinfo : EIATTR_KPARAM_INFO
	.align		4
.L_542:
        /*0218*/ 	.byte	0x04, 0x17
        /*021a*/ 	.short	(.L_544 - .L_543)
.L_543:
        /*021c*/ 	.word	0x00000000
        /*0220*/ 	.short	0x0076
        /*0222*/ 	.short	0x03b0
        /*0224*/ 	.byte	0x00, 0xf0, 0x21, 0x00


	//----- nvinfo : EIATTR_KPARAM_INFO
	.align		4
.L_544:
        /*0228*/ 	.byte	0x04, 0x17
        /*022a*/ 	.short	(.L_546 - .L_545)
.L_545:
        /*022c*/ 	.word	0x00000000
        /*0230*/ 	.short	0x0075
        /*0232*/ 	.short	0x03a8
        /*0234*/ 	.byte	0x00, 0xf0, 0x21, 0x00


	//----- nvinfo : EIATTR_KPARAM_INFO
	.align		4
.L_546:
        /*0238*/ 	.byte	0x04, 0x17
        /*023a*/ 	.short	(.L_548 - .L_547)
.L_547:
        /*023c*/ 	.word	0x00000000
        /*0240*/ 	.short	0x0074
        /*0242*/ 	.short	0x03a0
        /*0244*/ 	.byte	0x00, 0xf0, 0x21, 0x00


	//----- nvinfo : EIATTR_KPARAM_INFO
	.align		4
.L_548:
        /*0248*/ 	.byte	0x04, 0x17
        /*024a*/ 	.short	(.L_550 - .L_549)
.L_549:
        /*024c*/ 	.word	0x00000000
        /*0250*/ 	.short	0x0073
        /*0252*/ 	.short	0x0398
        /*0254*/ 	.byte	0x00, 0xf0, 0x21, 0x00


	//----- nvinfo : EIATTR_KPARAM_INFO
	.align		4
.L_550:
        /*0258*/ 	.byte	0x04, 0x17
        /*025a*/ 	.short	(.L_552 - .L_551)
.L_551:
        /*025c*/ 	.word	0x00000000
        /*0260*/ 	.short	0x0072
        /*0262*/ 	.short	0x0390
        /*0264*/ 	.byte	0x00, 0xf0, 0x21, 0x00


	//----- nvinfo : EIATTR_KPARAM_INFO
	.align		4
.L_552:
        /*0268*/ 	.byte	0x04, 0x17
        /*026a*/ 	.short	(.L_554 - .L_553)
.L_553:
        /*026c*/ 	.word	0x00000000
        /*0270*/ 	.short	0x0071
        /*0272*/ 	.short	0x0388
        /*0274*/ 	.byte	0x00, 0xf0, 0x21, 0x00


	//----- nvinfo : EIATTR_KPARAM_INFO
	.align		4
.L_554:
        /*0278*/ 	.byte	0x04, 0x17
        /*027a*/ 	.short	(.L_556 - .L_555)
.L_555:
        /*027c*/ 	.word	0x00000000
        /*0280*/ 	.short	0x0070
        /*0282*/ 	.short	0x0380
        /*0284*/ 	.byte	0x00, 0xf0, 0x21, 0x00


	//----- nvinfo : EIATTR_KPARAM_INFO
	.align		4
.L_556:
        /*0288*/ 	.byte	0x04, 0x17
        /*028a*/ 	.short	(.L_558 - .L_557)
.L_557:
        /*028c*/ 	.word	0x00000000
        /*0290*/ 	.short	0x006f
        /*0292*/ 	.short	0x0378
        /*0294*/ 	.byte	0x00, 0xf0, 0x21, 0x00


	//----- nvinfo : EIATTR_KPARAM_INFO
	.align		4
.L_558:
        /*0298*/ 	.byte	0x04, 0x17
        /*029a*/ 	.short	(.L_560 - .L_559)
.L_559:
        /*029c*/ 	.word	0x00000000
        /*02a0*/ 	.short	0x006e
        /*02a2*/ 	.short	0x0370
        /*02a4*/ 	.byte	0x00, 0xf0, 0x21, 0x00


	//----- nvinfo : EIATTR_KPARAM_INFO
	.align		4
.L_560:
        /*02a8*/ 	.byte	0x04, 0x17
        /*02aa*/ 	.short	(.L_562 - .L_561)
.L_561:
        /*02ac*/ 	.word	0x00000000
        /*02b0*/ 	.short	0x006d
        /*02b2*/ 	.short	0x0368
        /*02b4*/ 	.byte	0x00, 0xf0, 0x21, 0x00


	//----- nvinfo : EIATTR_KPARAM_INFO
	.align		4
.L_562:
        /*02b8*/ 	.byte	0x04, 0x17
        /*02ba*/ 	.short	(.L_564 - .L_563)
.L_563:
        /*02bc*/ 	.word	0x00000000
        /*02c0*/ 	.short	0x006c
        /*02c2*/ 	.short	0x0360
        /*02c4*/ 	.byte	0x00, 0xf0, 0x21, 0x00


	//----- nvinfo : EIATTR_KPARAM_INFO
	.align		4
.L_564:
        /*02c8*/ 	.byte	0x04, 0x17
        /*02ca*/ 	.short	(.L_566 - .L_565)
.L_565:
        /*02cc*/ 	.word	0x00000000
        /*02d0*/ 	.short	0x006b
        /*02d2*/ 	.short	0x0358
        /*02d4*/ 	.byte	0x00, 0xf0, 0x21, 0x00


	//----- nvinfo : EIATTR_KPARAM_INFO
	.align		4
.L_566:
        /*02d8*/ 	.byte	0x04, 0x17
        /*02da*/ 	.short	(.L_568 - .L_567)
.L_567:
        /*02dc*/ 	.word	0x00000000
        /*02e0*/ 	.short	0x006a
        /*02e2*/ 	.short	0x0350
        /*02e4*/ 	.byte	0x00, 0xf0, 0x21, 0x00


	//----- nvinfo : EIATTR_KPARAM_INFO
	.align		4
.L_568:
        /*02e8*/ 	.byte	0x04, 0x17
        /*02ea*/ 	.short	(.L_570 - .L_569)
.L_569:
        /*02ec*/ 	.word	0x00000000
        /*02f0*/ 	.short	0x0069
        /*02f2*/ 	.short	0x0348
        /*02f4*/ 	.byte	0x00, 0xf0, 0x21, 0x00


	//----- nvinfo : EIATTR_KPARAM_INFO
	.align		4
.L_570:
        /*02f8*/ 	.byte	0x04, 0x17
        /*02fa*/ 	.short	(.L_572 - .L_571)
.L_571:
        /*02fc*/ 	.word	0x00000000
        /*0300*/ 	.short	0x0068
        /*0302*/ 	.short	0x0340
        /*0304*/ 	.byte	0x00, 0xf0, 0x21, 0x00


	//----- nvinfo : EIATTR_KPARAM_INFO
	.align		4
.L_572:
        /*0308*/ 	.byte	0x04, 0x17
        /*030a*/ 	.short	(.L_574 - .L_573)
.L_573:
        /*030c*/ 	.word	0x00000000
        /*0310*/ 	.short	0x0067
        /*0312*/ 	.short	0x0338
        /*0314*/ 	.byte	0x00, 0xf0, 0x21, 0x00


	//----- nvinfo : EIATTR_KPARAM_INFO
	.align		4
.L_574:
        /*0318*/ 	.byte	0x04, 0x17
        /*031a*/ 	.short	(.L_576 - .L_575)
.L_575:
        /*031c*/ 	.word	0x00000000
        /*0320*/ 	.short	0x0066
        /*0322*/ 	.short	0x0330
        /*0324*/ 	.byte	0x00, 0xf0, 0x21, 0x00


	//----- nvinfo : EIATTR_KPARAM_INFO
	.align		4
.L_576:
        /*0328*/ 	.byte	0x04, 0x17
        /*032a*/ 	.short	(.L_578 - .L_577)
.L_577:
        /*032c*/ 	.word	0x00000000
        /*0330*/ 	.short	0x0065
        /*0332*/ 	.short	0x0328
        /*0334*/ 	.byte	0x00, 0xf0, 0x21, 0x00


	//----- nvinfo : EIATTR_KPARAM_INFO
	.align		4
.L_578:
        /*0338*/ 	.byte	0x04, 0x17
        /*033a*/ 	.short	(.L_580 - .L_579)
.L_579:
        /*033c*/ 	.word	0x00000000
        /*0340*/ 	.short	0x0064
        /*0342*/ 	.short	0x0320
        /*0344*/ 	.byte	0x00, 0xf0, 0x21, 0x00


	//----- nvinfo : EIATTR_KPARAM_INFO
	.align		4
.L_580:
        /*0348*/ 	.byte	0x04, 0x17
        /*034a*/ 	.short	(.L_582 - .L_581)
.L_581:
        /*034c*/ 	.word	0x00000000
        /*0350*/ 	.short	0x0063
        /*0352*/ 	.short	0x0318
        /*0354*/ 	.byte	0x00, 0xf0, 0x21, 0x00


	//----- nvinfo : EIATTR_KPARAM_INFO
	.align		4
.L_582:
        /*0358*/ 	.byte	0x04, 0x17
        /*035a*/ 	.short	(.L_584 - .L_583)
.L_583:
        /*035c*/ 	.word	0x00000000
        /*0360*/ 	.short	0x0062
        /*0362*/ 	.short	0x0310
        /*0364*/ 	.byte	0x00, 0xf0, 0x21, 0x00


	//----- nvinfo : EIATTR_KPARAM_INFO
	.align		4
.L_584:
        /*0368*/ 	.byte	0x04, 0x17
        /*036a*/ 	.short	(.L_586 - .L_585)
.L_585:
        /*036c*/ 	.word	0x00000000
        /*0370*/ 	.short	0x0061
        /*0372*/ 	.short	0x0308
        /*0374*/ 	.byte	0x00, 0xf0, 0x21, 0x00


	//----- nvinfo : EIATTR_KPARAM_INFO
	.align		4
.L_586:
        /*0378*/ 	.byte	0x04, 0x17
        /*037a*/ 	.short	(.L_588 - .L_587)
.L_587:
        /*037c*/ 	.word	0x00000000
        /*0380*/ 	.short	0x0060
        /*0382*/ 	.short	0x0300
        /*0384*/ 	.byte	0x00, 0xf0, 0x21, 0x00


	//----- nvinfo : EIATTR_KPARAM_INFO
	.align		4
.L_588:
        /*0388*/ 	.byte	0x04, 0x17
        /*038a*/ 	.short	(.L_590 - .L_589)
.L_589:
        /*038c*/ 	.word	0x00000000
        /*0390*/ 	.short	0x005f
        /*0392*/ 	.short	0x02f8
        /*0394*/ 	.byte	0x00, 0xf0, 0x21, 0x00


	//----- nvinfo : EIATTR_KPARAM_INFO
	.align		4
.L_590:
        /*0398*/ 	.byte	0x04, 0x17
        /*039a*/ 	.short	(.L_592 - .L_591)
.L_591:
        /*039c*/ 	.word	0x00000000
        /*03a0*/ 	.short	0x005e
        /*03a2*/ 	.short	0x02f0
        /*03a4*/ 	.byte	0x00, 0xf0, 0x21, 0x00


	//----- nvinfo : EIATTR_KPARAM_INFO
	.align		4
.L_592:
        /*03a8*/ 	.byte	0x04, 0x17
        /*03aa*/ 	.short	(.L_594 - .L_593)
.L_593:
        /*03ac*/ 	.word	0x00000000
        /*03b0*/ 	.short	0x005d
        /*03b2*/ 	.short	0x02e8
        /*03b4*/ 	.byte	0x00, 0xf0, 0x21, 0x00


	//----- nvinfo : EIATTR_KPARAM_INFO
	.align		4
.L_594:
        /*03b8*/ 	.byte	0x04, 0x17
        /*03ba*/ 	.short	(.L_596 - .L_595)
.L_595:
        /*03bc*/ 	.word	0x00000000
        /*03c0*/ 	.short	0x005c
        /*03c2*/ 	.short	0x02e0
        /*03c4*/ 	.byte	0x00, 0xf0, 0x21, 0x00


	//----- nvinfo : EIATTR_KPARAM_INFO
	.align		4
.L_596:
        /*03c8*/ 	.byte	0x04, 0x17
        /*03ca*/ 	.short	(.L_598 - .L_597)
.L_597:
        /*03cc*/ 	.word	0x00000000
        /*03d0*/ 	.short	0x005b
        /*03d2*/ 	.short	0x02d8
        /*03d4*/ 	.byte	0x00, 0xf0, 0x21, 0x00


	//----- nvinfo : EIATTR_KPARAM_INFO
	.align		4
.L_598:
        /*03d8*/ 	.byte	0x04, 0x17
        /*03da*/ 	.short	(.L_600 - .L_599)
.L_599:
        /*03dc*/ 	.word	0x00000000
        /*03e0*/ 	.short	0x005a
        /*03e2*/ 	.short	0x02d0
        /*03e4*/ 	.byte	0x00, 0xf0, 0x21, 0x00


	//----- nvinfo : EIATTR_KPARAM_INFO
	.align		4
.L_600:
        /*03e8*/ 	.byte	0x04, 0x17
        /*03ea*/ 	.short	(.L_602 - .L_601)
.L_601:
        /*03ec*/ 	.word	0x00000000
        /*03f0*/ 	.short	0x0059
        /*03f2*/ 	.short	0x02c8
        /*03f4*/ 	.byte	0x00, 0xf0, 0x21, 0x00


	//----- nvinfo : EIATTR_KPARAM_INFO
	.align		4
.L_602:
        /*03f8*/ 	.byte	0x04, 0x17
        /*03fa*/ 	.short	(.L_604 - .L_603)
.L_603:
        /*03fc*/ 	.word	0x00000000
        /*0400*/ 	.short	0x0058
        /*0402*/ 	.short	0x02c0
        /*0404*/ 	.byte	0x00, 0xf0, 0x21, 0x00


	//----- nvinfo : EIATTR_KPARAM_INFO
	.align		4
.L_604:
        /*0408*/ 	.byte	0x04, 0x17
        /*040a*/ 	.short	(.L_606 - .L_605)
.L_605:
        /*040c*/ 	.word	0x00000000
        /*0410*/ 	.short	0x0057
        /*0412*/ 	.short	0x02b8
        /*0414*/ 	.byte	0x00, 0xf0, 0x21, 0x00


	//----- nvinfo : EIATTR_KPARAM_INFO
	.align		4
.L_606:
        /*0418*/ 	.byte	0x04, 0x17
        /*041a*/ 	.short	(.L_608 - .L_607)
.L_607:
        /*041c*/ 	.word	0x00000000
        /*0420*/ 	.short	0x0056
        /*0422*/ 	.short	0x02b0
        /*0424*/ 	.byte	0x00, 0xf0, 0x21, 0x00


	//----- nvinfo : EIATTR_KPARAM_INFO
	.align		4
.L_608:
        /*0428*/ 	.byte	0x04, 0x17
        /*042a*/ 	.short	(.L_610 - .L_609)
.L_609:
        /*042c*/ 	.word	0x00000000
        /*0430*/ 	.short	0x0055
        /*0432*/ 	.short	0x02a8
        /*0434*/ 	.byte	0x00, 0xf0, 0x21, 0x00


	//----- nvinfo : EIATTR_KPARAM_INFO
	.align		4
.L_610:
        /*0438*/ 	.byte	0x04, 0x17
        /*043a*/ 	.short	(.L_612 - .L_611)
.L_611:
        /*043c*/ 	.word	0x00000000
        /*0440*/ 	.short	0x0054
        /*0442*/ 	.short	0x02a0
        /*0444*/ 	.byte	0x00, 0xf0, 0x21, 0x00


	//----- nvinfo : EIATTR_KPARAM_INFO
	.align		4
.L_612:
        /*0448*/ 	.byte	0x04, 0x17
        /*044a*/ 	.short	(.L_614 - .L_613)
.L_613:
        /*044c*/ 	.word	0x00000000
        /*0450*/ 	.short	0x0053
        /*0452*/ 	.short	0x0298
        /*0454*/ 	.byte	0x00, 0xf0, 0x21, 0x00


	//----- nvinfo : EIATTR_KPARAM_INFO
	.align		4
.L_614:
        /*0458*/ 	.byte	0x04, 0x17
        /*045a*/ 	.short	(.L_616 - .L_615)
.L_615:
        /*045c*/ 	.word	0x00000000
        /*0460*/ 	.short	0x0052
        /*0462*/ 	.short	0x0290
        /*0464*/ 	.byte	0x00, 0xf0, 0x21, 0x00


	//----- nvinfo : EIATTR_KPARAM_INFO
	.align		4
.L_616:
        /*0468*/ 	.byte	0x04, 0x17
        /*046a*/ 	.short	(.L_618 - .L_617)
.L_617:
        /*046c*/ 	.word	0x00000000
        /*0470*/ 	.short	0x0051
        /*0472*/ 	.short	0x0288
        /*0474*/ 	.byte	0x00, 0xf0, 0x21, 0x00


	//----- nvinfo : EIATTR_KPARAM_INFO
	.align		4
.L_618:
        /*0478*/ 	.byte	0x04, 0x17
        /*047a*/ 	.short	(.L_620 - .L_619)
.L_619:
        /*047c*/ 	.word	0x00000000
        /*0480*/ 	.short	0x0050
        /*0482*/ 	.short	0x0280
        /*0484*/ 	.byte	0x00, 0xf0, 0x21, 0x00


	//----- nvinfo : EIATTR_KPARAM_INFO
	.align		4
.L_620:
        /*0488*/ 	.byte	0x04, 0x17
        /*048a*/ 	.short	(.L_622 - .L_621)
.L_621:
        /*048c*/ 	.word	0x00000000
        /*0490*/ 	.short	0x004f
        /*0492*/ 	.short	0x0278
        /*0494*/ 	.byte	0x00, 0xf0, 0x21, 0x00


	//----- nvinfo : EIATTR_KPARAM_INFO
	.align		4
.L_622:
        /*0498*/ 	.byte	0x04, 0x17
        /*049a*/ 	.short	(.L_624 - .L_623)
.L_623:
        /*049c*/ 	.word	0x00000000
        /*04a0*/ 	.short	0x004e
        /*04a2*/ 	.short	0x0270
        /*04a4*/ 	.byte	0x00, 0xf0, 0x21, 0x00


	//----- nvinfo : EIATTR_KPARAM_INFO
	.align		4
.L_624:
        /*04a8*/ 	.byte	0x04, 0x17
        /*04aa*/ 	.short	(.L_626 - .L_625)
.L_625:
        /*04ac*/ 	.word	0x00000000
        /*04b0*/ 	.short	0x004d
        /*04b2*/ 	.short	0x0268
        /*04b4*/ 	.byte	0x00, 0xf0, 0x21, 0x00


	//----- nvinfo : EIATTR_KPARAM_INFO
	.align		4
.L_626:
        /*04b8*/ 	.byte	0x04, 0x17
        /*04ba*/ 	.short	(.L_628 - .L_627)
.L_627:
        /*04bc*/ 	.word	0x00000000
        /*04c0*/ 	.short	0x004c
        /*04c2*/ 	.short	0x0260
        /*04c4*/ 	.byte	0x00, 0xf0, 0x21, 0x00


	//----- nvinfo : EIATTR_KPARAM_INFO
	.align		4
.L_628:
        /*04c8*/ 	.byte	0x04, 0x17
        /*04ca*/ 	.short	(.L_630 - .L_629)
.L_629:
        /*04cc*/ 	.word	0x00000000
        /*04d0*/ 	.short	0x004b
        /*04d2*/ 	.short	0x0258
        /*04d4*/ 	.byte	0x00, 0xf0, 0x21, 0x00


	//----- nvinfo : EIATTR_KPARAM_INFO
	.align		4
.L_630:
        /*04d8*/ 	.byte	0x04, 0x17
        /*04da*/ 	.short	(.L_632 - .L_631)
.L_631:
        /*04dc*/ 	.word	0x00000000
        /*04e0*/ 	.short	0x004a
        /*04e2*/ 	.short	0x0250
        /*04e4*/ 	.byte	0x00, 0xf0, 0x21, 0x00


	//----- nvinfo : EIATTR_KPARAM_INFO
	.align		4
.L_632:
        /*04e8*/ 	.byte	0x04, 0x17
        /*04ea*/ 	.short	(.L_634 - .L_633)
.L_633:
        /*04ec*/ 	.word	0x00000000
        /*04f0*/ 	.short	0x0049
        /*04f2*/ 	.short	0x0248
        /*04f4*/ 	.byte	0x00, 0xf0, 0x21, 0x00


	//----- nvinfo : EIATTR_KPARAM_INFO
	.align		4
.L_634:
        /*04f8*/ 	.byte	0x04, 0x17
        /*04fa*/ 	.short	(.L_636 - .L_635)
.L_635:
        /*04fc*/ 	.word	0x00000000
        /*0500*/ 	.short	0x0048
        /*0502*/ 	.short	0x0240
        /*0504*/ 	.byte	0x00, 0xf0, 0x21, 0x00


	//----- nvinfo : EIATTR_KPARAM_INFO
	.align		4
.L_636:
        /*0508*/ 	.byte	0x04, 0x17
        /*050a*/ 	.short	(.L_638 - .L_637)
.L_637:
        /*050c*/ 	.word	0x00000000
        /*0510*/ 	.short	0x0047
        /*0512*/ 	.short	0x0238
        /*0514*/ 	.byte	0x00, 0xf0, 0x21, 0x00


	//----- nvinfo : EIATTR_KPARAM_INFO
	.align		4
.L_638:
        /*0518*/ 	.byte	0x04, 0x17
        /*051a*/ 	.short	(.L_640 - .L_639)
.L_639:
        /*051c*/ 	.word	0x00000000
        /*0520*/ 	.short	0x0046
        /*0522*/ 	.short	0x0230
        /*0524*/ 	.byte	0x00, 0xf0, 0x21, 0x00


	//----- nvinfo : EIATTR_KPARAM_INFO
	.align		4
.L_640:
        /*0528*/ 	.byte	0x04, 0x17
        /*052a*/ 	.short	(.L_642 - .L_641)
.L_641:
        /*052c*/ 	.word	0x00000000
        /*0530*/ 	.short	0x0045
        /*0532*/ 	.short	0x0228
        /*0534*/ 	.byte	0x00, 0xf0, 0x21, 0x00


	//----- nvinfo : EIATTR_KPARAM_INFO
	.align		4
.L_642:
        /*0538*/ 	.byte	0x04, 0x17
        /*053a*/ 	.short	(.L_644 - .L_643)
.L_643:
        /*053c*/ 	.word	0x00000000
        /*0540*/ 	.short	0x0044
        /*0542*/ 	.short	0x0220
        /*0544*/ 	.byte	0x00, 0xf0, 0x21, 0x00


	//----- nvinfo : EIATTR_KPARAM_INFO
	.align		4
.L_644:
        /*0548*/ 	.byte	0x04, 0x17
        /*054a*/ 	.short	(.L_646 - .L_645)
.L_645:
        /*054c*/ 	.word	0x00000000
        /*0550*/ 	.short	0x0043
        /*0552*/ 	.short	0x0218
        /*0554*/ 	.byte	0x00, 0xf0, 0x21, 0x00


	//----- nvinfo : EIATTR_KPARAM_INFO
	.align		4
.L_646:
        /*0558*/ 	.byte	0x04, 0x17
        /*055a*/ 	.short	(.L_648 - .L_647)
.L_647:
        /*055c*/ 	.word	0x00000000
        /*0560*/ 	.short	0x0042
        /*0562*/ 	.short	0x0210
        /*0564*/ 	.byte	0x00, 0xf0, 0x21, 0x00


	//----- nvinfo : EIATTR_KPARAM_INFO
	.align		4
.L_648:
        /*0568*/ 	.byte	0x04, 0x17
        /*056a*/ 	.short	(.L_650 - .L_649)
.L_649:
        /*056c*/ 	.word	0x00000000
        /*0570*/ 	.short	0x0041
        /*0572*/ 	.short	0x0208
        /*0574*/ 	.byte	0x00, 0xf0, 0x21, 0x00


	//----- nvinfo : EIATTR_KPARAM_INFO
	.align		4
.L_650:
        /*0578*/ 	.byte	0x04, 0x17
        /*057a*/ 	.short	(.L_652 - .L_651)
.L_651:
        /*057c*/ 	.word	0x00000000
        /*0580*/ 	.short	0x0040
        /*0582*/ 	.short	0x0200
        /*0584*/ 	.byte	0x00, 0xf0, 0x21, 0x00


	//----- nvinfo : EIATTR_KPARAM_INFO
	.align		4
.L_652:
        /*0588*/ 	.byte	0x04, 0x17
        /*058a*/ 	.short	(.L_654 - .L_653)
.L_653:
        /*058c*/ 	.word	0x00000000
        /*0590*/ 	.short	0x003f
        /*0592*/ 	.short	0x01f8
        /*0594*/ 	.byte	0x00, 0xf0, 0x21, 0x00


	//----- nvinfo : EIATTR_KPARAM_INFO
	.align		4
.L_654:
        /*0598*/ 	.byte	0x04, 0x17
        /*059a*/ 	.short	(.L_656 - .L_655)
.L_655:
        /*059c*/ 	.word	0x00000000
        /*05a0*/ 	.short	0x003e
        /*05a2*/ 	.short	0x01f0
        /*05a4*/ 	.byte	0x00, 0xf0, 0x21, 0x00


	//----- nvinfo : EIATTR_KPARAM_INFO
	.align		4
.L_656:
        /*05a8*/ 	.byte	0x04, 0x17
        /*05aa*/ 	.short	(.L_658 - .L_657)
.L_657:
        /*05ac*/ 	.word	0x00000000
        /*05b0*/ 	.short	0x003d
        /*05b2*/ 	.short	0x01e8
        /*05b4*/ 	.byte	0x00, 0xf0, 0x21, 0x00


	//----- nvinfo : EIATTR_KPARAM_INFO
	.align		4
.L_658:
        /*05b8*/ 	.byte	0x04, 0x17
        /*05ba*/ 	.short	(.L_660 - .L_659)
.L_659:
        /*05bc*/ 	.word	0x00000000
        /*05c0*/ 	.short	0x003c
        /*05c2*/ 	.short	0x01e0
        /*05c4*/ 	.byte	0x00, 0xf0, 0x21, 0x00


	//----- nvinfo : EIATTR_KPARAM_INFO
	.align		4
.L_660:
        /*05c8*/ 	.byte	0x04, 0x17
        /*05ca*/ 	.short	(.L_662 - .L_661)
.L_661:
        /*05cc*/ 	.word	0x00000000
        /*05d0*/ 	.short	0x003b
        /*05d2*/ 	.short	0x01d8
        /*05d4*/ 	.byte	0x00, 0xf0, 0x21, 0x00


	//----- nvinfo : EIATTR_KPARAM_INFO
	.align		4
.L_662:
        /*05d8*/ 	.byte	0x04, 0x17
        /*05da*/ 	.short	(.L_664 - .L_663)
.L_663:
        /*05dc*/ 	.word	0x00000000
        /*05e0*/ 	.short	0x003a
        /*05e2*/ 	.short	0x01d0
        /*05e4*/ 	.byte	0x00, 0xf0, 0x21, 0x00


	//----- nvinfo : EIATTR_KPARAM_INFO
	.align		4
.L_664:
        /*05e8*/ 	.byte	0x04, 0x17
        /*05ea*/ 	.short	(.L_666 - .L_665)
.L_665:
        /*05ec*/ 	.word	0x00000000
        /*05f0*/ 	.short	0x0039
        /*05f2*/ 	.short	0x01c8
        /*05f4*/ 	.byte	0x00, 0xf0, 0x21, 0x00


	//----- nvinfo : EIATTR_KPARAM_INFO
	.align		4
.L_666:
        /*05f8*/ 	.byte	0x04, 0x17
        /*05fa*/ 	.short	(.L_668 - .L_667)
.L_667:
        /*05fc*/ 	.word	0x00000000
        /*0600*/ 	.short	0x0038
        /*0602*/ 	.short	0x01c0
        /*0604*/ 	.byte	0x00, 0xf0, 0x21, 0x00


	//----- nvinfo : EIATTR_KPARAM_INFO
	.align		4
.L_668:
        /*0608*/ 	.byte	0x04, 0x17
        /*060a*/ 	.short	(.L_670 - .L_669)
.L_669:
        /*060c*/ 	.word	0x00000000
        /*0610*/ 	.short	0x0037
        /*0612*/ 	.short	0x01b8
        /*0614*/ 	.byte	0x00, 0xf0, 0x21, 0x00


	//----- nvinfo : EIATTR_KPARAM_INFO
	.align		4
.L_670:
        /*0618*/ 	.byte	0x04, 0x17
        /*061a*/ 	.short	(.L_672 - .L_671)
.L_671:
        /*061c*/ 	.word	0x00000000
        /*0620*/ 	.short	0x0036
        /*0622*/ 	.short	0x01b0
        /*0624*/ 	.byte	0x00, 0xf0, 0x21, 0x00


	//----- nvinfo : EIATTR_KPARAM_INFO
	.align		4
.L_672:
        /*0628*/ 	.byte	0x04, 0x17
        /*062a*/ 	.short	(.L_674 - .L_673)
.L_673:
        /*062c*/ 	.word	0x00000000
        /*0630*/ 	.short	0x0035
        /*0632*/ 	.short	0x01a8
        /*0634*/ 	.byte	0x00, 0xf0, 0x21, 0x00


	//----- nvinfo : EIATTR_KPARAM_INFO
	.align		4
.L_674:
        /*0638*/ 	.byte	0x04, 0x17
        /*063a*/ 	.short	(.L_676 - .L_675)
.L_675:
        /*063c*/ 	.word	0x00000000
        /*0640*/ 	.short	0x0034
        /*0642*/ 	.short	0x01a0
        /*0644*/ 	.byte	0x00, 0xf0, 0x21, 0x00


	//----- nvinfo : EIATTR_KPARAM_INFO
	.align		4
.L_676:
        /*0648*/ 	.byte	0x04, 0x17
        /*064a*/ 	.short	(.L_678 - .L_677)
.L_677:
        /*064c*/ 	.word	0x00000000
        /*0650*/ 	.short	0x0033
        /*0652*/ 	.short	0x0198
        /*0654*/ 	.byte	0x00, 0xf0, 0x21, 0x00


	//----- nvinfo : EIATTR_KPARAM_INFO
	.align		4
.L_678:
        /*0658*/ 	.byte	0x04, 0x17
        /*065a*/ 	.short	(.L_680 - .L_679)
.L_679:
        /*065c*/ 	.word	0x00000000
        /*0660*/ 	.short	0x0032
        /*0662*/ 	.short	0x0190
        /*0664*/ 	.byte	0x00, 0xf0, 0x21, 0x00


	//----- nvinfo : EIATTR_KPARAM_INFO
	.align		4
.L_680:
        /*0668*/ 	.byte	0x04, 0x17
        /*066a*/ 	.short	(.L_682 - .L_681)
.L_681:
        /*066c*/ 	.word	0x00000000
        /*0670*/ 	.short	0x0031
        /*0672*/ 	.short	0x0188
        /*0674*/ 	.byte	0x00, 0xf0, 0x21, 0x00


	//----- nvinfo : EIATTR_KPARAM_INFO
	.align		4
.L_682:
        /*0678*/ 	.byte	0x04, 0x17
        /*067a*/ 	.short	(.L_684 - .L_683)
.L_683:
        /*067c*/ 	.word	0x00000000
        /*0680*/ 	.short	0x0030
        /*0682*/ 	.short	0x0180
        /*0684*/ 	.byte	0x00, 0xf0, 0x21, 0x00


	//----- nvinfo : EIATTR_KPARAM_INFO
	.align		4
.L_684:
        /*0688*/ 	.byte	0x04, 0x17
        /*068a*/ 	.short	(.L_686 - .L_685)
.L_685:
        /*068c*/ 	.word	0x00000000
        /*0690*/ 	.short	0x002f
        /*0692*/ 	.short	0x0178
        /*0694*/ 	.byte	0x00, 0xf0, 0x21, 0x00


	//----- nvinfo : EIATTR_KPARAM_INFO
	.align		4
.L_686:
        /*0698*/ 	.byte	0x04, 0x17
        /*069a*/ 	.short	(.L_688 - .L_687)
.L_687:
        /*069c*/ 	.word	0x00000000
        /*06a0*/ 	.short	0x002e
        /*06a2*/ 	.short	0x0170
        /*06a4*/ 	.byte	0x00, 0xf0, 0x21, 0x00


	//----- nvinfo : EIATTR_KPARAM_INFO
	.align		4
.L_688:
        /*06a8*/ 	.byte	0x04, 0x17
        /*06aa*/ 	.short	(.L_690 - .L_689)
.L_689:
        /*06ac*/ 	.word	0x00000000
        /*06b0*/ 	.short	0x002d
        /*06b2*/ 	.short	0x0168
        /*06b4*/ 	.byte	0x00, 0xf0, 0x21, 0x00


	//----- nvinfo : EIATTR_KPARAM_INFO
	.align		4
.L_690:
        /*06b8*/ 	.byte	0x04, 0x17
        /*06ba*/ 	.short	(.L_692 - .L_691)
.L_691:
        /*06bc*/ 	.word	0x00000000
        /*06c0*/ 	.short	0x002c
        /*06c2*/ 	.short	0x0160
        /*06c4*/ 	.byte	0x00, 0xf0, 0x21, 0x00


	//----- nvinfo : EIATTR_KPARAM_INFO
	.align		4
.L_692:
        /*06c8*/ 	.byte	0x04, 0x17
        /*06ca*/ 	.short	(.L_694 - .L_693)
.L_693:
        /*06cc*/ 	.word	0x00000000
        /*06d0*/ 	.short	0x002b
        /*06d2*/ 	.short	0x0158
        /*06d4*/ 	.byte	0x00, 0xf0, 0x21, 0x00


	//----- nvinfo : EIATTR_KPARAM_INFO
	.align		4
.L_694:
        /*06d8*/ 	.byte	0x04, 0x17
        /*06da*/ 	.short	(.L_696 - .L_695)
.L_695:
        /*06dc*/ 	.word	0x00000000
        /*06e0*/ 	.short	0x002a
        /*06e2*/ 	.short	0x0150
        /*06e4*/ 	.byte	0x00, 0xf0, 0x21, 0x00


	//----- nvinfo : EIATTR_KPARAM_INFO
	.align		4
.L_696:
        /*06e8*/ 	.byte	0x04, 0x17
        /*06ea*/ 	.short	(.L_698 - .L_697)
.L_697:
        /*06ec*/ 	.word	0x00000000
        /*06f0*/ 	.short	0x0029
        /*06f2*/ 	.short	0x0148
        /*06f4*/ 	.byte	0x00, 0xf0, 0x21, 0x00


	//----- nvinfo : EIATTR_KPARAM_INFO
	.align		4
.L_698:
        /*06f8*/ 	.byte	0x04, 0x17
        /*06fa*/ 	.short	(.L_700 - .L_699)
.L_699:
        /*06fc*/ 	.word	0x00000000
        /*0700*/ 	.short	0x0028
        /*0702*/ 	.short	0x0140
        /*0704*/ 	.byte	0x00, 0xf0, 0x21, 0x00


	//----- nvinfo : EIATTR_KPARAM_INFO
	.align		4
.L_700:
        /*0708*/ 	.byte	0x04, 0x17
        /*070a*/ 	.short	(.L_702 - .L_701)
.L_701:
        /*070c*/ 	.word	0x00000000
        /*0710*/ 	.short	0x0027
        /*0712*/ 	.short	0x0138
        /*0714*/ 	.byte	0x00, 0xf0, 0x21, 0x00


	//----- nvinfo : EIATTR_KPARAM_INFO
	.align		4
.L_702:
        /*0718*/ 	.byte	0x04, 0x17
        /*071a*/ 	.short	(.L_704 - .L_703)
.L_703:
        /*071c*/ 	.word	0x00000000
        /*0720*/ 	.short	0x0026
        /*0722*/ 	.short	0x0130
        /*0724*/ 	.byte	0x00, 0xf0, 0x21, 0x00


	//----- nvinfo : EIATTR_KPARAM_INFO
	.align		4
.L_704:
        /*0728*/ 	.byte	0x04, 0x17
        /*072a*/ 	.short	(.L_706 - .L_705)
.L_705:
        /*072c*/ 	.word	0x00000000
        /*0730*/ 	.short	0x0025
        /*0732*/ 	.short	0x0128
        /*0734*/ 	.byte	0x00, 0xf0, 0x21, 0x00


	//----- nvinfo : EIATTR_KPARAM_INFO
	.align		4
.L_706:
        /*0738*/ 	.byte	0x04, 0x17
        /*073a*/ 	.short	(.L_708 - .L_707)
.L_707:
        /*073c*/ 	.word	0x00000000
        /*0740*/ 	.short	0x0024
        /*0742*/ 	.short	0x0120
        /*0744*/ 	.byte	0x00, 0xf0, 0x21, 0x00


	//----- nvinfo : EIATTR_KPARAM_INFO
	.align		4
.L_708:
        /*0748*/ 	.byte	0x04, 0x17
        /*074a*/ 	.short	(.L_710 - .L_709)
.L_709:
        /*074c*/ 	.word	0x00000000
        /*0750*/ 	.short	0x0023
        /*0752*/ 	.short	0x0118
        /*0754*/ 	.byte	0x00, 0xf0, 0x21, 0x00


	//----- nvinfo : EIATTR_KPARAM_INFO
	.align		4
.L_710:
        /*0758*/ 	.byte	0x04, 0x17
        /*075a*/ 	.short	(.L_712 - .L_711)
.L_711:
        /*075c*/ 	.word	0x00000000
        /*0760*/ 	.short	0x0022
        /*0762*/ 	.short	0x0110
        /*0764*/ 	.byte	0x00, 0xf0, 0x21, 0x00


	//----- nvinfo : EIATTR_KPARAM_INFO
	.align		4
.L_712:
        /*0768*/ 	.byte	0x04, 0x17
        /*076a*/ 	.short	(.L_714 - .L_713)
.L_713:
        /*076c*/ 	.word	0x00000000
        /*0770*/ 	.short	0x0021
        /*0772*/ 	.short	0x0108
        /*0774*/ 	.byte	0x00, 0xf0, 0x21, 0x00


	//----- nvinfo : EIATTR_KPARAM_INFO
	.align		4
.L_714:
        /*0778*/ 	.byte	0x04, 0x17
        /*077a*/ 	.short	(.L_716 - .L_715)
.L_715:
        /*077c*/ 	.word	0x00000000
        /*0780*/ 	.short	0x0020
        /*0782*/ 	.short	0x0100
        /*0784*/ 	.byte	0x00, 0xf0, 0x21, 0x00


	//----- nvinfo : EIATTR_KPARAM_INFO
	.align		4
.L_716:
        /*0788*/ 	.byte	0x04, 0x17
        /*078a*/ 	.short	(.L_718 - .L_717)
.L_717:
        /*078c*/ 	.word	0x00000000
        /*0790*/ 	.short	0x001f
        /*0792*/ 	.short	0x00f8
        /*0794*/ 	.byte	0x00, 0xf0, 0x21, 0x00


	//----- nvinfo : EIATTR_KPARAM_INFO
	.align		4
.L_718:
        /*0798*/ 	.byte	0x04, 0x17
        /*079a*/ 	.short	(.L_720 - .L_719)
.L_719:
        /*079c*/ 	.word	0x00000000
        /*07a0*/ 	.short	0x001e
        /*07a2*/ 	.short	0x00f0
        /*07a4*/ 	.byte	0x00, 0xf0, 0x21, 0x00


	//----- nvinfo : EIATTR_KPARAM_INFO
	.align		4
.L_720:
        /*07a8*/ 	.byte	0x04, 0x17
        /*07aa*/ 	.short	(.L_722 - .L_721)
.L_721:
        /*07ac*/ 	.word	0x00000000
        /*07b0*/ 	.short	0x001d
        /*07b2*/ 	.short	0x00e8
        /*07b4*/ 	.byte	0x00, 0xf0, 0x21, 0x00


	//----- nvinfo : EIATTR_KPARAM_INFO
	.align		4
.L_722:
        /*07b8*/ 	.byte	0x04, 0x17
        /*07ba*/ 	.short	(.L_724 - .L_723)
.L_723:
        /*07bc*/ 	.word	0x00000000
        /*07c0*/ 	.short	0x001c
        /*07c2*/ 	.short	0x00e0
        /*07c4*/ 	.byte	0x00, 0xf0, 0x21, 0x00


	//----- nvinfo : EIATTR_KPARAM_INFO
	.align		4
.L_724:
        /*07c8*/ 	.byte	0x04, 0x17
        /*07ca*/ 	.short	(.L_726 - .L_725)
.L_725:
        /*07cc*/ 	.word	0x00000000
        /*07d0*/ 	.short	0x001b
        /*07d2*/ 	.short	0x00d8
        /*07d4*/ 	.byte	0x00, 0xf0, 0x21, 0x00


	//----- nvinfo : EIATTR_KPARAM_INFO
	.align		4
.L_726:
        /*07d8*/ 	.byte	0x04, 0x17
        /*07da*/ 	.short	(.L_728 - .L_727)
.L_727:
        /*07dc*/ 	.word	0x00000000
        /*07e0*/ 	.short	0x001a
        /*07e2*/ 	.short	0x00d0
        /*07e4*/ 	.byte	0x00, 0xf0, 0x21, 0x00


	//----- nvinfo : EIATTR_KPARAM_INFO
	.align		4
.L_728:
        /*07e8*/ 	.byte	0x04, 0x17
        /*07ea*/ 	.short	(.L_730 - .L_729)
.L_729:
        /*07ec*/ 	.word	0x00000000
        /*07f0*/ 	.short	0x0019
        /*07f2*/ 	.short	0x00c8
        /*07f4*/ 	.byte	0x00, 0xf0, 0x21, 0x00


	//----- nvinfo : EIATTR_KPARAM_INFO
	.align		4
.L_730:
        /*07f8*/ 	.byte	0x04, 0x17
        /*07fa*/ 	.short	(.L_732 - .L_731)
.L_731:
        /*07fc*/ 	.word	0x00000000
        /*0800*/ 	.short	0x0018
        /*0802*/ 	.short	0x00c0
        /*0804*/ 	.byte	0x00, 0xf0, 0x21, 0x00


	//----- nvinfo : EIATTR_KPARAM_INFO
	.align		4
.L_732:
        /*0808*/ 	.byte	0x04, 0x17
        /*080a*/ 	.short	(.L_734 - .L_733)
.L_733:
        /*080c*/ 	.word	0x00000000
        /*0810*/ 	.short	0x0017
        /*0812*/ 	.short	0x00b8
        /*0814*/ 	.byte	0x00, 0xf0, 0x21, 0x00


	//----- nvinfo : EIATTR_KPARAM_INFO
	.align		4
.L_734:
        /*0818*/ 	.byte	0x04, 0x17
        /*081a*/ 	.short	(.L_736 - .L_735)
.L_735:
        /*081c*/ 	.word	0x00000000
        /*0820*/ 	.short	0x0016
        /*0822*/ 	.short	0x00b0
        /*0824*/ 	.byte	0x00, 0xf0, 0x21, 0x00


	//----- nvinfo : EIATTR_KPARAM_INFO
	.align		4
.L_736:
        /*0828*/ 	.byte	0x04, 0x17
        /*082a*/ 	.short	(.L_738 - .L_737)
.L_737:
        /*082c*/ 	.word	0x00000000
        /*0830*/ 	.short	0x0015
        /*0832*/ 	.short	0x00a8
        /*0834*/ 	.byte	0x00, 0xf0, 0x21, 0x00


	//----- nvinfo : EIATTR_KPARAM_INFO
	.align		4
.L_738:
        /*0838*/ 	.byte	0x04, 0x17
        /*083a*/ 	.short	(.L_740 - .L_739)
.L_739:
        /*083c*/ 	.word	0x00000000
        /*0840*/ 	.short	0x0014
        /*0842*/ 	.short	0x00a0
        /*0844*/ 	.byte	0x00, 0xf0, 0x21, 0x00


	//----- nvinfo : EIATTR_KPARAM_INFO
	.align		4
.L_740:
        /*0848*/ 	.byte	0x04, 0x17
        /*084a*/ 	.short	(.L_742 - .L_741)
.L_741:
        /*084c*/ 	.word	0x00000000
        /*0850*/ 	.short	0x0013
        /*0852*/ 	.short	0x0098
        /*0854*/ 	.byte	0x00, 0xf0, 0x21, 0x00


	//----- nvinfo : EIATTR_KPARAM_INFO
	.align		4
.L_742:
        /*0858*/ 	.byte	0x04, 0x17
        /*085a*/ 	.short	(.L_744 - .L_743)
.L_743:
        /*085c*/ 	.word	0x00000000
        /*0860*/ 	.short	0x0012
        /*0862*/ 	.short	0x0090
        /*0864*/ 	.byte	0x00, 0xf0, 0x21, 0x00


	//----- nvinfo : EIATTR_KPARAM_INFO
	.align		4
.L_744:
        /*0868*/ 	.byte	0x04, 0x17
        /*086a*/ 	.short	(.L_746 - .L_745)
.L_745:
        /*086c*/ 	.word	0x00000000
        /*0870*/ 	.short	0x0011
        /*0872*/ 	.short	0x0088
        /*0874*/ 	.byte	0x00, 0xf0, 0x21, 0x00


	//----- nvinfo : EIATTR_KPARAM_INFO
	.align		4
.L_746:
        /*0878*/ 	.byte	0x04, 0x17
        /*087a*/ 	.short	(.L_748 - .L_747)
.L_747:
        /*087c*/ 	.word	0x00000000
        /*0880*/ 	.short	0x0010
        /*0882*/ 	.short	0x0080
        /*0884*/ 	.byte	0x00, 0xf0, 0x21, 0x00


	//----- nvinfo : EIATTR_KPARAM_INFO
	.align		4
.L_748:
        /*0888*/ 	.byte	0x04, 0x17
        /*088a*/ 	.short	(.L_750 - .L_749)
.L_749:
        /*088c*/ 	.word	0x00000000
        /*0890*/ 	.short	0x000f
        /*0892*/ 	.short	0x0078
        /*0894*/ 	.byte	0x00, 0xf0, 0x21, 0x00


	//----- nvinfo : EIATTR_KPARAM_INFO
	.align		4
.L_750:
        /*0898*/ 	.byte	0x04, 0x17
        /*089a*/ 	.short	(.L_752 - .L_751)
.L_751:
        /*089c*/ 	.word	0x00000000
        /*08a0*/ 	.short	0x000e
        /*08a2*/ 	.short	0x0070
        /*08a4*/ 	.byte	0x00, 0xf0, 0x21, 0x00


	//----- nvinfo : EIATTR_KPARAM_INFO
	.align		4
.L_752:
        /*08a8*/ 	.byte	0x04, 0x17
        /*08aa*/ 	.short	(.L_754 - .L_753)
.L_753:
        /*08ac*/ 	.word	0x00000000
        /*08b0*/ 	.short	0x000d
        /*08b2*/ 	.short	0x0068
        /*08b4*/ 	.byte	0x00, 0xf0, 0x21, 0x00


	//----- nvinfo : EIATTR_KPARAM_INFO
	.align		4
.L_754:
        /*08b8*/ 	.byte	0x04, 0x17
        /*08ba*/ 	.short	(.L_756 - .L_755)
.L_755:
        /*08bc*/ 	.word	0x00000000
        /*08c0*/ 	.short	0x000c
        /*08c2*/ 	.short	0x0060
        /*08c4*/ 	.byte	0x00, 0xf0, 0x21, 0x00


	//----- nvinfo : EIATTR_KPARAM_INFO
	.align		4
.L_756:
        /*08c8*/ 	.byte	0x04, 0x17
        /*08ca*/ 	.short	(.L_758 - .L_757)
.L_757:
        /*08cc*/ 	.word	0x00000000
        /*08d0*/ 	.short	0x000b
        /*08d2*/ 	.short	0x0058
        /*08d4*/ 	.byte	0x00, 0xf0, 0x21, 0x00


	//----- nvinfo : EIATTR_KPARAM_INFO
	.align		4
.L_758:
        /*08d8*/ 	.byte	0x04, 0x17
        /*08da*/ 	.short	(.L_760 - .L_759)
.L_759:
        /*08dc*/ 	.word	0x00000000
        /*08e0*/ 	.short	0x000a
        /*08e2*/ 	.short	0x0050
        /*08e4*/ 	.byte	0x00, 0xf0, 0x21, 0x00


	//----- nvinfo : EIATTR_KPARAM_INFO
	.align		4
.L_760:
        /*08e8*/ 	.byte	0x04, 0x17
        /*08ea*/ 	.short	(.L_762 - .L_761)
.L_761:
        /*08ec*/ 	.word	0x00000000
        /*08f0*/ 	.short	0x0009
        /*08f2*/ 	.short	0x0048
        /*08f4*/ 	.byte	0x00, 0xf0, 0x21, 0x00


	//----- nvinfo : EIATTR_KPARAM_INFO
	.align		4
.L_762:
        /*08f8*/ 	.byte	0x04, 0x17
        /*08fa*/ 	.short	(.L_764 - .L_763)
.L_763:
        /*08fc*/ 	.word	0x00000000
        /*0900*/ 	.short	0x0008
        /*0902*/ 	.short	0x0040
        /*0904*/ 	.byte	0x00, 0xf0, 0x21, 0x00


	//----- nvinfo : EIATTR_KPARAM_INFO
	.align		4
.L_764:
        /*0908*/ 	.byte	0x04, 0x17
        /*090a*/ 	.short	(.L_766 - .L_765)
.L_765:
        /*090c*/ 	.word	0x00000000
        /*0910*/ 	.short	0x0007
        /*0912*/ 	.short	0x0038
        /*0914*/ 	.byte	0x00, 0xf0, 0x21, 0x00


	//----- nvinfo : EIATTR_KPARAM_INFO
	.align		4
.L_766:
        /*0918*/ 	.byte	0x04, 0x17
        /*091a*/ 	.short	(.L_768 - .L_767)
.L_767:
        /*091c*/ 	.word	0x00000000
        /*0920*/ 	.short	0x0006
        /*0922*/ 	.short	0x0030
        /*0924*/ 	.byte	0x00, 0xf0, 0x21, 0x00


	//----- nvinfo : EIATTR_KPARAM_INFO
	.align		4
.L_768:
        /*0928*/ 	.byte	0x04, 0x17
        /*092a*/ 	.short	(.L_770 - .L_769)
.L_769:
        /*092c*/ 	.word	0x00000000
        /*0930*/ 	.short	0x0005
        /*0932*/ 	.short	0x0028
        /*0934*/ 	.byte	0x00, 0xf0, 0x21, 0x00


	//----- nvinfo : EIATTR_KPARAM_INFO
	.align		4
.L_770:
        /*0938*/ 	.byte	0x04, 0x17
        /*093a*/ 	.short	(.L_772 - .L_771)
.L_771:
        /*093c*/ 	.word	0x00000000
        /*0940*/ 	.short	0x0004
        /*0942*/ 	.short	0x0020
        /*0944*/ 	.byte	0x00, 0xf0, 0x21, 0x00


	//----- nvinfo : EIATTR_KPARAM_INFO
	.align		4
.L_772:
        /*0948*/ 	.byte	0x04, 0x17
        /*094a*/ 	.short	(.L_774 - .L_773)
.L_773:
        /*094c*/ 	.word	0x00000000
        /*0950*/ 	.short	0x0003
        /*0952*/ 	.short	0x0018
        /*0954*/ 	.byte	0x00, 0xf0, 0x21, 0x00


	//----- nvinfo : EIATTR_KPARAM_INFO
	.align		4
.L_774:
        /*0958*/ 	.byte	0x04, 0x17
        /*095a*/ 	.short	(.L_776 - .L_775)
.L_775:
        /*095c*/ 	.word	0x00000000
        /*0960*/ 	.short	0x0002
        /*0962*/ 	.short	0x0010
        /*0964*/ 	.byte	0x00, 0xf0, 0x21, 0x00


	//----- nvinfo : EIATTR_KPARAM_INFO
	.align		4
.L_776:
        /*0968*/ 	.byte	0x04, 0x17
        /*096a*/ 	.short	(.L_778 - .L_777)
.L_777:
        /*096c*/ 	.word	0x00000000
        /*0970*/ 	.short	0x0001
        /*0972*/ 	.short	0x0008
        /*0974*/ 	.byte	0x00, 0xf0, 0x21, 0x00


	//----- nvinfo : EIATTR_KPARAM_INFO
	.align		4
.L_778:
        /*0978*/ 	.byte	0x04, 0x17
        /*097a*/ 	.short	(.L_780 - .L_779)
.L_779:
        /*097c*/ 	.word	0x00000000
        /*0980*/ 	.short	0x0000
        /*0982*/ 	.short	0x0000
        /*0984*/ 	.byte	0x00, 0xf5, 0x21, 0x00


	//----- nvinfo : EIATTR_SPARSE_MMA_MASK
	.align		4
.L_780:
        /*0988*/ 	.byte	0x03, 0x50
        /*098a*/ 	.short	0x0000


	//----- nvinfo : EIATTR_MAXREG_COUNT
	.align		4
        /*098c*/ 	.byte	0x03, 0x1b
        /*098e*/ 	.short	0x00ff


	//----- nvinfo : EIATTR_MERCURY_ISA_VERSION
	.align		4
        /*0990*/ 	.byte	0x03, 0x5f
        /*0992*/ 	.short	0x0101


	//----- nvinfo : EIATTR_VRC_CTA_INIT_COUNT
	.align		4
        /*0994*/ 	.byte	0x02, 0x4a
	.zero		1
	.zero		1


	//----- nvinfo : EIATTR_EXIT_INSTR_OFFSETS
	.align		4
        /*0998*/ 	.byte	0x04, 0x1c
        /*099a*/ 	.short	(.L_782 - .L_781)


	//   ....[0]....
.L_781:
        /*099c*/ 	.word	0x000000b0


	//   ....[1]....
        /*09a0*/ 	.word	0x000018d0


	//----- nvinfo : EIATTR_CBANK_PARAM_SIZE
	.align		4
.L_782:
        /*09a4*/ 	.byte	0x03, 0x19
        /*09a6*/ 	.short	0x04c0


	//----- nvinfo : EIATTR_PARAM_CBANK
	.align		4
        /*09a8*/ 	.byte	0x04, 0x0a
        /*09aa*/ 	.short	(.L_784 - .L_783)
	.align		4
.L_783:
        /*09ac*/ 	.word	index@(.nv.constant0._Z30gridloopsearch_counting_kernelPyddddddddddddddddddddddddddddddddddddddddddddddddddddddddddddddddddddddddddddddddddddddddddddddddddddddddddddddddddddddddddddddddddddddddddddddddddddddd)
        /*09b0*/ 	.short	0x0380
        /*09b2*/ 	.short	0x04c0


	//----- nvinfo : EIATTR_SW_WAR
	.align		4
.L_784:
        /*09b4*/ 	.byte	0x04, 0x36
        /*09b6*/ 	.short	(.L_786 - .L_785)
.L_785:
        /*09b8*/ 	.word	0x00000008
.L_786:


//--------------------- .nv.callgraph             --------------------------
	.section	.nv.callgraph,"",@"SHT_CUDA_CALLGRAPH"
	.align	4
	.sectionentsize	8
	.align		4
        /*0000*/ 	.word	0x00000000
	.align		4
        /*0004*/ 	.word	0xffffffff
	.align		4
        /*0008*/ 	.word	0x00000000
	.align		4
        /*000c*/ 	.word	0xfffffffe
	.align		4
        /*0010*/ 	.word	0x00000000
	.align		4
        /*0014*/ 	.word	0xfffffffd
	.align		4
        /*0018*/ 	.word	0x00000000
	.align		4
        /*001c*/ 	.word	0xfffffffc


//--------------------- .nv.constant3             --------------------------
	.section	.nv.constant3,"a",@progbits
	.align	8
.nv.constant3:
	.type		device_E_vals,@object
	.size		device_E_vals,(device_S_vals - device_E_vals)
device_E_vals:
	.zero		80
	.type		device_S_vals,@object
	.size		device_S_vals,(.L_1 - device_S_vals)
device_S_vals:
	.zero		40
.L_1:


//--------------------- .nv.constant4             --------------------------
	.section	.nv.constant4,"a",@progbits
	.align	8
	.align		8
.nv.constant4:
        /*0000*/ 	.dword	_ZN34_INTERNAL_e2af437a_4_k_cu_b2aa95ab4cuda3std3__45__cpo5beginE
	.align		8
        /*0008*/ 	.dword	_ZN34_INTERNAL_e2af437a_4_k_cu_b2aa95ab4cuda3std3__45__cpo3endE
	.align		8
        /*0010*/ 	.dword	_ZN34_INTERNAL_e2af437a_4_k_cu_b2aa95ab4cuda3std3__45__cpo6cbeginE
	.align		8
        /*0018*/ 	.dword	_ZN34_INTERNAL_e2af437a_4_k_cu_b2aa95ab4cuda3std3__45__cpo4cendE
	.align		8
        /*0020*/ 	.dword	_ZN34_INTERNAL_e2af437a_4_k_cu_b2aa95ab4cuda3std3__45__cpo6rbeginE
	.align		8
        /*0028*/ 	.dword	_ZN34_INTERNAL_e2af437a_4_k_cu_b2aa95ab4cuda3std3__45__cpo4rendE
	.align		8
        /*0030*/ 	.dword	_ZN34_INTERNAL_e2af437a_4_k_cu_b2aa95ab4cuda3std3__45__cpo7crbeginE
	.align		8
        /*0038*/ 	.dword	_ZN34_INTERNAL_e2af437a_4_k_cu_b2aa95ab4cuda3std3__45__cpo5crendE
	.align		8
        /*0040*/ 	.dword	_ZN34_INTERNAL_e2af437a_4_k_cu_b2aa95ab4cuda3std3__436_GLOBAL__N__e2af437a_4_k_cu_b2aa95ab6ignoreE
	.align		8
        /*0048*/ 	.dword	_ZN34_INTERNAL_e2af437a_4_k_cu_b2aa95ab4cuda3std3__419piecewise_constructE
	.align		8
        /*0050*/ 	.dword	_ZN34_INTERNAL_e2af437a_4_k_cu_b2aa95ab4cuda3std3__48in_placeE
	.align		8
        /*0058*/ 	.dword	_ZN34_INTERNAL_e2af437a_4_k_cu_b2aa95ab4cuda3std3__420unreachable_sentinelE
	.align		8
        /*0060*/ 	.dword	_ZN34_INTERNAL_e2af437a_4_k_cu_b2aa95ab4cuda3std3__47nulloptE
	.align		8
        /*0068*/ 	.dword	_ZN34_INTERNAL_e2af437a_4_k_cu_b2aa95ab4cuda3std3__48unexpectE
	.align		8
        /*0070*/ 	.dword	_ZN34_INTERNAL_e2af437a_4_k_cu_b2aa95ab4cuda3std6ranges3__45__cpo4swapE
	.align		8
        /*0078*/ 	.dword	_ZN34_INTERNAL_e2af437a_4_k_cu_b2aa95ab4cuda3std6ranges3__45__cpo9iter_moveE
	.align		8
        /*0080*/ 	.dword	_ZN34_INTERNAL_e2af437a_4_k_cu_b2aa95ab4cuda3std6ranges3__45__cpo5beginE
	.align		8
        /*0088*/ 	.dword	_ZN34_INTERNAL_e2af437a_4_k_cu_b2aa95ab4cuda3std6ranges3__45__cpo3endE
	.align		8
        /*0090*/ 	.dword	_ZN34_INTERNAL_e2af437a_4_k_cu_b2aa95ab4cuda3std6ranges3__45__cpo6cbeginE
	.align		8
        /*0098*/ 	.dword	_ZN34_INTERNAL_e2af437a_4_k_cu_b2aa95ab4cuda3std6ranges3__45__cpo4cendE
	.align		8
        /*00a0*/ 	.dword	_ZN34_INTERNAL_e2af437a_4_k_cu_b2aa95ab4cuda3std6ranges3__45__cpo7advanceE
	.align		8
        /*00a8*/ 	.dword	_ZN34_INTERNAL_e2af437a_4_k_cu_b2aa95ab4cuda3std6ranges3__45__cpo9iter_swapE
	.align		8
        /*00b0*/ 	.dword	_ZN34_INTERNAL_e2af437a_4_k_cu_b2aa95ab4cuda3std6ranges3__45__cpo4nextE
	.align		8
        /*00b8*/ 	.dword	_ZN34_INTERNAL_e2af437a_4_k_cu_b2aa95ab4cuda3std6ranges3__45__cpo4prevE
	.align		8
        /*00c0*/ 	.dword	_ZN34_INTERNAL_e2af437a_4_k_cu_b2aa95ab4cuda3std6ranges3__45__cpo4dataE
	.align		8
        /*00c8*/ 	.dword	_ZN34_INTERNAL_e2af437a_4_k_cu_b2aa95ab4cuda3std6ranges3__45__cpo5cdataE
	.align		8
        /*00d0*/ 	.dword	_ZN34_INTERNAL_e2af437a_4_k_cu_b2aa95ab4cuda3std6ranges3__45__cpo4sizeE
	.align		8
        /*00d8*/ 	.dword	_ZN34_INTERNAL_e2af437a_4_k_cu_b2aa95ab4cuda3std6ranges3__45__cpo5ssizeE
	.align		8
        /*00e0*/ 	.dword	_ZN34_INTERNAL_e2af437a_4_k_cu_b2aa95ab4cuda3std6ranges3__45__cpo8distanceE
	.align		8
        /*00e8*/ 	.dword	_ZN34_INTERNAL_e2af437a_4_k_cu_b2aa95ab6thrust24THRUST_300001_SM_1000_NS8cuda_cub3parE
	.align		8
        /*00f0*/ 	.dword	_ZN34_INTERNAL_e2af437a_4_k_cu_b2aa95ab6thrust24THRUST_300001_SM_1000_NS8cuda_cub10par_nosyncE
	.align		8
        /*00f8*/ 	.dword	_ZN34_INTERNAL_e2af437a_4_k_cu_b2aa95ab6thrust24THRUST_300001_SM_1000_NS6system6detail10sequential3seqE
	.align		8
        /*0100*/ 	.dword	_ZN34_INTERNAL_e2af437a_4_k_cu_b2aa95ab6thrust24THRUST_300001_SM_1000_NS12placeholders2_1E
	.align		8
        /*0108*/ 	.dword	_ZN34_INTERNAL_e2af437a_4_k_cu_b2aa95ab6thrust24THRUST_300001_SM_1000_NS12placeholders2_2E
	.align		8
        /*0110*/ 	.dword	_ZN34_INTERNAL_e2af437a_4_k_cu_b2aa95ab6thrust24THRUST_300001_SM_1000_NS12placeholders2_3E
	.align		8
        /*0118*/ 	.dword	_ZN34_INTERNAL_e2af437a_4_k_cu_b2aa95ab6thrust24THRUST_300001_SM_1000_NS12placeholders2_4E
	.align		8
        /*0120*/ 	.dword	_ZN34_INTERNAL_e2af437a_4_k_cu_b2aa95ab6thrust24THRUST_300001_SM_1000_NS12placeholders2_5E
	.align		8
        /*0128*/ 	.dword	_ZN34_INTERNAL_e2af437a_4_k_cu_b2aa95ab6thrust24THRUST_300001_SM_1000_NS12placeholders2_6E
	.align		8
        /*0130*/ 	.dword	_ZN34_INTERNAL_e2af437a_4_k_cu_b2aa95ab6thrust24THRUST_300001_SM_1000_NS12placeholders2_7E
	.align		8
        /*0138*/ 	.dword	_ZN34_INTERNAL_e2af437a_4_k_cu_b2aa95ab6thrust24THRUST_300001_SM_1000_NS12placeholders2_8E
	.align		8
        /*0140*/ 	.dword	_ZN34_INTERNAL_e2af437a_4_k_cu_b2aa95ab6thrust24THRUST_300001_SM_1000_NS12placeholders2_9E
	.align		8
        /*0148*/ 	.dword	_ZN34_INTERNAL_e2af437a_4_k_cu_b2aa95ab6thrust24THRUST_300001_SM_1000_NS12placeholders3_10E
	.align		8
        /*0150*/ 	.dword	_ZN34_INTERNAL_e2af437a_4_k_cu_b2aa95ab6thrust24THRUST_300001_SM_1000_NS3seqE


//--------------------- .text._ZN3cub18CUB_300001_SM_10006detail4scan16DeviceScanKernelINS2_10policy_hubIyyymN4cuda3std3__44plusIvEEE10Policy1000EN6thrust24THRUST_300001_SM_1000_NS10device_ptrIyEESF_NS0_13ScanTileStateIyLb1EEES9_NS1_10InputValueIyPyEEmyLb0EyEEvT0_T1_T2_iT3_T4_T5_ --------------------------
	.section	.text._ZN3cub18CUB_300001_SM_10006detail4scan16DeviceScanKernelINS2_10policy_hubIyyymN4cuda3std3__44plusIvEEE10Policy1000EN6thrust24THRUST_300001_SM_1000_NS10device_ptrIyEESF_NS0_13ScanTileStateIyLb1EEES9_NS1_10InputValueIyPyEEmyLb0EyEEvT0_T1_T2_iT3_T4_T5_,"ax",@progbits
	.align	128
        .global         _ZN3cub18CUB_300001_SM_10006detail4scan16DeviceScanKernelINS2_10policy_hubIyyymN4cuda3std3__44plusIvEEE10Policy1000EN6thrust24THRUST_300001_SM_1000_NS10device_ptrIyEESF_NS0_13ScanTileStateIyLb1EEES9_NS1_10InputValueIyPyEEmyLb0EyEEvT0_T1_T2_iT3_T4_T5_
        .type           _ZN3cub18CUB_300001_SM_10006detail4scan16DeviceScanKernelINS2_10policy_hubIyyymN4cuda3std3__44plusIvEEE10Policy1000EN6thrust24THRUST_300001_SM_1000_NS10device_ptrIyEESF_NS0_13ScanTileStateIyLb1EEES9_NS1_10InputValueIyPyEEmyLb0EyEEvT0_T1_T2_iT3_T4_T5_,@function
        .size           _ZN3cub18CUB_300001_SM_10006detail4scan16DeviceScanKernelINS2_10policy_hubIyyymN4cuda3std3__44plusIvEEE10Policy1000EN6thrust24THRUST_300001_SM_1000_NS10device_ptrIyEESF_NS0_13ScanTileStateIyLb1EEES9_NS1_10InputValueIyPyEEmyLb0EyEEvT0_T1_T2_iT3_T4_T5_,(.L_x_254 - _ZN3cub18CUB_300001_SM_10006detail4scan16DeviceScanKernelINS2_10policy_hubIyyymN4cuda3std3__44plusIvEEE10Policy1000EN6thrust24THRUST_300001_SM_1000_NS10device_ptrIyEESF_NS0_13ScanTileStateIyLb1EEES9_NS1_10InputValueIyPyEEmyLb0EyEEvT0_T1_T2_iT3_T4_T5_)
        .other          _ZN3cub18CUB_300001_SM_10006detail4scan16DeviceScanKernelINS2_10policy_hubIyyymN4cuda3std3__44plusIvEEE10Policy1000EN6thrust24THRUST_300001_SM_1000_NS10device_ptrIyEESF_NS0_13ScanTileStateIyLb1EEES9_NS1_10InputValueIyPyEEmyLb0EyEEvT0_T1_T2_iT3_T4_T5_,@"STO_CUDA_ENTRY STV_DEFAULT"
_ZN3cub18CUB_300001_SM_10006detail4scan16DeviceScanKernelINS2_10policy_hubIyyymN4cuda3std3__44plusIvEEE10Policy1000EN6thrust24THRUST_300001_SM_1000_NS10device_ptrIyEESF_NS0_13ScanTileStateIyLb1EEES9_NS1_10InputValueIyPyEEmyLb0EyEEvT0_T1_T2_iT3_T4_T5_:
.text._ZN3cub18CUB_300001_SM_10006detail4scan16DeviceScanKernelINS2_10policy_hubIyyymN4cuda3std3__44plusIvEEE10Policy1000EN6thrust24THRUST_300001_SM_1000_NS10device_ptrIyEESF_NS0_13ScanTileStateIyLb1EEES9_NS1_10InputValueIyPyEEmyLb0EyEEvT0_T1_T2_iT3_T4_T5_:
[----:B------:R-:W-:Y:S01]  /*0000*/  LDC R1, c[0x0][0x37c] ;  /* 0x0000df00ff017b82 */ /* 0x000fe20000000800 */
[----:B------:R-:W0:Y:S01]  /*0010*/  LDCU UR4, c[0x0][0x3a0] ;  /* 0x00007400ff0477ac */ /* 0x000e220008000800 */
[----:B------:R-:W1:Y:S01]  /*0020*/  LDCU.64 UR6, c[0x0][0x3a8] ;  /* 0x00007500ff0677ac */ /* 0x000e620008000a00 */
[----:B------:R-:W2:Y:S01]  /*0030*/  LDCU.64 UR10, c[0x0][0x358] ;  /* 0x00006b00ff0a77ac */ /* 0x000ea20008000a00 */
[----:B0-----:R-:W-:Y:S01]  /*0040*/  UPRMT UR4, UR4, 0x7770, URZ ;  /* 0x0000777004047896 */ /* 0x001fe200080000ff */
[----:B-1----:R-:W-:-:S03]  /*0050*/  IMAD.U32 R24, RZ, RZ, UR6 ;  /* 0x00000006ff187e24 */ /* 0x002fc6000f8e00ff */
[----:B------:R-:W0:Y:S02]  /*0060*/  S2UR UR8, SR_CTAID.X ;  /* 0x00000000000879c3 */ /* 0x000e240000002500 */
[----:B------:R-:W-:Y:S01]  /*0070*/  ISETP.NE.AND P0, PT, RZ, UR4, PT ;  /* 0x00000004ff007c0c */ /* 0x000fe2000bf05270 */
[----:B------:R-:W-:Y:S01]  /*0080*/  IMAD.U32 R25, RZ, RZ, UR7 ;  /* 0x00000007ff197e24 */ /* 0x000fe2000f8e00ff */
[----:B------:R-:W0:Y:S03]  /*0090*/  LDCU UR6, c[0x0][0x398] ;  /* 0x00007300ff0677ac */ /* 0x000e260008000800 */
[----:B------:R-:W1:Y:S08]  /*00a0*/  LDCU.64 UR4, c[0x0][0x3b0] ;  /* 0x00007600ff0477ac */ /* 0x000e700008000a00 */
[----:B--2---:R-:W5:Y:S01]  /*00b0*/  @P0 LDG.E.64 R24, desc[UR10][R24.64] ;  /* 0x0000000a18180981 */ /* 0x004f62000c1e1b00 */
[----:B0-----:R-:W-:-:S04]  /*00c0*/  UIADD3 UR6, UPT, UPT, UR8, UR6, URZ ;  /* 0x0000000608067290 */ /* 0x001fc8000fffe0ff */
[----:B------:R-:W-:-:S04]  /*00d0*/  UIMAD.WIDE UR12, UR6, 0xdc0, URZ ;  /* 0x00000dc0060c78a5 */ /* 0x000fc8000f8e02ff */
[----:B-1----:R-:W-:-:S04]  /*00e0*/  UIADD3 UR4, UP0, UPT, -UR12, UR4, URZ ;  /* 0x000000040c047290 */ /* 0x002fc8000ff1e1ff */
[----:B------:R-:W-:Y:S02]  /*00f0*/  UIADD3.X UR5, UPT, UPT, ~UR13, UR5, URZ, UP0, !UPT ;  /* 0x000000050d057290 */ /* 0x000fe400087fe5ff */
[----:B------:R-:W-:-:S04]  /*0100*/  UISETP.GE.U32.AND UP0, UPT, UR4, 0xdc1, UPT ;  /* 0x00000dc10400788c */ /* 0x000fc8000bf06070 */
[----:B------:R-:W-:-:S09]  /*0110*/  UISETP.GE.U32.AND.EX UP0, UPT, UR5, URZ, UPT, UP0 ;  /* 0x000000ff0500728c */ /* 0x000fd2000bf06100 */
[----:B------:R-:W-:Y:S05]  /*0120*/  BRA.U !UP0, `(.L_x_0) ;  /* 0x0000002108747547 */ /* 0x000fea000b800000 */
[----:B------:R-:W0:Y:S01]  /*0130*/  S2R R38, SR_TID.X ;  /* 0x0000000000267919 */ /* 0x000e220000002100 */
[----:B------:R-:W1:Y:S01]  /*0140*/  LDCU.64 UR4, c[0x0][0x380] ;  /* 0x00007000ff0477ac */ /* 0x000e620008000a00 */
[C---:B0-----:R-:W-:Y:S02]  /*0150*/  LOP3.LUT R0, R38.reuse, 0x1f, RZ, 0xc0, !PT ;  /* 0x0000001f26007812 */ /* 0x041fe400078ec0ff */
[----:B------:R-:W-:-:S05]  /*0160*/  LOP3.LUT R3, R38, 0x3e0, RZ, 0xc0, !PT ;  /* 0x000003e026037812 */ /* 0x000fca00078ec0ff */
[----:B------:R-:W-:-:S05]  /*0170*/  IMAD R0, R3, 0xb, R0 ;  /* 0x0000000b03007824 */ /* 0x000fca00078e0200 */
[----:B------:R-:W-:-:S05]  /*0180*/  IADD3 R0, P0, PT, R0, UR12, RZ ;  /* 0x0000000c00007c10 */ /* 0x000fca000ff1e0ff */
[----:B------:R-:W-:Y:S02]  /*0190*/  IMAD.X R43, RZ, RZ, UR13, P0 ;  /* 0x0000000dff2b7e24 */ /* 0x000fe400080e06ff */
[----:B------:R-:W-:-:S03]  /*01a0*/  IMAD.SHL.U32 R45, R0, 0x8, RZ ;  /* 0x00000008002d7824 */ /* 0x000fc600078e00ff */
[----:B------:R-:W-:Y:S02]  /*01b0*/  SHF.L.U64.HI R43, R0, 0x3, R43 ;  /* 0x00000003002b7819 */ /* 0x000fe4000001022b */
[----:B-1----:R-:W-:-:S04]  /*01c0*/  IADD3 R2, P0, PT, R45, UR4, RZ ;  /* 0x000000042d027c10 */ /* 0x002fc8000ff1e0ff */
[----:B------:R-:W-:-:S05]  /*01d0*/  IADD3.X R3, PT, PT, R43, UR5, RZ, P0, !PT ;  /* 0x000000052b037c10 */ /* 0x000fca00087fe4ff */
[----:B------:R-:W2:Y:S04]  /*01e0*/  LDG.E.64 R4, desc[UR10][R2.64] ;  /* 0x0000000a02047981 */ /* 0x000ea8000c1e1b00 */
[----:B------:R-:W3:Y:S04]  /*01f0*/  LDG.E.64 R6, desc[UR10][R2.64+0x100] ;  /* 0x0001000a02067981 */ /* 0x000ee8000c1e1b00 */
[----:B------:R-:W4:Y:S04]  /*0200*/  LDG.E.64 R8, desc[UR10][R2.64+0x200] ;  /* 0x0002000a02087981 */ /* 0x000f28000c1e1b00 */
[----:B------:R-:W4:Y:S04]  /*0210*/  LDG.E.64 R10, desc[UR10][R2.64+0x300] ;  /* 0x0003000a020a7981 */ /* 0x000f28000c1e1b00 */
[----:B------:R-:W4:Y:S04]  /*0220*/  LDG.E.64 R12, desc[UR10][R2.64+0x400] ;  /* 0x0004000a020c7981 */ /* 0x000f28000c1e1b00 */
[----:B------:R-:W4:Y:S04]  /*0230*/  LDG.E.64 R14, desc[UR10][R2.64+0x500] ;  /* 0x0005000a020e7981 */ /* 0x000f28000c1e1b00 */
[----:B------:R-:W4:Y:S04]  /*0240*/  LDG.E.64 R16, desc[UR10][R2.64+0x600] ;  /* 0x0006000a02107981 */ /* 0x000f28000c1e1b00 */
[----:B------:R-:W4:Y:S04]  /*0250*/  LDG.E.64 R20, desc[UR10][R2.64+0x700] ;  /* 0x0007000a02147981 */ /* 0x000f28000c1e1b00 */
[----:B------:R-:W4:Y:S04]  /*0260*/  LDG.E.64 R22, desc[UR10][R2.64+0x800] ;  /* 0x0008000a02167981 */ /* 0x000f28000c1e1b00 */
[----:B------:R-:W4:Y:S04]  /*0270*/  LDG.E.64 R26, desc[UR10][R2.64+0x900] ;  /* 0x0009000a021a7981 */ /* 0x000f28000c1e1b00 */
[----:B------:R-:W4:Y:S01]  /*0280*/  LDG.E.64 R36, desc[UR10][R2.64+0xa00] ;  /* 0x000a000a02247981 */ /* 0x000f22000c1e1b00 */
[----:B------:R-:W0:Y:S01]  /*0290*/  S2UR UR5, SR_CgaCtaId ;  /* 0x00000000000579c3 */ /* 0x000e220000008800 */
[----:B------:R-:W-:Y:S01]  /*02a0*/  SHF.R.U32.HI R35, RZ, 0x5, R38 ;  /* 0x00000005ff237819 */ /* 0x000fe20000011626 */
[----:B------:R-:W-:Y:S01]  /*02b0*/  UMOV UR4, 0x400 ;  /* 0x0000040000047882 */ /* 0x000fe20000000000 */
[----:B------:R-:W1:Y:S01]  /*02c0*/  S2R R42, SR_LANEID ;  /* 0x00000000002a7919 */ /* 0x000e620000000000 */
[----:B------:R-:W-:Y:S01]  /*02d0*/  UISETP.NE.AND UP0, UPT, UR6, URZ, UPT ;  /* 0x000000ff0600728c */ /* 0x000fe2000bf05270 */
[----:B------:R-:W-:Y:S01]  /*02e0*/  BSSY.RECONVERGENT B0, `(.L_x_1) ;  /* 0x00001be000007945 */ /* 0x000fe20003800200 */
[----:B0-----:R-:W-:Y:S01]  /*02f0*/  ULEA UR4, UR5, UR4, 0x18 ;  /* 0x0000000405047291 */ /* 0x001fe2000f8ec0ff */
[----:B-1----:R-:W-:-:S05]  /*0300*/  IMAD R0, R35, 0x160, R42 ;  /* 0x0000016023007824 */ /* 0x002fca00078e022a */
[----:B------:R-:W-:-:S05]  /*0310*/  LEA R39, R0, UR4, 0x3 ;  /* 0x0000000400277c11 */ /* 0x000fca000f8e18ff */
[----:B------:R-:W-:Y:S01]  /*0320*/  IMAD R0, R42, 0x50, R39 ;  /* 0x000000502a007824 */ /* 0x000fe200078e0227 */
[----:B--2---:R0:W-:Y:S04]  /*0330*/  STS.64 [R39], R4 ;  /* 0x0000000427007388 */ /* 0x0041e80000000a00 */
[----:B---3--:R0:W-:Y:S04]  /*0340*/  STS.64 [R39+0x100], R6 ;  /* 0x0001000627007388 */ /* 0x0081e80000000a00 */
[----:B----4-:R0:W-:Y:S04]  /*0350*/  STS.64 [R39+0x200], R8 ;  /* 0x0002000827007388 */ /* 0x0101e80000000a00 */
[----:B------:R0:W-:Y:S04]  /*0360*/  STS.64 [R39+0x300], R10 ;  /* 0x0003000a27007388 */ /* 0x0001e80000000a00 */
[----:B------:R0:W-:Y:S04]  /*0370*/  STS.64 [R39+0x400], R12 ;  /* 0x0004000c27007388 */ /* 0x0001e80000000a00 */
[----:B------:R0:W-:Y:S04]  /*0380*/  STS.64 [R39+0x500], R14 ;  /* 0x0005000e27007388 */ /* 0x0001e80000000a00 */
[----:B------:R0:W-:Y:S04]  /*0390*/  STS.64 [R39+0x600], R16 ;  /* 0x0006001027007388 */ /* 0x0001e80000000a00 */
[----:B------:R0:W-:Y:S04]  /*03a0*/  STS.64 [R39+0x700], R20 ;  /* 0x0007001427007388 */ /* 0x0001e80000000a00 */
[----:B------:R0:W-:Y:S04]  /*03b0*/  STS.64 [R39+0x800], R22 ;  /* 0x0008001627007388 */ /* 0x0001e80000000a00 */
[----:B------:R0:W-:Y:S04]  /*03c0*/  STS.64 [R39+0x900], R26 ;  /* 0x0009001a27007388 */ /* 0x0001e80000000a00 */
[----:B------:R0:W-:Y:S01]  /*03d0*/  STS.64 [R39+0xa00], R36 ;  /* 0x000a002427007388 */ /* 0x0001e20000000a00 */
[----:B------:R-:W-:-:S03]  /*03e0*/  NOP ;  /* 0x0000000000007918 */ /* 0x000fc60000000000 */
[----:B------:R0:W1:Y:S04]  /*03f0*/  LDS.64 R18, [R0] ;  /* 0x0000000000127984 */ /* 0x0000680000000a00 */
[----:B------:R0:W2:Y:S04]  /*0400*/  LDS.64 R32, [R0+0x8] ;  /* 0x0000080000207984 */ /* 0x0000a80000000a00 */
[----:B------:R0:W3:Y:S04]  /*0410*/  LDS.64 R30, [R0+0x10] ;  /* 0x00001000001e7984 */ /* 0x0000e80000000a00 */
[----:B------:R0:W4:Y:S04]  /*0420*/  LDS.64 R28, [R0+0x18] ;  /* 0x00001800001c7984 */ /* 0x0001280000000a00 */
[----:B------:R0:W0:Y:S04]  /*0430*/  LDS.64 R2, [R0+0x20] ;  /* 0x0000200000027984 */ /* 0x0000280000000a00 */
[----:B------:R0:W0:Y:S04]  /*0440*/  LDS.64 R4, [R0+0x28] ;  /* 0x0000280000047984 */ /* 0x0000280000000a00 */
[----:B------:R0:W0:Y:S04]  /*0450*/  LDS.64 R6, [R0+0x30] ;  /* 0x0000300000067984 */ /* 0x0000280000000a00 */
[----:B------:R0:W0:Y:S04]  /*0460*/  LDS.64 R8, [R0+0x38] ;  /* 0x0000380000087984 */ /* 0x0000280000000a00 */
[----:B------:R0:W0:Y:S04]  /*0470*/  LDS.64 R10, [R0+0x40] ;  /* 0x00004000000a7984 */ /* 0x0000280000000a00 */
[----:B------:R0:W0:Y:S04]  /*0480*/  LDS.64 R16, [R0+0x48] ;  /* 0x0000480000107984 */ /* 0x0000280000000a00 */
[----:B------:R0:W0:Y:S01]  /*0490*/  LDS.64 R12, [R0+0x50] ;  /* 0x00005000000c7984 */ /* 0x0000220000000a00 */
[----:B------:R-:W-:Y:S06]  /*04a0*/  BAR.SYNC.DEFER_BLOCKING 0x0 ;  /* 0x0000000000007b1d */ /* 0x000fec0000010000 */
[----:B-1----:R-:W-:Y:S05]  /*04b0*/  BRA.U UP0, `(.L_x_2) ;  /* 0x0000000500b87547 */ /* 0x002fea000b800000 */
[----:B0-23--:R-:W-:Y:S02]  /*04c0*/  IADD3 R15, P0, P1, R30, R32, R18 ;  /* 0x000000201e0f7210 */ /* 0x00dfe4000791e012 */
[----:B------:R-:W-:Y:S02]  /*04d0*/  ISETP.NE.AND P4, PT, R35, 0x6, PT ;  /* 0x000000062300780c */ /* 0x000fe40003f85270 */
[----:B----4-:R-:W-:Y:S02]  /*04e0*/  IADD3 R15, P2, P3, R2, R28, R15 ;  /* 0x0000001c020f7210 */ /* 0x010fe40007b5e00f */
[----:B------:R-:W-:Y:S02]  /*04f0*/  IADD3.X R21, PT, PT, R31, R33, R19, P0, P1 ;  /* 0x000000211f157210 */ /* 0x000fe400007e2413 */
[----:B------:R-:W-:Y:S02]  /*0500*/  IADD3 R15, P0, P1, R6, R4, R15 ;  /* 0x00000004060f7210 */ /* 0x000fe4000791e00f */
[----:B------:R-:W-:-:S04]  /*0510*/  IADD3.X R21, PT, PT, R3, R29, R21, P2, P3 ;  /* 0x0000001d03157210 */ /* 0x000fc800017e6415 */
[----:B------:R-:W-:Y:S02]  /*0520*/  IADD3.X R21, PT, PT, R7, R5, R21, P0, P1 ;  /* 0x0000000507157210 */ /* 0x000fe400007e2415 */
[----:B------:R-:W-:-:S04]  /*0530*/  IADD3 R15, P0, P1, R10, R8, R15 ;  /* 0x000000080a0f7210 */ /* 0x000fc8000791e00f */
[----:B------:R-:W-:Y:S02]  /*0540*/  IADD3.X R21, PT, PT, R11, R9, R21, P0, P1 ;  /* 0x000000090b157210 */ /* 0x000fe400007e2415 */
[----:B------:R-:W-:-:S04]  /*0550*/  IADD3 R34, P0, P1, R12, R16, R15 ;  /* 0x000000100c227210 */ /* 0x000fc8000791e00f */
[----:B------:R-:W-:Y:S02]  /*0560*/  IADD3.X R0, PT, PT, R13, R17, R21, P0, P1 ;  /* 0x000000110d007210 */ /* 0x000fe400007e2415 */
[----:B------:R-:W0:Y:S06]  /*0570*/  SHFL.UP PT, R13, R34, 0x1, RZ ;  /* 0x04200000220d7989 */ /* 0x000e2c00000e00ff */
[----:B------:R-:W1:Y:S01]  /*0580*/  SHFL.UP P0, R15, R0, 0x1, RZ ;  /* 0x04200000000f7989 */ /* 0x000e6200000000ff */
[----:B0-----:R-:W-:-:S04]  /*0590*/  IADD3 R12, P1, PT, R13, R34, RZ ;  /* 0x000000220d0c7210 */ /* 0x001fc80007f3e0ff */
[----:B-1----:R-:W-:Y:S01]  /*05a0*/  SEL R21, R12, R13, P0 ;  /* 0x0000000d0c157207 */ /* 0x002fe20000000000 */
[----:B------:R-:W-:-:S04]  /*05b0*/  IMAD.X R22, R15, 0x1, R0, P1 ;  /* 0x000000010f167824 */ /* 0x000fc800008e0600 */
[----:B------:R-:W0:Y:S01]  /*05c0*/  SHFL.UP PT, R12, R21, 0x2, RZ ;  /* 0x04400000150c7989 */ /* 0x000e2200000e00ff */
[----:B------:R-:W-:-:S05]  /*05d0*/  SEL R22, R22, R15, P0 ;  /* 0x0000000f16167207 */ /* 0x000fca0000000000 */
[----:B------:R-:W1:Y:S01]  /*05e0*/  SHFL.UP P0, R13, R22, 0x2, RZ ;  /* 0x04400000160d7989 */ /* 0x000e6200000000ff */
[----:B0-----:R-:W-:-:S04]  /*05f0*/  IADD3 R23, P1, PT, R12, R21, RZ ;  /* 0x000000150c177210 */ /* 0x001fc80007f3e0ff */
[----:B-1----:R-:W-:Y:S01]  /*0600*/  SEL R23, R23, R12, P0 ;  /* 0x0000000c17177207 */ /* 0x002fe20000000000 */
[----:B------:R-:W-:-:S04]  /*0610*/  IMAD.X R20, R13, 0x1, R22, P1 ;  /* 0x000000010d147824 */ /* 0x000fc800008e0616 */
[----:B------:R-:W0:Y:S01]  /*0620*/  SHFL.UP PT, R12, R23, 0x4, RZ ;  /* 0x04800000170c7989 */ /* 0x000e2200000e00ff */
[----:B------:R-:W-:-:S05]  /*0630*/  SEL R20, R20, R13, P0 ;  /* 0x0000000d14147207 */ /* 0x000fca0000000000 */
[----:B------:R-:W1:Y:S01]  /*0640*/  SHFL.UP P0, R13, R20, 0x4, RZ ;  /* 0x04800000140d7989 */ /* 0x000e6200000000ff */
[----:B0-----:R-:W-:-:S05]  /*0650*/  IADD3 R15, P1, PT, R12, R23, RZ ;  /* 0x000000170c0f7210 */ /* 0x001fca0007f3e0ff */
[----:B-1----:R-:W-:Y:S01]  /*0660*/  IMAD.X R14, R13, 0x1, R20, P1 ;  /* 0x000000010d0e7824 */ /* 0x002fe200008e0614 */
[----:B------:R-:W-:-:S04]  /*0670*/  SEL R15, R15, R12, P0 ;  /* 0x0000000c0f0f7207 */ /* 0x000fc80000000000 */
[----:B------:R-:W-:Y:S01]  /*0680*/  SEL R14, R14, R13, P0 ;  /* 0x0000000d0e0e7207 */ /* 0x000fe20000000000 */
[----:B------:R-:W0:Y:S04]  /*0690*/  SHFL.UP PT, R12, R15, 0x8, RZ ;  /* 0x050000000f0c7989 */ /* 0x000e2800000e00ff */
[----:B------:R-:W1:Y:S01]  /*06a0*/  SHFL.UP P0, R13, R14, 0x8, RZ ;  /* 0x050000000e0d7989 */ /* 0x000e6200000000ff */
[----:B0-----:R-:W-:-:S04]  /*06b0*/  IADD3 R21, P1, PT, R12, R15, RZ ;  /* 0x0000000f0c157210 */ /* 0x001fc80007f3e0ff */
[----:B-1----:R-:W-:Y:S01]  /*06c0*/  SEL R21, R21, R12, P0 ;  /* 0x0000000c15157207 */ /* 0x002fe20000000000 */
[----:B------:R-:W-:Y:S01]  /*06d0*/  IMAD.X R12, R13, 0x1, R14, P1 ;  /* 0x000000010d0c7824 */ /* 0x000fe200008e060e */
[----:B------:R-:W-:-:S03]  /*06e0*/  ISETP.NE.AND P1, PT, R42, 0x1f, PT ;  /* 0x0000001f2a00780c */ /* 0x000fc60003f25270 */
[----:B------:R-:W0:Y:S01]  /*06f0*/  SHFL.UP PT, R26, R21, 0x10, RZ ;  /* 0x06000000151a7989 */ /* 0x000e2200000e00ff */
[----:B------:R-:W-:-:S05]  /*0700*/  SEL R37, R12, R13, P0 ;  /* 0x0000000d0c257207 */ /* 0x000fca0000000000 */
[----:B------:R-:W1:Y:S04]  /*0710*/  SHFL.UP P0, R12, R37, 0x10, RZ ;  /* 0x06000000250c7989 */ /* 0x000e6800000000ff */
[----:B------:R-:W-:Y:S02]  /*0720*/  @!P1 LEA R39, R35, UR4, 0x3 ;  /* 0x0000000423279c11 */ /* 0x000fe4000f8e18ff */
[----:B0-----:R-:W-:-:S05]  /*0730*/  IADD3 R27, P2, PT, R26, R21, RZ ;  /* 0x000000151a1b7210 */ /* 0x001fca0007f5e0ff */
[----:B-1----:R-:W-:Y:S01]  /*0740*/  IMAD.X R13, R12, 0x1, R37, P2 ;  /* 0x000000010c0d7824 */ /* 0x002fe200010e0625 */
[----:B------:R-:W-:-:S04]  /*0750*/  SEL R26, R27, R26, P0 ;  /* 0x0000001a1b1a7207 */ /* 0x000fc80000000000 */
[----:B------:R-:W-:Y:S02]  /*0760*/  SEL R27, R13, R12, P0 ;  /* 0x0000000c0d1b7207 */ /* 0x000fe40000000000 */
[----:B------:R-:W-:-:S03]  /*0770*/  ISETP.NE.AND P0, PT, R35, 0x2, PT ;  /* 0x000000022300780c */ /* 0x000fc60003f05270 */
[----:B------:R-:W-:Y:S01]  /*0780*/  @!P1 STS.64 [R39+0x20], R26 ;  /* 0x0000201a27009388 */ /* 0x000fe20000000a00 */
[----:B------:R-:W-:Y:S06]  /*0790*/  BAR.SYNC.DEFER_BLOCKING 0x0 ;  /* 0x0000000000007b1d */ /* 0x000fec0000010000 */
[----:B------:R-:W0:Y:S04]  /*07a0*/  LDS.128 R12, [UR4+0x20] ;  /* 0x00002004ff0c7984 */ /* 0x000e280008000c00 */
[----:B------:R-:W1:Y:S01]  /*07b0*/  LDS.128 R20, [UR4+0x30] ;  /* 0x00003004ff147984 */ /* 0x000e620008000c00 */
[----:B0-----:R-:W-:-:S04]  /*07c0*/  IADD3 R41, P1, PT, R12, R14, RZ ;  /* 0x0000000e0c297210 */ /* 0x001fc80007f3e0ff */
[----:B------:R-:W-:Y:S01]  /*07d0*/  SEL R36, R41, R12, !P0 ;  /* 0x0000000c29247207 */ /* 0x000fe20004000000 */
[----:B------:R-:W-:Y:S01]  /*07e0*/  IMAD.X R15, R13, 0x1, R15, P1 ;  /* 0x000000010d0f7824 */ /* 0x000fe200008e060f */
[----:B-1----:R-:W-:-:S04]  /*07f0*/  IADD3 R37, P1, PT, R20, R41, RZ ;  /* 0x0000002914257210 */ /* 0x002fc80007f3e0ff */
[----:B------:R-:W-:Y:S01]  /*0800*/  SEL R20, R15, R13, !P0 ;  /* 0x0000000d0f147207 */ /* 0x000fe20004000000 */
[----:B------:R-:W-:Y:S01]  /*0810*/  IMAD.X R41, R21, 0x1, R15, P1 ;  /* 0x0000000115297824 */ /* 0x000fe200008e060f */
[----:B------:R-:W-:Y:S01]  /*0820*/  IADD3 R21, P2, PT, R22, R37, RZ ;  /* 0x0000002516157210 */ /* 0x000fe20007f5e0ff */
[----:B------:R-:W0:Y:S01]  /*0830*/  LDS.128 R12, [UR4+0x40] ;  /* 0x00004004ff0c7984 */ /* 0x000e220008000c00 */
[----:B------:R-:W-:Y:S02]  /*0840*/  ISETP.NE.AND P1, PT, R35, 0x3, PT ;  /* 0x000000032300780c */ /* 0x000fe40003f25270 */
[----:B------:R-:W-:Y:S01]  /*0850*/  ISETP.NE.AND P0, PT, R42, RZ, PT ;  /* 0x000000ff2a00720c */ /* 0x000fe20003f05270 */
[----:B------:R-:W-:Y:S01]  /*0860*/  IMAD.X R39, R23, 0x1, R41, P2 ;  /* 0x0000000117277824 */ /* 0x000fe200010e0629 */
[----:B------:R-:W-:Y:S02]  /*0870*/  SEL R36, R37, R36, !P1 ;  /* 0x0000002425247207 */ /* 0x000fe40004800000 */
[----:B------:R-:W-:-:S04]  /*0880*/  ISETP.NE.AND P2, PT, R35, 0x4, PT ;  /* 0x000000042300780c */ /* 0x000fc80003f45270 */
[----:B------:R-:W-:Y:S02]  /*0890*/  SEL R40, R21, R36, !P2 ;  /* 0x0000002415287207 */ /* 0x000fe40005000000 */
[----:B0-----:R-:W-:Y:S02]  /*08a0*/  IADD3 R37, P3, PT, R12, R21, RZ ;  /* 0x000000150c257210 */ /* 0x001fe40007f7e0ff */
[----:B------:R-:W-:Y:S02]  /*08b0*/  SEL R12, R41, R20, !P1 ;  /* 0x00000014290c7207 */ /* 0x000fe40004800000 */
[----:B------:R-:W0:Y:S01]  /*08c0*/  LDS.128 R20, [UR4+0x50] ;  /* 0x00005004ff147984 */ /* 0x000e220008000c00 */
[----:B------:R-:W-:Y:S01]  /*08d0*/  IMAD.X R13, R13, 0x1, R39, P3 ;  /* 0x000000010d0d7824 */ /* 0x000fe200018e0627 */
[----:B------:R-:W-:Y:S02]  /*08e0*/  SEL R36, R39, R12, !P2 ;  /* 0x0000000c27247207 */ /* 0x000fe40005000000 */
[----:B------:R-:W-:-:S02]  /*08f0*/  ISETP.NE.AND P1, PT, R35, 0x5, PT ;  /* 0x000000052300780c */ /* 0x000fc40003f25270 */
[----:B------:R-:W-:Y:S02]  /*0900*/  IADD3 R39, P2, PT, R14, R37, RZ ;  /* 0x000000250e277210 */ /* 0x000fe40007f5e0ff */
[----:B------:R-:W-:Y:S02]  /*0910*/  SEL R40, R37, R40, !P1 ;  /* 0x0000002825287207 */ /* 0x000fe40004800000 */
[----:B------:R-:W-:Y:S01]  /*0920*/  SEL R36, R13, R36, !P1 ;  /* 0x000000240d247207 */ /* 0x000fe20004800000 */
[----:B------:R-:W-:Y:S01]  /*0930*/  IMAD.X R37, R15, 0x1, R13, P2 ;  /* 0x000000010f257824 */ /* 0x000fe200010e060d */
[----:B------:R-:W-:Y:S01]  /*0940*/  SEL R40, R39, R40, !P4 ;  /* 0x0000002827287207 */ /* 0x000fe20006000000 */
[----:B------:R-:W1:Y:S01]  /*0950*/  LDS.128 R12, [UR4+0x60] ;  /* 0x00006004ff0c7984 */ /* 0x000e620008000c00 */
[C---:B------:R-:W-:Y:S02]  /*0960*/  ISETP.NE.AND P3, PT, R35.reuse, 0x7, PT ;  /* 0x000000072300780c */ /* 0x040fe40003f65270 */
[----:B------:R-:W-:-:S02]  /*0970*/  ISETP.NE.AND P1, PT, R35, 0x8, PT ;  /* 0x000000082300780c */ /* 0x000fc40003f25270 */
[----:B------:R-:W-:Y:S02]  /*0980*/  ISETP.NE.AND P2, PT, R35, 0x9, PT ;  /* 0x000000092300780c */ /* 0x000fe40003f45270 */
[----:B------:R-:W-:Y:S02]  /*0990*/  SEL R36, R37, R36, !P4 ;  /* 0x0000002425247207 */ /* 0x000fe40006000000 */
[----:B0-----:R-:W-:-:S04]  /*09a0*/  IADD3 R39, P5, PT, R20, R39, RZ ;  /* 0x0000002714277210 */ /* 0x001fc80007fbe0ff */
[----:B------:R-:W-:Y:S01]  /*09b0*/  SEL R20, R39, R40, !P3 ;  /* 0x0000002827147207 */ /* 0x000fe20005800000 */
[----:B------:R-:W-:Y:S01]  /*09c0*/  IMAD.X R35, R21, 0x1, R37, P5 ;  /* 0x0000000115237824 */ /* 0x000fe200028e0625 */
[----:B------:R-:W-:-:S04]  /*09d0*/  IADD3 R21, P5, PT, R22, R39, RZ ;  /* 0x0000002716157210 */ /* 0x000fc80007fbe0ff */
[----:B------:R-:W-:Y:S01]  /*09e0*/  SEL R20, R21, R20, !P1 ;  /* 0x0000001415147207 */ /* 0x000fe20004800000 */
[----:B------:R-:W-:Y:S01]  /*09f0*/  IMAD.X R23, R23, 0x1, R35, P5 ;  /* 0x0000000117177824 */ /* 0x000fe200028e0623 */
[----:B------:R-:W-:Y:S02]  /*0a00*/  IADD3 R34, P5, PT, R26, -R34, RZ ;  /* 0x800000221a227210 */ /* 0x000fe40007fbe0ff */
[----:B-1----:R-:W-:Y:S02]  /*0a10*/  IADD3 R21, P4, PT, R12, R21, RZ ;  /* 0x000000150c157210 */ /* 0x002fe40007f9e0ff */
[----:B------:R-:W-:Y:S01]  /*0a20*/  SEL R12, R35, R36, !P3 ;  /* 0x00000024230c7207 */ /* 0x000fe20005800000 */
[----:B------:R-:W-:Y:S01]  /*0a30*/  IMAD.X R0, R27, 0x1, ~R0, P5 ;  /* 0x000000011b007824 */ /* 0x000fe200028e0e00 */
[----:B------:R-:W-:Y:S02]  /*0a40*/  ISETP.GE.U32.AND P3, PT, R38, 0x20, PT ;  /* 0x000000202600780c */ /* 0x000fe40003f66070 */
[----:B------:R-:W-:Y:S01]  /*0a50*/  SEL R12, R23, R12, !P1 ;  /* 0x0000000c170c7207 */ /* 0x000fe20004800000 */
[----:B------:R-:W-:Y:S01]  /*0a60*/  IMAD.X R23, R13, 0x1, R23, P4 ;  /* 0x000000010d177824 */ /* 0x000fe200020e0617 */
[----:B------:R-:W-:-:S02]  /*0a70*/  SEL R20, R21, R20, !P2 ;  /* 0x0000001415147207 */ /* 0x000fc40005000000 */
[----:B------:R-:W-:Y:S02]  /*0a80*/  ISETP.NE.AND P1, PT, R38, RZ, PT ;  /* 0x000000ff2600720c */ /* 0x000fe40003f25270 */
[----:B------:R-:W-:Y:S02]  /*0a90*/  SEL R13, R34, RZ, P0 ;  /* 0x000000ff220d7207 */ /* 0x000fe40000000000 */
[----:B------:R-:W-:Y:S02]  /*0aa0*/  SEL R20, R20, RZ, P3 ;  /* 0x000000ff14147207 */ /* 0x000fe40001800000 */
[----:B------:R-:W-:Y:S02]  /*0ab0*/  SEL R12, R23, R12, !P2 ;  /* 0x0000000c170c7207 */ /* 0x000fe40005000000 */
[----:B-----5:R-:W-:Y:S02]  /*0ac0*/  IADD3 R20, P4, P2, R20, R13, R24 ;  /* 0x0000000d14147210 */ /* 0x020fe40007a9e018 */
[----:B------:R-:W-:-:S02]  /*0ad0*/  SEL R13, R0, RZ, P0 ;  /* 0x000000ff000d7207 */ /* 0x000fc40000000000 */
[----:B------:R-:W-:Y:S02]  /*0ae0*/  SEL R12, R12, RZ, P3 ;  /* 0x000000ff0c0c7207 */ /* 0x000fe40001800000 */
[----:B------:R-:W-:Y:S02]  /*0af0*/  IADD3 R14, P3, P5, R21, R14, R24 ;  /* 0x0000000e150e7210 */ /* 0x000fe40007d7e018 */
[----:B------:R-:W-:Y:S02]  /*0b00*/  IADD3 R0, P0, PT, R18, R20, RZ ;  /* 0x0000001412007210 */ /* 0x000fe40007f1e0ff */
[--C-:B------:R-:W-:Y:S02]  /*0b10*/  IADD3.X R21, PT, PT, R12, R13, R25.reuse, P4, P2 ;  /* 0x0000000d0c157210 */ /* 0x100fe400027e4419 */
[----:B------:R-:W-:-:S03]  /*0b20*/  IADD3.X R15, PT, PT, R23, R15, R25, P3, P5 ;  /* 0x0000000f170f7210 */ /* 0x000fc60001fea419 */
[----:B------:R-:W-:Y:S01]  /*0b30*/  IMAD.X R23, R19, 0x1, R21, P0 ;  /* 0x0000000113177824 */ /* 0x000fe200000e0615 */
[----:B------:R-:W-:Y:S06]  /*0b40*/  @P1 BRA `(.L_x_3) ;  /* 0x0000001000dc1947 */ /* 0x000fec0003800000 */
[----:B------:R-:W0:Y:S01]  /*0b50*/  LDC.64 R18, c[0x0][0x390] ;  /* 0x0000e400ff127b82 */ /* 0x000e220000000a00 */
[----:B------:R-:W-:Y:S02]  /*0b60*/  IMAD.MOV.U32 R12, RZ, RZ, 0x65 ;  /* 0x00000065ff0c7424 */ /* 0x000fe400078e00ff */
[----:B------:R-:W-:-:S05]  /*0b70*/  IMAD.MOV.U32 R13, RZ, RZ, 0x0 ;  /* 0x00000000ff0d7424 */ /* 0x000fca00078e00ff */
[----:B0-----:R0:W-:Y:S01]  /*0b80*/  ST.E.128.STRONG.GPU desc[UR10][R18.64+0x200], R12 ;  /* 0x0002000c12007985 */ /* 0x0011e2000c10fd0a */
[----:B------:R-:W-:Y:S05]  /*0b90*/  BRA `(.L_x_3) ;  /* 0x0000001000c87947 */ /* 0x000fea0003800000 */
.L_x_2:
[----:B0-23--:R-:W-:Y:S02]  /*0ba0*/  IADD3 R15, P0, P1, R30, R32, R18 ;  /* 0x000000201e0f7210 */ /* 0x00dfe4000791e012 */
[----:B------:R-:W-:Y:S02]  /*0bb0*/  ISETP.NE.AND P5, PT, R35, 0x4, PT ;  /* 0x000000042300780c */ /* 0x000fe40003fa5270 */
[----:B----4-:R-:W-:Y:S02]  /*0bc0*/  IADD3 R21, P2, P3, R2, R28, R15 ;  /* 0x0000001c02157210 */ /* 0x010fe40007b5e00f */
[----:B------:R-:W-:Y:S02]  /*0bd0*/  IADD3.X R15, PT, PT, R31, R33, R19, P0, P1 ;  /* 0x000000211f0f7210 */ /* 0x000fe400007e2413 */
[----:B------:R-:W-:Y:S02]  /*0be0*/  IADD3 R21, P0, P1, R6, R4, R21 ;  /* 0x0000000406157210 */ /* 0x000fe4000791e015 */
[----:B------:R-:W-:-:S02]  /*0bf0*/  IADD3.X R15, PT, PT, R3, R29, R15, P2, P3 ;  /* 0x0000001d030f7210 */ /* 0x000fc400017e640f */
[----:B------:R-:W-:Y:S02]  /*0c00*/  ISETP.NE.AND P2, PT, R42, 0x1f, PT ;  /* 0x0000001f2a00780c */ /* 0x000fe40003f45270 */
[----:B------:R-:W-:Y:S02]  /*0c10*/  IADD3.X R15, PT, PT, R7, R5, R15, P0, P1 ;  /* 0x00000005070f7210 */ /* 0x000fe400007e240f */
[----:B------:R-:W-:Y:S02]  /*0c20*/  IADD3 R21, P0, P1, R10, R8, R21 ;  /* 0x000000080a157210 */ /* 0x000fe4000791e015 */
[----:B------:R-:W-:Y:S02]  /*0c30*/  ISETP.NE.AND P4, PT, R35, 0x5, PT ;  /* 0x000000052300780c */ /* 0x000fe40003f85270 */
[----:B------:R-:W-:Y:S02]  /*0c40*/  IADD3.X R15, PT, PT, R11, R9, R15, P0, P1 ;  /* 0x000000090b0f7210 */ /* 0x000fe400007e240f */
[----:B------:R-:W-:-:S02]  /*0c50*/  IADD3 R0, P0, P1, R12, R16, R21 ;  /* 0x000000100c007210 */ /* 0x000fc4000791e015 */
[----:B------:R-:W-:Y:S02]  /*0c60*/  ISETP.NE.AND P3, PT, R35, 0x6, PT ;  /* 0x000000062300780c */ /* 0x000fe40003f65270 */
[----:B------:R-:W-:Y:S02]  /*0c70*/  IADD3.X R34, PT, PT, R13, R17, R15, P0, P1 ;  /* 0x000000110d227210 */ /* 0x000fe400007e240f */
[----:B------:R-:W0:Y:S01]  /*0c80*/  SHFL.UP PT, R13, R0, 0x1, RZ ;  /* 0x04200000000d7989 */ /* 0x000e2200000e00ff */
[----:B------:R-:W-:-:S05]  /*0c90*/  @!P2 LEA R40, R35, UR4, 0x3 ;  /* 0x000000042328ac11 */ /* 0x000fca000f8e18ff */
[----:B------:R-:W1:Y:S01]  /*0ca0*/  SHFL.UP P0, R15, R34, 0x1, RZ ;  /* 0x04200000220f7989 */ /* 0x000e6200000000ff */
[----:B0-----:R-:W-:-:S04]  /*0cb0*/  IADD3 R12, P1, PT, R13, R0, RZ ;  /* 0x000000000d0c7210 */ /* 0x001fc80007f3e0ff */
[----:B-1---5:R-:W-:Y:S01]  /*0cc0*/  SEL R25, R12, R13, P0 ;  /* 0x0000000d0c197207 */ /* 0x022fe20000000000 */
        /* <DEDUP_REMOVED lines=24> */
[----:B------:R-:W-:Y:S02]  /*0e50*/  SEL R36, R37, R36, P0 ;  /* 0x0000002425247207 */ /* 0x000fe40000000000 */
[----:B------:R-:W-:Y:S02]  /*0e60*/  ISETP.NE.AND P1, PT, R35, 0x2, PT ;  /* 0x000000022300780c */ /* 0x000fe40003f25270 */
[----:B------:R-:W-:-:S05]  /*0e70*/  SEL R37, R13, R12, P0 ;  /* 0x0000000c0d257207 */ /* 0x000fca0000000000 */
[----:B------:R-:W-:Y:S01]  /*0e80*/  @!P2 STS.64 [R40+0x20], R36 ;  /* 0x000020242800a388 */ /* 0x000fe20000000a00 */
[----:B------:R-:W-:Y:S01]  /*0e90*/  BAR.SYNC.DEFER_BLOCKING 0x0 ;  /* 0x0000000000007b1d */ /* 0x000fe20000010000 */
[----:B------:R-:W-:-:S05]  /*0ea0*/  ISETP.NE.AND P2, PT, R35, 0x8, PT ;  /* 0x000000082300780c */ /* 0x000fca0003f45270 */
[----:B------:R-:W0:Y:S04]  /*0eb0*/  LDS.128 R20, [UR4+0x20] ;  /* 0x00002004ff147984 */ /* 0x000e280008000c00 */
[----:B------:R-:W1:Y:S04]  /*0ec0*/  LDS.128 R24, [UR4+0x30] ;  /* 0x00003004ff187984 */ /* 0x000e680008000c00 */
[----:B------:R-:W2:Y:S01]  /*0ed0*/  LDS.128 R12, [UR4+0x40] ;  /* 0x00004004ff0c7984 */ /* 0x000ea20008000c00 */
[----:B0-----:R-:W-:-:S04]  /*0ee0*/  IADD3 R39, P0, PT, R20, R22, RZ ;  /* 0x0000001614277210 */ /* 0x001fc80007f1e0ff */
[----:B------:R-:W-:Y:S01]  /*0ef0*/  SEL R20, R39, R20, !P1 ;  /* 0x0000001427147207 */ /* 0x000fe20004800000 */
[----:B------:R-:W-:Y:S01]  /*0f00*/  IMAD.X R41, R21, 0x1, R23, P0 ;  /* 0x0000000115297824 */ /* 0x000fe200000e0617 */
[----:B-1----:R-:W-:-:S04]  /*0f10*/  IADD3 R23, P0, PT, R24, R39, RZ ;  /* 0x0000002718177210 */ /* 0x002fc80007f1e0ff */
[----:B------:R-:W-:Y:S01]  /*0f20*/  SEL R24, R41, R21, !P1 ;  /* 0x0000001529187207 */ /* 0x000fe20004800000 */
[----:B------:R-:W-:Y:S01]  /*0f30*/  IMAD.X R21, R25, 0x1, R41, P0 ;  /* 0x0000000119157824 */ /* 0x000fe200000e0629 */
[----:B------:R-:W-:Y:S02]  /*0f40*/  IADD3 R26, P6, PT, R26, R23, RZ ;  /* 0x000000171a1a7210 */ /* 0x000fe40007fde0ff */
[C---:B------:R-:W-:Y:S02]  /*0f50*/  ISETP.NE.AND P0, PT, R35.reuse, 0x3, PT ;  /* 0x000000032300780c */ /* 0x040fe40003f05270 */
[----:B------:R-:W-:Y:S01]  /*0f60*/  ISETP.NE.AND P1, PT, R35, 0x7, PT ;  /* 0x000000072300780c */ /* 0x000fe20003f25270 */
[----:B------:R-:W-:Y:S01]  /*0f70*/  IMAD.X R27, R27, 0x1, R21, P6 ;  /* 0x000000011b1b7824 */ /* 0x000fe200030e0615 */
[----:B------:R-:W-:Y:S02]  /*0f80*/  SEL R25, R23, R20, !P0 ;  /* 0x0000001417197207 */ /* 0x000fe40004000000 */
[----:B------:R-:W-:-:S02]  /*0f90*/  SEL R24, R21, R24, !P0 ;  /* 0x0000001815187207 */ /* 0x000fc40004000000 */
[----:B------:R-:W0:Y:S01]  /*0fa0*/  LDS.128 R20, [UR4+0x50] ;  /* 0x00005004ff147984 */ /* 0x000e220008000c00 */
[----:B------:R-:W-:Y:S02]  /*0fb0*/  ISETP.NE.AND P0, PT, R35, 0x9, PT ;  /* 0x000000092300780c */ /* 0x000fe40003f05270 */
[----:B--2---:R-:W-:Y:S02]  /*0fc0*/  IADD3 R35, P6, PT, R12, R26, RZ ;  /* 0x0000001a0c237210 */ /* 0x004fe40007fde0ff */
[----:B------:R-:W-:Y:S02]  /*0fd0*/  SEL R12, R26, R25, !P5 ;  /* 0x000000191a0c7207 */ /* 0x000fe40006800000 */
[----:B------:R-:W-:Y:S01]  /*0fe0*/  SEL R40, R27, R24, !P5 ;  /* 0x000000181b287207 */ /* 0x000fe20006800000 */
[----:B------:R-:W-:Y:S01]  /*0ff0*/  IMAD.X R13, R13, 0x1, R27, P6 ;  /* 0x000000010d0d7824 */ /* 0x000fe200030e061b */
[----:B------:R-:W-:Y:S01]  /*1000*/  SEL R12, R35, R12, !P4 ;  /* 0x0000000c230c7207 */ /* 0x000fe20006000000 */
[----:B------:R-:W1:Y:S01]  /*1010*/  LDS.128 R24, [UR4+0x60] ;  /* 0x00006004ff187984 */ /* 0x000e620008000c00 */
[----:B------:R-:W-:-:S02]  /*1020*/  IADD3 R35, P5, PT, R14, R35, RZ ;  /* 0x000000230e237210 */ /* 0x000fc40007fbe0ff */
[----:B------:R-:W-:Y:S02]  /*1030*/  SEL R14, R13, R40, !P4 ;  /* 0x000000280d0e7207 */ /* 0x000fe40006000000 */
[----:B------:R-:W-:Y:S01]  /*1040*/  SEL R12, R35, R12, !P3 ;  /* 0x0000000c230c7207 */ /* 0x000fe20005800000 */
[----:B------:R-:W-:Y:S01]  /*1050*/  IMAD.X R15, R15, 0x1, R13, P5 ;  /* 0x000000010f0f7824 */ /* 0x000fe200028e060d */
[----:B------:R-:W-:-:S05]  /*1060*/  IADD3 R13, P4, PT, R36, -R0, RZ ;  /* 0x80000000240d7210 */ /* 0x000fca0007f9e0ff */
[----:B------:R-:W-:Y:S01]  /*1070*/  IMAD.X R34, R37, 0x1, ~R34, P4 ;  /* 0x0000000125227824 */ /* 0x000fe200020e0e22 */
[----:B------:R-:W-:Y:S02]  /*1080*/  ISETP.GE.U32.AND P4, PT, R38, 0x20, PT ;  /* 0x000000202600780c */ /* 0x000fe40003f86070 */
[----:B0-----:R-:W-:-:S04]  /*1090*/  IADD3 R35, P6, PT, R20, R35, RZ ;  /* 0x0000002314237210 */ /* 0x001fc80007fde0ff */
[----:B------:R-:W-:Y:S01]  /*10a0*/  SEL R0, R35, R12, !P1 ;  /* 0x0000000c23007207 */ /* 0x000fe20004800000 */
[----:B------:R-:W-:Y:S01]  /*10b0*/  IMAD.X R21, R21, 0x1, R15, P6 ;  /* 0x0000000115157824 */ /* 0x000fe200030e060f */
[----:B------:R-:W-:Y:S02]  /*10c0*/  IADD3 R35, P5, PT, R22, R35, RZ ;  /* 0x0000002316237210 */ /* 0x000fe40007fbe0ff */
[----:B------:R-:W-:Y:S02]  /*10d0*/  SEL R12, R15, R14, !P3 ;  /* 0x0000000e0f0c7207 */ /* 0x000fe40005800000 */
[----:B-1----:R-:W-:Y:S01]  /*10e0*/  IADD3 R15, P6, PT, R24, R35, RZ ;  /* 0x00000023180f7210 */ /* 0x002fe20007fde0ff */
[----:B------:R-:W-:Y:S01]  /*10f0*/  IMAD.X R23, R23, 0x1, R21, P5 ;  /* 0x0000000117177824 */ /* 0x000fe200028e0615 */
[----:B------:R-:W-:Y:S02]  /*1100*/  SEL R0, R35, R0, !P2 ;  /* 0x0000000023007207 */ /* 0x000fe40005000000 */
[----:B------:R-:W-:Y:S01]  /*1110*/  SEL R12, R21, R12, !P1 ;  /* 0x0000000c150c7207 */ /* 0x000fe20004800000 */
[----:B------:R-:W-:Y:S01]  /*1120*/  IMAD.X R25, R25, 0x1, R23, P6 ;  /* 0x0000000119197824 */ /* 0x000fe200030e0617 */
[----:B------:R-:W-:-:S02]  /*1130*/  SEL R21, R15, R0, !P0 ;  /* 0x000000000f157207 */ /* 0x000fc40004000000 */
[----:B------:R-:W-:Y:S02]  /*1140*/  SEL R0, R23, R12, !P2 ;  /* 0x0000000c17007207 */ /* 0x000fe40005000000 */
[----:B------:R-:W-:Y:S02]  /*1150*/  ISETP.NE.AND P3, PT, R42, RZ, PT ;  /* 0x000000ff2a00720c */ /* 0x000fe40003f65270 */
[----:B------:R-:W-:Y:S02]  /*1160*/  SEL R0, R25, R0, !P0 ;  /* 0x0000000019007207 */ /* 0x000fe40004000000 */
[----:B------:R-:W-:Y:S02]  /*1170*/  SEL R20, R13, RZ, P3 ;  /* 0x000000ff0d147207 */ /* 0x000fe40001800000 */
[----:B------:R-:W-:Y:S02]  /*1180*/  ISETP.GT.U32.AND P0, PT, R38, 0x1f, PT ;  /* 0x0000001f2600780c */ /* 0x000fe40003f04070 */
[----:B------:R-:W-:-:S02]  /*1190*/  IADD3 R20, P2, PT, R20, R21, RZ ;  /* 0x0000001514147210 */ /* 0x000fc40007f5e0ff */
[----:B------:R-:W-:Y:S02]  /*11a0*/  SEL R21, R34, RZ, P3 ;  /* 0x000000ff22157207 */ /* 0x000fe40001800000 */
[----:B------:R-:W-:Y:S02]  /*11b0*/  IADD3 R40, P1, PT, R26, R15, RZ ;  /* 0x0000000f1a287210 */ /* 0x000fe40007f3e0ff */
[----:B------:R-:W-:Y:S01]  /*11c0*/  SEL R42, R13, R20, !P4 ;  /* 0x000000140d2a7207 */ /* 0x000fe20006000000 */
[----:B------:R-:W-:Y:S02]  /*11d0*/  IMAD.X R21, R21, 0x1, R0, P2 ;  /* 0x0000000115157824 */ /* 0x000fe400010e0600 */
[----:B------:R-:W-:-:S03]  /*11e0*/  IMAD.X R39, R27, 0x1, R25, P1 ;  /* 0x000000011b277824 */ /* 0x000fc600008e0619 */
[----:B------:R-:W-:Y:S01]  /*11f0*/  SEL R41, R34, R21, !P4 ;  /* 0x0000001522297207 */ /* 0x000fe20006000000 */
[----:B------:R-:W-:Y:S06]  /*1200*/  @P0 BRA `(.L_x_4) ;  /* 0x0000000800fc0947 */ /* 0x000fec0003800000 */
[----:B------:R-:W0:Y:S01]  /*1210*/  LDC.64 R20, c[0x0][0x390] ;  /* 0x0000e400ff147b82 */ /* 0x000e220000000a00 */
[----:B------:R-:W-:Y:S01]  /*1220*/  ISETP.NE.AND P0, PT, R38, RZ, PT ;  /* 0x000000ff2600720c */ /* 0x000fe20003f05270 */
[----:B------:R-:W-:Y:S01]  /*1230*/  IMAD.U32 R23, RZ, RZ, UR6 ;  /* 0x00000006ff177e24 */ /* 0x000fe2000f8e00ff */
[----:B------:R-:W-:-:S05]  /*1240*/  LOP3.LUT R24, RZ, R38, RZ, 0x33, !PT ;  /* 0x00000026ff187212 */ /* 0x000fca00078e33ff */
[----:B------:R-:W-:-:S06]  /*1250*/  VIADD R24, R24, UR6 ;  /* 0x0000000618187c36 */ /* 0x000fcc0008000000 */
[----:B------:R-:W-:Y:S02]  /*1260*/  @!P0 IMAD.MOV.U32 R14, RZ, RZ, R40 ;  /* 0x000000ffff0e8224 */ /* 0x000fe400078e0028 */
[----:B------:R-:W-:Y:S02]  /*1270*/  @!P0 IMAD.MOV.U32 R15, RZ, RZ, R39 ;  /* 0x000000ffff0f8224 */ /* 0x000fe400078e0027 */
[----:B------:R-:W-:Y:S02]  /*1280*/  @!P0 IMAD.MOV.U32 R12, RZ, RZ, 0x64 ;  /* 0x00000064ff0c8424 */ /* 0x000fe400078e00ff */
[----:B------:R-:W-:Y:S01]  /*1290*/  @!P0 IMAD.MOV.U32 R13, RZ, RZ, 0x0 ;  /* 0x00000000ff0d8424 */ /* 0x000fe200078e00ff */
[----:B------:R-:W-:Y:S01]  /*12a0*/  @!P0 STS.64 [UR4+0x18], R14 ;  /* 0x0000180eff008988 */ /* 0x000fe20008000a04 */
[----:B0-----:R-:W-:-:S04]  /*12b0*/  IMAD.WIDE R22, R23, 0x10, R20 ;  /* 0x0000001017167825 */ /* 0x001fc800078e0214 */
[----:B------:R-:W-:Y:S01]  /*12c0*/  IMAD.WIDE R20, R24, 0x10, R20 ;  /* 0x0000001018147825 */ /* 0x000fe200078e0214 */
[----:B------:R0:W-:Y:S01]  /*12d0*/  @!P0 ST.E.128.STRONG.GPU desc[UR10][R22.64+0x200], R12 ;  /* 0x0002000c16008985 */ /* 0x0001e2000c10fd0a */
[----:B------:R-:W-:Y:S05]  /*12e0*/  NANOSLEEP 0x3c5 ;  /* 0x000003c50000795d */ /* 0x000fea0003800000 */
[----:B0-----:R-:W2:Y:S01]  /*12f0*/  LD.E.128.STRONG.GPU R12, desc[UR10][R20.64+0x200] ;  /* 0x0002000a140c7980 */ /* 0x001ea2000c10fd00 */
[----:B------:R-:W-:Y:S01]  /*1300*/  UMOV UR5, 0xffffffff ;  /* 0xffffffff00057882 */ /* 0x000fe20000000000 */
[----:B--2---:R-:W-:-:S04]  /*1310*/  ISETP.NE.U32.AND P0, PT, R12, 0x63, PT ;  /* 0x000000630c00780c */ /* 0x004fc80003f05070 */
[----:B------:R-:W-:Y:S01]  /*1320*/  ISETP.NE.AND.EX P0, PT, R13, RZ, PT, P0 ;  /* 0x000000ff0d00720c */ /* 0x000fe20003f05300 */
[----:B------:R-:W-:-:S12]  /*1330*/  BRA.DIV UR5, `(.L_x_5) ;  /* 0x0000003605687947 */ /* 0x000fd8000b800000 */
[----:B------:R-:W-:-:S13]  /*1340*/  VOTE.ANY P0, !P0 ;  /* 0x0000000000ff7806 */ /* 0x000fda0004000100 */
.L_x_38:
[----:B------:R-:W-:Y:S05]  /*1350*/  @!P0 BRA `(.L_x_6) ;  /* 0x0000000000288947 */ /* 0x000fea0003800000 */
[----:B------:R-:W-:-:S07]  /*1360*/  IMAD.MOV.U32 R22, RZ, RZ, 0x148 ;  /* 0x00000148ff167424 */ /* 0x000fce00078e00ff */
.L_x_8:
[----:B------:R-:W-:Y:S05]  /*1370*/  NANOSLEEP R22 ;  /* 0x000000160000735d */ /* 0x000fea0003800000 */
[----:B------:R-:W2:Y:S01]  /*1380*/  LD.E.128.STRONG.GPU R12, desc[UR10][R20.64+0x200] ;  /* 0x0002000a140c7980 */ /* 0x000ea2000c10fd00 */
[----:B------:R-:W-:Y:S01]  /*1390*/  UMOV UR5, 0xffffffff ;  /* 0xffffffff00057882 */ /* 0x000fe20000000000 */
[----:B------:R-:W-:Y:S01]  /*13a0*/  IMAD.SHL.U32 R22, R22, 0x2, RZ ;  /* 0x0000000216167824 */ /* 0x000fe200078e00ff */
[----:B--2---:R-:W-:-:S04]  /*13b0*/  ISETP.NE.U32.AND P0, PT, R12, 0x63, PT ;  /* 0x000000630c00780c */ /* 0x004fc80003f05070 */
[----:B------:R-:W-:Y:S01]  /*13c0*/  ISETP.NE.AND.EX P0, PT, R13, RZ, PT, P0 ;  /* 0x000000ff0d00720c */ /* 0x000fe20003f05300 */
[----:B------:R-:W-:-:S12]  /*13d0*/  BRA.DIV UR5, `(.L_x_7) ;  /* 0x0000003605607947 */ /* 0x000fd8000b800000 */
[----:B------:R-:W-:-:S13]  /*13e0*/  VOTE.ANY P0, !P0 ;  /* 0x0000000000ff7806 */ /* 0x000fda0004000100 */
.L_x_41:
[----:B------:R-:W-:Y:S05]  /*13f0*/  @P0 BRA `(.L_x_8) ;  /* 0xfffffffc00dc0947 */ /* 0x000fea000383ffff */
.L_x_6:
[----:B------:R-:W-:Y:S01]  /*1400*/  UMOV UR5, 0xffffffff ;  /* 0xffffffff00057882 */ /* 0x000fe20000000000 */
[----:B------:R-:W-:-:S04]  /*1410*/  ISETP.NE.U32.AND P1, PT, R12, 0x65, PT ;  /* 0x000000650c00780c */ /* 0x000fc80003f25070 */
[----:B------:R-:W-:Y:S01]  /*1420*/  ISETP.NE.AND.EX P1, PT, R13, RZ, PT, P1 ;  /* 0x000000ff0d00720c */ /* 0x000fe20003f25310 */
[----:B------:R-:W-:-:S12]  /*1430*/  BRA.DIV UR5, `(.L_x_9) ;  /* 0x0000003605687947 */ /* 0x000fd8000b800000 */
[----:B------:R-:W0:Y:S01]  /*1440*/  S2R R20, SR_GEMASK ;  /* 0x0000000000147919 */ /* 0x000e220000003c00 */
[----:B------:R-:W-:-:S04]  /*1450*/  VOTE.ANY R0, PT, !P1 ;  /* 0x0000000000007806 */ /* 0x000fc800048e0100 */
[----:B0-----:R-:W-:Y:S02]  /*1460*/  LOP3.LUT R0, R0, 0x80000000, R20, 0xec, !PT ;  /* 0x8000000000007812 */ /* 0x001fe400078eec14 */
[----:B------:R-:W0:Y:S03]  /*1470*/  S2R R20, SR_LANEID ;  /* 0x0000000000147919 */ /* 0x000e260000000000 */
[----:B------:R-:W-:-:S05]  /*1480*/  VIADD R21, R0, 0xffffffff ;  /* 0xffffffff00157836 */ /* 0x000fca0000000000 */
[----:B------:R-:W-:-:S04]  /*1490*/  LOP3.LUT R21, R0, R21, RZ, 0xc, !PT ;  /* 0x0000001500157212 */ /* 0x000fc800078e0cff */
[----:B------:R-:W1:Y:S02]  /*14a0*/  POPC R23, R21 ;  /* 0x0000001500177309 */ /* 0x000e640000000000 */
[----:B-1----:R-:W1:Y:S04]  /*14b0*/  SHFL.DOWN PT, R25, R14, 0x1, R23 ;  /* 0x082000000e197989 */ /* 0x002e6800000e0017 */
[----:B------:R-:W2:Y:S01]  /*14c0*/  SHFL.DOWN PT, R22, R15, 0x1, R23 ;  /* 0x082000000f167989 */ /* 0x000ea200000e0017 */
[----:B0-----:R-:W-:-:S04]  /*14d0*/  ISETP.GE.AND P0, PT, R20, R23, PT ;  /* 0x000000171400720c */ /* 0x001fc80003f06270 */
[----:B-1----:R-:W-:-:S04]  /*14e0*/  SEL R25, R25, RZ, !P0 ;  /* 0x000000ff19197207 */ /* 0x002fc80004000000 */
[----:B------:R-:W-:Y:S02]  /*14f0*/  IADD3 R26, P1, PT, R14, R25, RZ ;  /* 0x000000190e1a7210 */ /* 0x000fe40007f3e0ff */
[----:B--2---:R-:W-:-:S03]  /*1500*/  SEL R27, R22, RZ, !P0 ;  /* 0x000000ff161b7207 */ /* 0x004fc60004000000 */
[----:B------:R-:W0:Y:S02]  /*1510*/  SHFL.DOWN PT, R25, R26, 0x2, R23 ;  /* 0x084000001a197989 */ /* 0x000e2400000e0017 */
[----:B------:R-:W-:Y:S02]  /*1520*/  IMAD.X R34, R15, 0x1, R27, P1 ;  /* 0x000000010f227824 */ /* 0x000fe400008e061b */
[----:B------:R-:W-:-:S03]  /*1530*/  VIADD R27, R20, 0x2 ;  /* 0x00000002141b7836 */ /* 0x000fc60000000000 */
[----:B------:R-:W1:Y:S02]  /*1540*/  SHFL.DOWN PT, R22, R34, 0x2, R23 ;  /* 0x0840000022167989 */ /* 0x000e6400000e0017 */
[----:B------:R-:W-:-:S04]  /*1550*/  ISETP.GT.AND P0, PT, R27, R23, PT ;  /* 0x000000171b00720c */ /* 0x000fc80003f04270 */
[----:B0-----:R-:W-:-:S04]  /*1560*/  SEL R25, R25, RZ, !P0 ;  /* 0x000000ff19197207 */ /* 0x001fc80004000000 */
[----:B------:R-:W-:Y:S01]  /*1570*/  IADD3 R36, P1, PT, R25, R26, RZ ;  /* 0x0000001a19247210 */ /* 0x000fe20007f3e0ff */
[----:B------:R-:W-:Y:S01]  /*1580*/  VIADD R26, R20, 0x4 ;  /* 0x00000004141a7836 */ /* 0x000fe20000000000 */
[----:B-1----:R-:W-:Y:S01]  /*1590*/  SEL R21, R22, RZ, !P0 ;  /* 0x000000ff16157207 */ /* 0x002fe20004000000 */
[----:B------:R-:W-:Y:S02]  /*15a0*/  VIADD R25, R20, 0x8 ;  /* 0x0000000814197836 */ /* 0x000fe40000000000 */
[----:B------:R-:W0:Y:S01]  /*15b0*/  SHFL.DOWN PT, R15, R36, 0x4, R23 ;  /* 0x08800000240f7989 */ /* 0x000e2200000e0017 */
[----:B------:R-:W-:Y:S01]  /*15c0*/  ISETP.GT.AND P0, PT, R26, R23, PT ;  /* 0x000000171a00720c */ /* 0x000fe20003f04270 */
[----:B------:R-:W-:-:S05]  /*15d0*/  IMAD.X R14, R21, 0x1, R34, P1 ;  /* 0x00000001150e7824 */ /* 0x000fca00008e0622 */
[----:B------:R-:W1:Y:S01]  /*15e0*/  SHFL.DOWN PT, R22, R14, 0x4, R23 ;  /* 0x088000000e167989 */ /* 0x000e6200000e0017 */
[----:B0-----:R-:W-:-:S04]  /*15f0*/  SEL R15, R15, RZ, !P0 ;  /* 0x000000ff0f0f7207 */ /* 0x001fc80004000000 */
[----:B------:R-:W-:Y:S02]  /*1600*/  IADD3 R38, P1, PT, R15, R36, RZ ;  /* 0x000000240f267210 */ /* 0x000fe40007f3e0ff */
[----:B-1----:R-:W-:-:S03]  /*1610*/  SEL R21, R22, RZ, !P0 ;  /* 0x000000ff16157207 */ /* 0x002fc60004000000 */
        /* <DEDUP_REMOVED lines=8> */
[----:B------:R-:W-:Y:S01]  /*16a0*/  ISETP.NE.U32.AND P0, PT, R12, 0x65, PT ;  /* 0x000000650c00780c */ /* 0x000fe20003f05070 */
[----:B------:R-:W-:-:S03]  /*16b0*/  IMAD.X R36, R15, 0x1, R34, P1 ;  /* 0x000000010f247824 */ /* 0x000fc600008e0622 */
[----:B------:R-:W-:Y:S01]  /*16c0*/  ISETP.NE.AND.EX P0, PT, R13, RZ, PT, P0 ;  /* 0x000000ff0d00720c */ /* 0x000fe20003f05300 */
[----:B------:R-:W1:Y:S01]  /*16d0*/  LDC.64 R14, c[0x0][0x390] ;  /* 0x0000e400ff0e7b82 */ /* 0x000e620000000a00 */
[----:B------:R-:W-:Y:S01]  /*16e0*/  VIADD R34, R20, 0x10 ;  /* 0x0000001014227836 */ /* 0x000fe20000000000 */
[----:B------:R-:W2:Y:S04]  /*16f0*/  SHFL.DOWN PT, R22, R36, 0x10, R23 ;  /* 0x0a00000024167989 */ /* 0x000ea800000e0017 */
[----:B------:R-:W-:-:S06]  /*1700*/  ISETP.GT.AND P1, PT, R34, R23, PT ;  /* 0x000000172200720c */ /* 0x000fcc0003f24270 */
[----:B------:R-:W-:Y:S02]  /*1710*/  VOTE.ALL P0, P0 ;  /* 0x0000000000ff7806 */ /* 0x000fe40000000000 */
[----:B0-----:R-:W-:-:S04]  /*1720*/  SEL R0, R37, RZ, !P1 ;  /* 0x000000ff25007207 */ /* 0x001fc80004800000 */
[----:B------:R-:W-:Y:S02]  /*1730*/  IADD3 R35, P2, PT, R0, R35, RZ ;  /* 0x0000002300237210 */ /* 0x000fe40007f5e0ff */
[----:B-1----:R-:W-:Y:S02]  /*1740*/  IADD3 R37, P3, PT, R14, 0x200, RZ ;  /* 0x000002000e257810 */ /* 0x002fe40007f7e0ff */
[----:B--2---:R-:W-:-:S03]  /*1750*/  SEL R13, R22, RZ, !P1 ;  /* 0x000000ff160d7207 */ /* 0x004fc60004800000 */
[----:B------:R-:W-:Y:S02]  /*1760*/  IMAD.X R38, RZ, RZ, R15, P3 ;  /* 0x000000ffff267224 */ /* 0x000fe400018e060f */
[----:B------:R-:W-:-:S07]  /*1770*/  IMAD.X R36, R13, 0x1, R36, P2 ;  /* 0x000000010d247824 */ /* 0x000fce00010e0624 */
.L_x_55:
[----:B------:R-:W-:Y:S05]  /*1780*/  @!P0 BRA `(.L_x_10) ;  /* 0x0000000400208947 */ /* 0x000fea0003800000 */
.L_x_16:
[----:B------:R-:W-:Y:S02]  /*1790*/  IMAD.MOV.U32 R12, RZ, RZ, R37 ;  /* 0x000000ffff0c7224 */ /* 0x000fe400078e0025 */
[----:B------:R-:W-:Y:S02]  /*17a0*/  IMAD.MOV.U32 R13, RZ, RZ, R38 ;  /* 0x000000ffff0d7224 */ /* 0x000fe400078e0026 */
[----:B------:R-:W-:-:S05]  /*17b0*/  IMAD.WIDE R20, R24, 0x10, R12 ;  /* 0x0000001018147825 */ /* 0x000fca00078e020c */
[----:B------:R-:W2:Y:S01]  /*17c0*/  LD.E.128.STRONG.GPU R12, desc[UR10][R20.64+-0x200] ;  /* 0xfffe000a140c7980 */ /* 0x000ea2000c10fd00 */
[----:B------:R-:W-:Y:S05]  /*17d0*/  YIELD ;  /* 0x0000000000007946 */ /* 0x000fea0003800000 */
[----:B------:R-:W-:Y:S01]  /*17e0*/  UMOV UR5, 0xffffffff ;  /* 0xffffffff00057882 */ /* 0x000fe20000000000 */
[----:B--2---:R-:W-:-:S04]  /*17f0*/  ISETP.NE.U32.AND P0, PT, R12, 0x63, PT ;  /* 0x000000630c00780c */ /* 0x004fc80003f05070 */
[----:B------:R-:W-:Y:S01]  /*1800*/  ISETP.NE.AND.EX P0, PT, R13, RZ, PT, P0 ;  /* 0x000000ff0d00720c */ /* 0x000fe20003f05300 */
[----:B------:R-:W-:-:S12]  /*1810*/  BRA.DIV UR5, `(.L_x_11) ;  /* 0x0000003a05087947 */ /* 0x000fd8000b800000 */
[----:B------:R-:W-:-:S13]  /*1820*/  VOTE.ANY P0, !P0 ;  /* 0x0000000000ff7806 */ /* 0x000fda0004000100 */
.L_x_58:
[----:B------:R-:W-:Y:S05]  /*1830*/  @!P0 BRA `(.L_x_12) ;  /* 0x0000000000288947 */ /* 0x000fea0003800000 */
[----:B------:R-:W-:-:S07]  /*1840*/  IMAD.MOV.U32 R22, RZ, RZ, 0x148 ;  /* 0x00000148ff167424 */ /* 0x000fce00078e00ff */
.L_x_14:
        /* <DEDUP_REMOVED lines=8> */
.L_x_61:
[----:B------:R-:W-:Y:S05]  /*18d0*/  @P0 BRA `(.L_x_14) ;  /* 0xfffffffc00dc0947 */ /* 0x000fea000383ffff */
.L_x_12:
[----:B------:R-:W-:Y:S01]  /*18e0*/  UMOV UR5, 0xffffffff ;  /* 0xffffffff00057882 */ /* 0x000fe20000000000 */
[----:B------:R-:W-:-:S04]  /*18f0*/  ISETP.NE.U32.AND P1, PT, R12, 0x65, PT ;  /* 0x000000650c00780c */ /* 0x000fc80003f25070 */
[----:B------:R-:W-:Y:S01]  /*1900*/  ISETP.NE.AND.EX P1, PT, R13, RZ, PT, P1 ;  /* 0x000000ff0d00720c */ /* 0x000fe20003f25310 */
[----:B------:R-:W-:-:S12]  /*1910*/  BRA.DIV UR5, `(.L_x_15) ;  /* 0x0000003a05087947 */ /* 0x000fd8000b800000 */
[----:B------:R-:W0:Y:S01]  /*1920*/  S2R R20, SR_GEMASK ;  /* 0x0000000000147919 */ /* 0x000e220000003c00 */
[----:B------:R-:W-:Y:S01]  /*1930*/  VOTE.ANY R0, PT, !P1 ;  /* 0x0000000000007806 */ /* 0x000fe200048e0100 */
[----:B------:R-:W-:Y:S01]  /*1940*/  VIADD R24, R24, 0xffffffe0 ;  /* 0xffffffe018187836 */ /* 0x000fe20000000000 */
[----:B------:R-:W-:-:S04]  /*1950*/  ISETP.NE.U32.AND P0, PT, R12, 0x65, PT ;  /* 0x000000650c00780c */ /* 0x000fc80003f05070 */
[----:B------:R-:W-:-:S13]  /*1960*/  ISETP.NE.AND.EX P0, PT, R13, RZ, PT, P0 ;  /* 0x000000ff0d00720c */ /* 0x000fda0003f05300 */
[----:B------:R-:W-:Y:S02]  /*1970*/  VOTE.ALL P0, P0 ;  /* 0x0000000000ff7806 */ /* 0x000fe40000000000 */
        /* <DEDUP_REMOVED lines=8> */
[----:B-1----:R-:W-:Y:S02]  /*1a00*/  SEL R21, R44, RZ, !P1 ;  /* 0x000000ff2c157207 */ /* 0x002fe40004800000 */
[----:B--2---:R-:W-:Y:S02]  /*1a10*/  SEL R22, R22, RZ, !P1 ;  /* 0x000000ff16167207 */ /* 0x004fe40004800000 */
[----:B------:R-:W-:-:S05]  /*1a20*/  IADD3 R14, P1, PT, R14, R21, RZ ;  /* 0x000000150e0e7210 */ /* 0x000fca0007f3e0ff */
[----:B------:R-:W-:Y:S01]  /*1a30*/  IMAD.X R15, R15, 0x1, R22, P1 ;  /* 0x000000010f0f7824 */ /* 0x000fe200008e0616 */
[----:B------:R-:W0:Y:S01]  /*1a40*/  SHFL.DOWN PT, R44, R14, 0x2, R23 ;  /* 0x084000000e2c7989 */ /* 0x000e2200000e0017 */
[----:B------:R-:W-:-:S03]  /*1a50*/  ISETP.GT.AND P1, PT, R27, R23, PT ;  /* 0x000000171b00720c */ /* 0x000fc60003f24270 */
[----:B------:R-:W1:Y:S01]  /*1a60*/  SHFL.DOWN PT, R22, R15, 0x2, R23 ;  /* 0x084000000f167989 */ /* 0x000e6200000e0017 */
[----:B0-----:R-:W-:-:S04]  /*1a70*/  SEL R13, R44, RZ, !P1 ;  /* 0x000000ff2c0d7207 */ /* 0x001fc80004800000 */
[----:B------:R-:W-:Y:S02]  /*1a80*/  IADD3 R14, P2, PT, R13, R14, RZ ;  /* 0x0000000e0d0e7210 */ /* 0x000fe40007f5e0ff */
[----:B-1----:R-:W-:Y:S02]  /*1a90*/  SEL R22, R22, RZ, !P1 ;  /* 0x000000ff16167207 */ /* 0x002fe40004800000 */
[----:B------:R-:W-:Y:S01]  /*1aa0*/  ISETP.GT.AND P1, PT, R26, R23, PT ;  /* 0x000000171a00720c */ /* 0x000fe20003f24270 */
[----:B------:R-:W0:Y:S02]  /*1ab0*/  SHFL.DOWN PT, R44, R14, 0x4, R23 ;  /* 0x088000000e2c7989 */ /* 0x000e2400000e0017 */
        /* <DEDUP_REMOVED lines=17> */
[----:B------:R-:W-:Y:S02]  /*1bd0*/  IADD3 R35, P2, P3, R44, R14, R35 ;  /* 0x0000000e2c237210 */ /* 0x000fe40007b5e023 */
[----:B-1----:R-:W-:-:S04]  /*1be0*/  SEL R22, R22, RZ, !P1 ;  /* 0x000000ff16167207 */ /* 0x002fc80004800000 */
[----:B------:R-:W-:-:S07]  /*1bf0*/  IADD3.X R36, PT, PT, R22, R15, R36, P2, P3 ;  /* 0x0000000f16247210 */ /* 0x000fce00017e6424 */
.L_x_75:
[----:B------:R-:W-:Y:S05]  /*1c00*/  @P0 BRA `(.L_x_16) ;  /* 0xfffffff800e00947 */ /* 0x000fea000383ffff */
.L_x_10:
[----:B------:R-:W0:Y:S01]  /*1c10*/  S2R R0, SR_LANEID ;  /* 0x0000000000007919 */ /* 0x000e220000000000 */
[----:B------:R-:W-:Y:S01]  /*1c20*/  BSSY.RECONVERGENT B1, `(.L_x_17) ;  /* 0x0000018000017945 */ /* 0x000fe20003800200 */
[----:B------:R-:W-:Y:S02]  /*1c30*/  IMAD.MOV.U32 R37, RZ, RZ, R36 ;  /* 0x000000ffff257224 */ /* 0x000fe400078e0024 */
[----:B------:R-:W-:Y:S01]  /*1c40*/  IMAD.MOV.U32 R36, RZ, RZ, R35 ;  /* 0x000000ffff247224 */ /* 0x000fe200078e0023 */
[----:B0-----:R-:W-:Y:S02]  /*1c50*/  ISETP.NE.AND P0, PT, R0, RZ, PT ;  /* 0x000000ff0000720c */ /* 0x001fe40003f05270 */
[----:B------:R-:W0:Y:S11]  /*1c60*/  S2R R0, SR_TID.X ;  /* 0x0000000000007919 */ /* 0x000e360000002100 */
[----:B------:R-:W1:Y:S01]  /*1c70*/  @!P0 S2R R13, SR_CgaCtaId ;  /* 0x00000000000d8919 */ /* 0x000e620000008800 */
[----:B0-----:R-:W-:-:S02]  /*1c80*/  ISETP.NE.AND P1, PT, R0, RZ, PT ;  /* 0x000000ff0000720c */ /* 0x001fc40003f25270 */
[----:B------:R-:W-:-:S04]  /*1c90*/  @!P0 MOV R0, 0x400 ;  /* 0x0000040000008802 */ /* 0x000fc80000000f00 */
[----:B-1----:R-:W-:-:S07]  /*1ca0*/  @!P0 LEA R23, R13, R0, 0x18 ;  /* 0x000000000d178211 */ /* 0x002fce00078ec0ff */
[----:B------:R-:W-:Y:S05]  /*1cb0*/  @P1 BRA `(.L_x_18) ;  /* 0x0000000000381947 */ /* 0x000fea0003800000 */
[----:B------:R-:W0:Y:S01]  /*1cc0*/  LDC R0, c[0x0][0x398] ;  /* 0x0000e600ff007b82 */ /* 0x000e220000000800 */
[----:B------:R-:W-:Y:S01]  /*1cd0*/  IADD3 R14, P1, PT, R36, R40, RZ ;  /* 0x00000028240e7210 */ /* 0x000fe20007f3e0ff */
[----:B------:R-:W-:-:S04]  /*1ce0*/  UMOV UR5, 0x400 ;  /* 0x0000040000057882 */ /* 0x000fc80000000000 */
[----:B------:R-:W-:Y:S02]  /*1cf0*/  IMAD.X R15, R37, 0x1, R39, P1 ;  /* 0x00000001250f7824 */ /* 0x000fe400008e0627 */
[----:B------:R-:W1:Y:S08]  /*1d00*/  S2UR UR7, SR_CgaCtaId ;  /* 0x00000000000779c3 */ /* 0x000e700000008800 */
[----:B------:R-:W2:Y:S01]  /*1d10*/  LDC.64 R12, c[0x0][0x390] ;  /* 0x0000e400ff0c7b82 */ /* 0x000ea20000000a00 */
[----:B0-----:R-:W-:Y:S01]  /*1d20*/  VIADD R21, R0, UR8 ;  /* 0x0000000800157c36 */ /* 0x001fe20008000000 */
[----:B-1----:R-:W-:-:S03]  /*1d30*/  ULEA UR5, UR7, UR5, 0x18 ;  /* 0x0000000507057291 */ /* 0x002fc6000f8ec0ff */
[----:B--2---:R-:W-:-:S04]  /*1d40*/  IMAD.WIDE R20, R21, 0x10, R12 ;  /* 0x0000001015147825 */ /* 0x004fc800078e020c */
[----:B------:R-:W-:Y:S02]  /*1d50*/  IMAD.MOV.U32 R12, RZ, RZ, 0x65 ;  /* 0x00000065ff0c7424 */ /* 0x000fe400078e00ff */
[----:B------:R-:W-:-:S05]  /*1d60*/  IMAD.MOV.U32 R13, RZ, RZ, 0x0 ;  /* 0x00000000ff0d7424 */ /* 0x000fca00078e00ff */
[----:B------:R0:W-:Y:S04]  /*1d70*/  ST.E.128.STRONG.GPU desc[UR10][R20.64+0x200], R12 ;  /* 0x0002000c14007985 */ /* 0x0001e8000c10fd0a */
[----:B------:R0:W-:Y:S04]  /*1d80*/  STS.64 [UR5+0x10], R14 ;  /* 0x0000100eff007988 */ /* 0x0001e80008000a05 */
[----:B------:R0:W-:Y:S02]  /*1d90*/  STS.64 [UR5+0x8], R36 ;  /* 0x00000824ff007988 */ /* 0x0001e40008000a05 */
.L_x_18:
[----:B------:R-:W-:Y:S05]  /*1da0*/  BSYNC.RECONVERGENT B1 ;  /* 0x0000000000017941 */ /* 0x000fea0003800200 */
.L_x_17:
[----:B------:R1:W-:Y:S01]  /*1db0*/  @!P0 STS.64 [R23+0x80], R36 ;  /* 0x0000802417008388 */ /* 0x0003e20000000a00 */
[----:B0-----:R-:W-:Y:S02]  /*1dc0*/  IMAD.MOV.U32 R20, RZ, RZ, R42 ;  /* 0x000000ffff147224 */ /* 0x001fe400078e002a */
[----:B------:R-:W-:Y:S02]  /*1dd0*/  IMAD.MOV.U32 R21, RZ, RZ, R41 ;  /* 0x000000ffff157224 */ /* 0x000fe400078e0029 */
[----:B------:R-:W-:Y:S02]  /*1de0*/  @!P0 IMAD.MOV.U32 R20, RZ, RZ, R36 ;  /* 0x000000ffff148224 */ /* 0x000fe400078e0024 */
[----:B------:R-:W-:-:S07]  /*1df0*/  @!P0 IMAD.MOV.U32 R21, RZ, RZ, R37 ;  /* 0x000000ffff158224 */ /* 0x000fce00078e0025 */
.L_x_4:
[----:B------:R-:W0:Y:S01]  /*1e00*/  S2R R0, SR_TID.X ;  /* 0x0000000000007919 */ /* 0x000e220000002100 */
[----:B------:R-:W-:Y:S05]  /*1e10*/  WARPSYNC.ALL ;  /* 0x0000000000007948 */ /* 0x000fea0003800000 */
[----:B------:R-:W-:Y:S01]  /*1e20*/  BAR.SYNC.DEFER_BLOCKING 0x0 ;  /* 0x0000000000007b1d */ /* 0x000fe20000010000 */
[----:B0-----:R-:W-:-:S13]  /*1e30*/  ISETP.NE.AND P0, PT, R0, RZ, PT ;  /* 0x000000ff0000720c */ /* 0x001fda0003f05270 */
[----:B------:R-:W0:Y:S01]  /*1e40*/  @P0 S2R R13, SR_CgaCtaId ;  /* 0x00000000000d0919 */ /* 0x000e220000008800 */
[----:B------:R-:W-:-:S04]  /*1e50*/  @P0 MOV R0, 0x400 ;  /* 0x0000040000000802 */ /* 0x000fc80000000f00 */
[----:B0-----:R-:W-:-:S06]  /*1e60*/  @P0 LEA R13, R13, R0, 0x18 ;  /* 0x000000000d0d0211 */ /* 0x001fcc00078ec0ff */
[----:B------:R-:W0:Y:S02]  /*1e70*/  @P0 LDS.64 R12, [R13+0x80] ;  /* 0x000080000d0c0984 */ /* 0x000e240000000a00 */
[----:B0-----:R-:W-:-:S04]  /*1e80*/  @P0 IADD3 R20, P1, PT, R12, R20, RZ ;  /* 0x000000140c140210 */ /* 0x001fc80007f3e0ff */
[----:B------:R-:W-:Y:S01]  /*1e90*/  IADD3 R0, P2, PT, R18, R20, RZ ;  /* 0x0000001412007210 */ /* 0x000fe20007f5e0ff */
[----:B------:R-:W-:-:S04]  /*1ea0*/  @P0 IMAD.X R21, R13, 0x1, R21, P1 ;  /* 0x000000010d150824 */ /* 0x000fc800008e0615 */
[----:B-1----:R-:W-:-:S08]  /*1eb0*/  IMAD.X R23, R19, 0x1, R21, P2 ;  /* 0x0000000113177824 */ /* 0x002fd000010e0615 */
.L_x_3:
[----:B------:R-:W-:Y:S05]  /*1ec0*/  BSYNC.RECONVERGENT B0 ;  /* 0x0000000000007941 */ /* 0x000fea0003800200 */
.L_x_1:
[----:B0-----:R-:W0:Y:S01]  /*1ed0*/  S2R R15, SR_TID.X ;  /* 0x00000000000f7919 */ /* 0x001e220000002100 */
[----:B------:R-:W1:Y:S08]  /*1ee0*/  S2UR UR7, SR_CgaCtaId ;  /* 0x00000000000779c3 */ /* 0x000e700000008800 */
[----:B------:R-:W-:Y:S01]  /*1ef0*/  BAR.SYNC.DEFER_BLOCKING 0x0 ;  /* 0x0000000000007b1d */ /* 0x000fe20000010000 */
[----:B------:R-:W-:-:S05]  /*1f00*/  IADD3 R12, P0, PT, R32, R0, RZ ;  /* 0x00000000200c7210 */ /* 0x000fca0007f1e0ff */
[----:B------:R-:W-:Y:S01]  /*1f10*/  IMAD.X R13, R33, 0x1, R23, P0 ;  /* 0x00000001210d7824 */ /* 0x000fe200000e0617 */
[----:B------:R-:W-:Y:S01]  /*1f20*/  IADD3 R14, P0, PT, R30, R12, RZ ;  /* 0x0000000c1e0e7210 */ /* 0x000fe20007f1e0ff */
[----:B------:R-:W2:Y:S01]  /*1f30*/  S2R R27, SR_LANEID ;  /* 0x00000000001b7919 */ /* 0x000ea20000000000 */
[----:B------:R-:W-:Y:S01]  /*1f40*/  UMOV UR5, 0x400 ;  /* 0x0000040000057882 */ /* 0x000fe20000000000 */
[----:B------:R-:W3:Y:S01]  /*1f50*/  LDCU.64 UR12, c[0x0][0x388] ;  /* 0x00007100ff0c77ac */ /* 0x000ee20008000a00 */
[----:B-1----:R-:W-:Y:S01]  /*1f60*/  ULEA UR5, UR7, UR5, 0x18 ;  /* 0x0000000507057291 */ /* 0x002fe2000f8ec0ff */
[----:B0-----:R-:W-:Y:S01]  /*1f70*/  SHF.R.U32.HI R22, RZ, 0x5, R15 ;  /* 0x00000005ff167819 */ /* 0x001fe2000001160f */
[----:B------:R-:W-:Y:S01]  /*1f80*/  IMAD.X R15, R31, 0x1, R13, P0 ;  /* 0x000000011f0f7824 */ /* 0x000fe200000e060d */
[----:B------:R-:W-:-:S05]  /*1f90*/  IADD3 R18, P0, PT, R28, R14, RZ ;  /* 0x0000000e1c127210 */ /* 0x000fca0007f1e0ff */
[----:B------:R-:W-:Y:S01]  /*1fa0*/  IMAD.X R19, R29, 0x1, R15, P0 ;  /* 0x000000011d137824 */ /* 0x000fe200000e060f */
[----:B------:R-:W-:Y:S01]  /*1fb0*/  IADD3 R24, P0, PT, R2, R18, RZ ;  /* 0x0000001202187210 */ /* 0x000fe20007f1e0ff */
[----:B--2---:R-:W-:-:S04]  /*1fc0*/  IMAD R22, R22, 0x160, R27 ;  /* 0x0000016016167824 */ /* 0x004fc800078e021b */
[----:B------:R-:W-:Y:S01]  /*1fd0*/  IMAD.X R25, R3, 0x1, R19, P0 ;  /* 0x0000000103197824 */ /* 0x000fe200000e0613 */
[----:B------:R-:W-:Y:S02]  /*1fe0*/  IADD3 R4, P0, PT, R4, R24, RZ ;  /* 0x0000001804047210 */ /* 0x000fe40007f1e0ff */
[----:B------:R-:W-:Y:S01]  /*1ff0*/  LEA R2, R22, UR5, 0x3 ;  /* 0x0000000516027c11 */ /* 0x000fe2000f8e18ff */
[----:B------:R-:W-:Y:S02]  /*2000*/  IMAD.MOV.U32 R22, RZ, RZ, R0 ;  /* 0x000000ffff167224 */ /* 0x000fe400078e0000 */
[----:B------:R-:W-:Y:S01]  /*2010*/  IMAD.X R5, R5, 0x1, R25, P0 ;  /* 0x0000000105057824 */ /* 0x000fe200000e0619 */
[----:B------:R-:W-:Y:S01]  /*2020*/  IADD3 R26, P0, PT, R6, R4, RZ ;  /* 0x00000004061a7210 */ /* 0x000fe20007f1e0ff */
[----:B------:R-:W-:-:S04]  /*2030*/  IMAD R3, R27, 0x50, R2 ;  /* 0x000000501b037824 */ /* 0x000fc800078e0202 */
[----:B------:R-:W-:Y:S01]  /*2040*/  IMAD.X R27, R7, 0x1, R5, P0 ;  /* 0x00000001071b7824 */ /* 0x000fe200000e0605 */
[----:B------:R-:W-:Y:S01]  /*2050*/  IADD3 R28, P0, PT, R8, R26, RZ ;  /* 0x0000001a081c7210 */ /* 0x000fe20007f1e0ff */
[----:B------:R-:W-:Y:S04]  /*2060*/  STS.64 [R3], R20 ;  /* 0x0000001403007388 */ /* 0x000fe80000000a00 */
[----:B------:R-:W-:Y:S01]  /*2070*/  IMAD.X R29, R9, 0x1, R27, P0 ;  /* 0x00000001091d7824 */ /* 0x000fe200000e061b */
[----:B------:R-:W-:Y:S01]  /*2080*/  IADD3 R30, P0, PT, R10, R28, RZ ;  /* 0x0000001c0a1e7210 */ /* 0x000fe20007f1e0ff */
[----:B------:R-:W-:Y:S04]  /*2090*/  STS.64 [R3+0x8], R22 ;  /* 0x0000081603007388 */ /* 0x000fe80000000a00 */
[----:B------:R-:W-:Y:S01]  /*20a0*/  IMAD.X R31, R11, 0x1, R29, P0 ;  /* 0x000000010b1f7824 */ /* 0x000fe200000e061d */
[----:B------:R-:W-:Y:S01]  /*20b0*/  IADD3 R32, P0, PT, R16, R30, RZ ;  /* 0x0000001e10207210 */ /* 0x000fe20007f1e0ff */
[----:B------:R-:W-:Y:S04]  /*20c0*/  STS.64 [R3+0x10], R12 ;  /* 0x0000100c03007388 */ /* 0x000fe80000000a00 */
[----:B------:R-:W-:Y:S01]  /*20d0*/  IMAD.X R33, R17, 0x1, R31, P0 ;  /* 0x0000000111217824 */ /* 0x000fe200000e061f */
[----:B------:R-:W-:Y:S04]  /*20e0*/  STS.64 [R3+0x18], R14 ;  /* 0x0000180e03007388 */ /* 0x000fe80000000a00 */
[----:B------:R-:W-:Y:S04]  /*20f0*/  STS.64 [R3+0x20], R18 ;  /* 0x0000201203007388 */ /* 0x000fe80000000a00 */
[----:B------:R-:W-:Y:S04]  /*2100*/  STS.64 [R3+0x28], R24 ;  /* 0x0000281803007388 */ /* 0x000fe80000000a00 */
[----:B------:R-:W-:Y:S04]  /*2110*/  STS.64 [R3+0x30], R4 ;  /* 0x0000300403007388 */ /* 0x000fe80000000a00 */
[----:B------:R3:W-:Y:S04]  /*2120*/  STS.64 [R3+0x38], R26 ;  /* 0x0000381a03007388 */ /* 0x0007e80000000a00 */
[----:B------:R-:W-:Y:S04]  /*2130*/  STS.64 [R3+0x40], R28 ;  /* 0x0000401c03007388 */ /* 0x000fe80000000a00 */
[----:B------:R-:W-:Y:S04]  /*2140*/  STS.64 [R3+0x48], R30 ;  /* 0x0000481e03007388 */ /* 0x000fe80000000a00 */
[----:B------:R-:W-:Y:S01]  /*2150*/  STS.64 [R3+0x50], R32 ;  /* 0x0000502003007388 */ /* 0x000fe20000000a00 */
[----:B------:R-:W-:-:S03]  /*2160*/  NOP ;  /* 0x0000000000007918 */ /* 0x000fc60000000000 */
[----:B------:R-:W0:Y:S01]  /*2170*/  LDS.64 R6, [R2] ;  /* 0x0000000002067984 */ /* 0x000e220000000a00 */
[----:B---3--:R-:W-:-:S03]  /*2180*/  IADD3 R26, P0, PT, R45, UR12, RZ ;  /* 0x0000000c2d1a7c10 */ /* 0x008fc6000ff1e0ff */
[----:B------:R-:W1:Y:S01]  /*2190*/  LDS.64 R8, [R2+0x100] ;  /* 0x0001000002087984 */ /* 0x000e620000000a00 */
[----:B------:R-:W-:-:S03]  /*21a0*/  IADD3.X R27, PT, PT, R43, UR13, RZ, P0, !PT ;  /* 0x0000000d2b1b7c10 */ /* 0x000fc600087fe4ff */
[----:B------:R-:W2:Y:S04]  /*21b0*/  LDS.64 R10, [R2+0x200] ;  /* 0x00020000020a7984 */ /* 0x000ea80000000a00 */
[----:B------:R-:W3:Y:S04]  /*21c0*/  LDS.64 R12, [R2+0x300] ;  /* 0x00030000020c7984 */ /* 0x000ee80000000a00 */
[----:B------:R-:W4:Y:S04]  /*21d0*/  LDS.64 R4, [R2+0x400] ;  /* 0x0004000002047984 */ /* 0x000f280000000a00 */
[----:B------:R-:W5:Y:S04]  /*21e0*/  LDS.64 R14, [R2+0x500] ;  /* 0x00050000020e7984 */ /* 0x000f680000000a00 */
[----:B------:R-:W5:Y:S04]  /*21f0*/  LDS.64 R16, [R2+0x600] ;  /* 0x0006000002107984 */ /* 0x000f680000000a00 */
[----:B------:R-:W5:Y:S04]  /*2200*/  LDS.64 R18, [R2+0x700] ;  /* 0x0007000002127984 */ /* 0x000f680000000a00 */
[----:B------:R-:W5:Y:S04]  /*2210*/  LDS.64 R20, [R2+0x800] ;  /* 0x0008000002147984 */ /* 0x000f680000000a00 */
[----:B------:R-:W5:Y:S04]  /*2220*/  LDS.64 R22, [R2+0x900] ;  /* 0x0009000002167984 */ /* 0x000f680000000a00 */
[----:B------:R-:W5:Y:S04]  /*2230*/  LDS.64 R24, [R2+0xa00] ;  /* 0x000a000002187984 */ /* 0x000f680000000a00 */
[----:B0-----:R-:W-:Y:S04]  /*2240*/  STG.E.64 desc[UR10][R26.64], R6 ;  /* 0x000000061a007986 */ /* 0x001fe8000c101b0a */
[----:B-1----:R-:W-:Y:S04]  /*2250*/  STG.E.64 desc[UR10][R26.64+0x100], R8 ;  /* 0x000100081a007986 */ /* 0x002fe8000c101b0a */
[----:B--2---:R-:W-:Y:S04]  /*2260*/  STG.E.64 desc[UR10][R26.64+0x200], R10 ;  /* 0x0002000a1a007986 */ /* 0x004fe8000c101b0a */
[----:B---3--:R-:W-:Y:S04]  /*2270*/  STG.E.64 desc[UR10][R26.64+0x300], R12 ;  /* 0x0003000c1a007986 */ /* 0x008fe8000c101b0a */
[----:B----4-:R-:W-:Y:S04]  /*2280*/  STG.E.64 desc[UR10][R26.64+0x400], R4 ;  /* 0x000400041a007986 */ /* 0x010fe8000c101b0a */
[----:B-----5:R-:W-:Y:S04]  /*2290*/  STG.E.64 desc[UR10][R26.64+0x500], R14 ;  /* 0x0005000e1a007986 */ /* 0x020fe8000c101b0a */
[----:B------:R-:W-:Y:S04]  /*22a0*/  STG.E.64 desc[UR10][R26.64+0x600], R16 ;  /* 0x000600101a007986 */ /* 0x000fe8000c101b0a */
[----:B------:R-:W-:Y:S04]  /*22b0*/  STG.E.64 desc[UR10][R26.64+0x700], R18 ;  /* 0x000700121a007986 */ /* 0x000fe8000c101b0a */
[----:B------:R-:W-:Y:S04]  /*22c0*/  STG.E.64 desc[UR10][R26.64+0x800], R20 ;  /* 0x000800141a007986 */ /* 0x000fe8000c101b0a */
[----:B------:R-:W-:Y:S04]  /*22d0*/  STG.E.64 desc[UR10][R26.64+0x900], R22 ;  /* 0x000900161a007986 */ /* 0x000fe8000c101b0a */
[----:B------:R-:W-:Y:S01]  /*22e0*/  STG.E.64 desc[UR10][R26.64+0xa00], R24 ;  /* 0x000a00181a007986 */ /* 0x000fe2000c101b0a */
[----:B------:R-:W-:Y:S05]  /*22f0*/  EXIT ;  /* 0x000000000000794d */ /* 0x000fea0003800000 */
.L_x_0:
[----:B------:R-:W0:Y:S02]  /*2300*/  LDCU UR4, c[0x0][0x3b0] ;  /* 0x00007600ff0477ac */ /* 0x000e240008000800 */
[----:B0-----:R-:W-:-:S06]  /*2310*/  UIADD3 UR7, UPT, UPT, -UR12, UR4, URZ ;  /* 0x000000040c077290 */ /* 0x001fcc000fffe1ff */
[----:B------:R-:W-:-:S04]  /*2320*/  ISETP.NE.U32.AND P0, PT, RZ, UR7, PT ;  /* 0x00000007ff007c0c */ /* 0x000fc8000bf05070 */
[----:B------:R-:W-:-:S13]  /*2330*/  ISETP.NE.AND.EX P0, PT, RZ, UR5, PT, P0 ;  /* 0x00000005ff007c0c */ /* 0x000fda000bf05300 */
[----:B------:R-:W-:Y:S05]  /*2340*/  @!P0 EXIT ;  /* 0x000000000000894d */ /* 0x000fea0003800000 */
[----:B------:R-:W0:Y:S02]  /*2350*/  LDCU.64 UR4, c[0x0][0x380] ;  /* 0x00007000ff0477ac */ /* 0x000e240008000a00 */
[----:B0-----:R-:W-:-:S06]  /*2360*/  UIMAD.WIDE UR4, UR6, 0x6e00, UR4 ;  /* 0x00006e00060478a5 */ /* 0x001fcc000f8e0204 */
[----:B------:R-:W-:Y:S02]  /*2370*/  IMAD.U32 R2, RZ, RZ, UR4 ;  /* 0x00000004ff027e24 */ /* 0x000fe4000f8e00ff */
[----:B------:R-:W-:-:S06]  /*2380*/  IMAD.U32 R3, RZ, RZ, UR5 ;  /* 0x00000005ff037e24 */ /* 0x000fcc000f8e00ff */
[----:B------:R-:W2:Y:S01]  /*2390*/  LDG.E.64 R2, desc[UR10][R2.64] ;  /* 0x0000000a02027981 */ /* 0x000ea2000c1e1b00 */
[----:B------:R-:W0:Y:S02]  /*23a0*/  S2R R34, SR_TID.X ;  /* 0x0000000000227919 */ /* 0x000e240000002100 */
[C---:B0-----:R-:W-:Y:S02]  /*23b0*/  LOP3.LUT R0, R34.reuse, 0x1f, RZ, 0xc0, !PT ;  /* 0x0000001f22007812 */ /* 0x041fe400078ec0ff */
[----:B------:R-:W-:-:S05]  /*23c0*/  LOP3.LUT R5, R34, 0x3e0, RZ, 0xc0, !PT ;  /* 0x000003e022057812 */ /* 0x000fca00078ec0ff */
[----:B------:R-:W-:-:S04]  /*23d0*/  IMAD R15, R5, 0xb, R0 ;  /* 0x0000000b050f7824 */ /* 0x000fc800078e0200 */
[C---:B------:R-:W-:Y:S01]  /*23e0*/  VIADD R0, R15.reuse, 0x20 ;  /* 0x000000200f007836 */ /* 0x040fe20000000000 */
[C---:B------:R-:W-:Y:S01]  /*23f0*/  ISETP.GE.U32.AND P5, PT, R15.reuse, UR7, PT ;  /* 0x000000070f007c0c */ /* 0x040fe2000bfa6070 */
[C---:B------:R-:W-:Y:S01]  /*2400*/  VIADD R4, R15.reuse, 0x40 ;  /* 0x000000400f047836 */ /* 0x040fe20000000000 */
[C---:B------:R-:W-:Y:S01]  /*2410*/  LEA R6, P3, R15.reuse, UR4, 0x3 ;  /* 0x000000040f067c11 */ /* 0x040fe2000f8618ff */
[C---:B------:R-:W-:Y:S01]  /*2420*/  VIADD R5, R15.reuse, 0x60 ;  /* 0x000000600f057836 */ /* 0x040fe20000000000 */
[----:B------:R-:W-:Y:S01]  /*2430*/  ISETP.GE.U32.AND P6, PT, R0, UR7, PT ;  /* 0x0000000700007c0c */ /* 0x000fe2000bfc6070 */
[C---:B------:R-:W-:Y:S01]  /*2440*/  VIADD R0, R15.reuse, 0x80 ;  /* 0x000000800f007836 */ /* 0x040fe20000000000 */
[----:B------:R-:W-:Y:S01]  /*2450*/  ISETP.GE.U32.AND P0, PT, R4, UR7, PT ;  /* 0x0000000704007c0c */ /* 0x000fe2000bf06070 */
[----:B------:R-:W-:Y:S01]  /*2460*/  VIADD R4, R15, 0xa0 ;  /* 0x000000a00f047836 */ /* 0x000fe20000000000 */
[----:B------:R-:W-:Y:S01]  /*2470*/  ISETP.GE.U32.AND P1, PT, R5, UR7, PT ;  /* 0x0000000705007c0c */ /* 0x000fe2000bf26070 */
[C---:B------:R-:W-:Y:S01]  /*2480*/  VIADD R5, R15.reuse, 0xc0 ;  /* 0x000000c00f057836 */ /* 0x040fe20000000000 */
[----:B------:R-:W-:Y:S01]  /*2490*/  ISETP.GE.U32.AND P2, PT, R0, UR7, PT ;  /* 0x0000000700007c0c */ /* 0x000fe2000bf46070 */
[----:B------:R-:W-:Y:S01]  /*24a0*/  IMAD.X R7, RZ, RZ, UR5, P3 ;  /* 0x00000005ff077e24 */ /* 0x000fe200098e06ff */
[----:B------:R-:W-:Y:S01]  /*24b0*/  ISETP.GE.U32.AND P3, PT, R4, UR7, PT ;  /* 0x0000000704007c0c */ /* 0x000fe2000bf66070 */
[----:B------:R-:W-:Y:S01]  /*24c0*/  VIADD R0, R15, 0xe0 ;  /* 0x000000e00f007836 */ /* 0x000fe20000000000 */
[----:B------:R-:W-:Y:S01]  /*24d0*/  ISETP.GE.U32.AND P4, PT, R5, UR7, PT ;  /* 0x0000000705007c0c */ /* 0x000fe2000bf86070 */
[----:B------:R-:W-:-:S02]  /*24e0*/  VIADD R14, R15, 0x120 ;  /* 0x000001200f0e7836 */ /* 0x000fc40000000000 */
[----:B--2---:R-:W-:Y:S02]  /*24f0*/  IMAD.MOV.U32 R4, RZ, RZ, R2 ;  /* 0x000000ffff047224 */ /* 0x004fe400078e0002 */
[----:B------:R-:W-:Y:S02]  /*2500*/  IMAD.MOV.U32 R5, RZ, RZ, R3 ;  /* 0x000000ffff057224 */ /* 0x000fe400078e0003 */
[----:B------:R-:W2:Y:S01]  /*2510*/  @!P5 LDG.E.64 R2, desc[UR10][R6.64] ;  /* 0x0000000a0602d981 */ /* 0x000ea2000c1e1b00 */
[--C-:B------:R-:W-:Y:S01]  /*2520*/  IMAD.MOV.U32 R8, RZ, RZ, R4.reuse ;  /* 0x000000ffff087224 */ /* 0x100fe200078e0004 */
[----:B------:R-:W-:Y:S01]  /*2530*/  ISETP.GE.U32.AND P5, PT, R0, UR7, PT ;  /* 0x0000000700007c0c */ /* 0x000fe2000bfa6070 */
[----:B------:R-:W-:Y:S02]  /*2540*/  IMAD.MOV.U32 R9, RZ, RZ, R5 ;  /* 0x000000ffff097224 */ /* 0x000fe400078e0005 */
[----:B------:R-:W-:Y:S02]  /*2550*/  VIADD R0, R15, 0x100 ;  /* 0x000001000f007836 */ /* 0x000fe40000000000 */
[----:B------:R-:W-:-:S02]  /*2560*/  IMAD.MOV.U32 R10, RZ, RZ, R4 ;  /* 0x000000ffff0a7224 */ /* 0x000fc400078e0004 */
[--C-:B------:R-:W-:Y:S01]  /*2570*/  IMAD.MOV.U32 R11, RZ, RZ, R5.reuse ;  /* 0x000000ffff0b7224 */ /* 0x100fe200078e0005 */
[----:B------:R-:W3:Y:S01]  /*2580*/  @!P6 LDG.E.64 R8, desc[UR10][R6.64+0x100] ;  /* 0x0001000a0608e981 */ /* 0x000ee2000c1e1b00 */
[----:B------:R-:W-:Y:S01]  /*2590*/  IMAD.MOV.U32 R12, RZ, RZ, R4 ;  /* 0x000000ffff0c7224 */ /* 0x000fe200078e0004 */
[----:B------:R-:W-:Y:S01]  /*25a0*/  ISETP.GE.U32.AND P6, PT, R0, UR7, PT ;  /* 0x0000000700007c0c */ /* 0x000fe2000bfc6070 */
[----:B------:R-:W-:Y:S02]  /*25b0*/  IMAD.MOV.U32 R13, RZ, RZ, R5 ;  /* 0x000000ffff0d7224 */ /* 0x000fe400078e0005 */
[----:B------:R-:W-:Y:S01]  /*25c0*/  VIADD R0, R15, 0x140 ;  /* 0x000001400f007836 */ /* 0x000fe20000000000 */
[----:B------:R-:W4:Y:S01]  /*25d0*/  @!P0 LDG.E.64 R10, desc[UR10][R6.64+0x200] ;  /* 0x0002000a060a8981 */ /* 0x000f22000c1e1b00 */
[----:B------:R-:W-:-:S03]  /*25e0*/  ISETP.GE.U32.AND P0, PT, R14, UR7, PT ;  /* 0x000000070e007c0c */ /* 0x000fc6000bf06070 */
[----:B------:R-:W4:Y:S01]  /*25f0*/  @!P1 LDG.E.64 R12, desc[UR10][R6.64+0x300] ;  /* 0x0003000a060c9981 */ /* 0x000f22000c1e1b00 */
[----:B------:R-:W-:Y:S01]  /*2600*/  ISETP.GE.U32.AND P1, PT, R0, UR7, PT ;  /* 0x0000000700007c0c */ /* 0x000fe2000bf26070 */
[--C-:B------:R-:W-:Y:S02]  /*2610*/  IMAD.MOV.U32 R14, RZ, RZ, R4.reuse ;  /* 0x000000ffff0e7224 */ /* 0x100fe400078e0004 */
[--C-:B------:R-:W-:Y:S02]  /*2620*/  IMAD.MOV.U32 R15, RZ, RZ, R5.reuse ;  /* 0x000000ffff0f7224 */ /* 0x100fe400078e0005 */
[--C-:B------:R-:W-:Y:S02]  /*2630*/  IMAD.MOV.U32 R16, RZ, RZ, R4.reuse ;  /* 0x000000ffff107224 */ /* 0x100fe400078e0004 */
[--C-:B------:R-:W-:Y:S02]  /*2640*/  IMAD.MOV.U32 R17, RZ, RZ, R5.reuse ;  /* 0x000000ffff117224 */ /* 0x100fe400078e0005 */
[----:B------:R-:W-:Y:S01]  /*2650*/  IMAD.MOV.U32 R18, RZ, RZ, R4 ;  /* 0x000000ffff127224 */ /* 0x000fe200078e0004 */
[----:B------:R-:W4:Y:S01]  /*2660*/  @!P2 LDG.E.64 R14, desc[UR10][R6.64+0x400] ;  /* 0x0004000a060ea981 */ /* 0x000f22000c1e1b00 */
[----:B------:R-:W-:-:S02]  /*2670*/  IMAD.MOV.U32 R19, RZ, RZ, R5 ;  /* 0x000000ffff137224 */ /* 0x000fc400078e0005 */
[--C-:B------:R-:W-:Y:S01]  /*2680*/  IMAD.MOV.U32 R20, RZ, RZ, R4.reuse ;  /* 0x000000ffff147224 */ /* 0x100fe200078e0004 */
[----:B------:R-:W4:Y:S01]  /*2690*/  @!P3 LDG.E.64 R16, desc[UR10][R6.64+0x500] ;  /* 0x0005000a0610b981 */ /* 0x000f22000c1e1b00 */
[--C-:B------:R-:W-:Y:S02]  /*26a0*/  IMAD.MOV.U32 R21, RZ, RZ, R5.reuse ;  /* 0x000000ffff157224 */ /* 0x100fe400078e0005 */
[--C-:B------:R-:W-:Y:S01]  /*26b0*/  IMAD.MOV.U32 R22, RZ, RZ, R4.reuse ;  /* 0x000000ffff167224 */ /* 0x100fe200078e0004 */
[----:B------:R-:W4:Y:S01]  /*26c0*/  @!P4 LDG.E.64 R18, desc[UR10][R6.64+0x600] ;  /* 0x0006000a0612c981 */ /* 0x000f22000c1e1b00 */
[--C-:B------:R-:W-:Y:S02]  /*26d0*/  IMAD.MOV.U32 R23, RZ, RZ, R5.reuse ;  /* 0x000000ffff177224 */ /* 0x100fe400078e0005 */
[----:B------:R-:W-:Y:S01]  /*26e0*/  IMAD.MOV.U32 R26, RZ, RZ, R4 ;  /* 0x000000ffff1a7224 */ /* 0x000fe200078e0004 */
[----:B------:R-:W4:Y:S01]  /*26f0*/  @!P5 LDG.E.64 R20, desc[UR10][R6.64+0x700] ;  /* 0x0007000a0614d981 */ /* 0x000f22000c1e1b00 */
[----:B------:R-:W-:-:S03]  /*2700*/  IMAD.MOV.U32 R27, RZ, RZ, R5 ;  /* 0x000000ffff1b7224 */ /* 0x000fc600078e0005 */
[----:B------:R-:W4:Y:S04]  /*2710*/  @!P6 LDG.E.64 R22, desc[UR10][R6.64+0x800] ;  /* 0x0008000a0616e981 */ /* 0x000f28000c1e1b00 */
[----:B------:R-:W4:Y:S04]  /*2720*/  @!P0 LDG.E.64 R26, desc[UR10][R6.64+0x900] ;  /* 0x0009000a061a8981 */ /* 0x000f28000c1e1b00 */
[----:B------:R-:W4:Y:S01]  /*2730*/  @!P1 LDG.E.64 R4, desc[UR10][R6.64+0xa00] ;  /* 0x000a000a06049981 */ /* 0x000f22000c1e1b00 */
[----:B------:R-:W0:Y:S01]  /*2740*/  S2R R42, SR_LANEID ;  /* 0x00000000002a7919 */ /* 0x000e220000000000 */
[----:B------:R-:W1:Y:S01]  /*2750*/  S2UR UR5, SR_CgaCtaId ;  /* 0x00000000000579c3 */ /* 0x000e620000008800 */
[----:B------:R-:W-:Y:S01]  /*2760*/  SHF.R.U32.HI R0, RZ, 0x5, R34 ;  /* 0x00000005ff007819 */ /* 0x000fe20000011622 */
[----:B------:R-:W-:-:S02]  /*2770*/  UMOV UR4, 0x400 ;  /* 0x0000040000047882 */ /* 0x000fc40000000000 */
[----:B-1----:R-:W-:Y:S02]  /*2780*/  ULEA UR4, UR5, UR4, 0x18 ;  /* 0x0000000405047291 */ /* 0x002fe4000f8ec0ff */
[----:B0-----:R-:W-:-:S05]  /*2790*/  IMAD R28, R0, 0x160, R42 ;  /* 0x00000160001c7824 */ /* 0x001fca00078e022a */
[----:B------:R-:W-:-:S05]  /*27a0*/  LEA R35, R28, UR4, 0x3 ;  /* 0x000000041c237c11 */ /* 0x000fca000f8e18ff */
[----:B------:R-:W-:Y:S01]  /*27b0*/  IMAD R36, R42, 0x50, R35 ;  /* 0x000000502a247824 */ /* 0x000fe200078e0223 */
[----:B------:R-:W-:Y:S01]  /*27c0*/  UISETP.NE.AND UP0, UPT, UR6, URZ, UPT ;  /* 0x000000ff0600728c */ /* 0x000fe2000bf05270 */
        /* <DEDUP_REMOVED lines=37> */
[C---:B------:R-:W-:Y:S02]  /*2a20*/  ISETP.NE.AND P3, PT, R0.reuse, 0x7, PT ;  /* 0x000000070000780c */ /* 0x040fe40003f65270 */
[----:B------:R-:W-:Y:S01]  /*2a30*/  IADD3.X R37, PT, PT, R17, R3, R37, P0, P1 ;  /* 0x0000000311257210 */ /* 0x000fe200007e2425 */
[----:B------:R-:W0:Y:S01]  /*2a40*/  SHFL.UP PT, R16, R35, 0x1, RZ ;  /* 0x0420000023107989 */ /* 0x000e2200000e00ff */
[----:B------:R-:W-:-:S06]  /*2a50*/  @!P2 LEA R43, R0, UR4, 0x3 ;  /* 0x00000004002bac11 */ /* 0x000fcc000f8e18ff */
        /* <DEDUP_REMOVED lines=43> */
[----:B------:R-:W-:-:S03]  /*2d10*/  ISETP.NE.AND P1, PT, R0, 0x3, PT ;  /* 0x000000030000780c */ /* 0x000fc60003f25270 */
[----:B------:R-:W-:Y:S01]  /*2d20*/  IMAD.X R43, R19, 0x1, R17, P0 ;  /* 0x00000001132b7824 */ /* 0x000fe200000e0611 */
[----:B------:R-:W-:Y:S02]  /*2d30*/  SEL R36, R17, R36, !P1 ;  /* 0x0000002411247207 */ /* 0x000fe40004800000 */
[----:B------:R-:W1:Y:S01]  /*2d40*/  LDS.128 R16, [UR4+0x50] ;  /* 0x00005004ff107984 */ /* 0x000e620008000c00 */
[----:B------:R-:W-:Y:S02]  /*2d50*/  SEL R40, R39, R40, !P1 ;  /* 0x0000002827287207 */ /* 0x000fe40004800000 */
[C---:B------:R-:W-:Y:S01]  /*2d60*/  ISETP.NE.AND P0, PT, R0.reuse, 0x5, PT ;  /* 0x000000050000780c */ /* 0x040fe20003f05270 */
[----:B------:R-:W2:Y:S01]  /*2d70*/  LDS.64 R38, [UR4+0x60] ;  /* 0x00006004ff267984 */ /* 0x000ea20008000a00 */
[----:B------:R-:W-:Y:S02]  /*2d80*/  ISETP.NE.AND P1, PT, R0, 0x8, PT ;  /* 0x000000080000780c */ /* 0x000fe40003f25270 */
[----:B------:R-:W-:-:S02]  /*2d90*/  SEL R0, R41, R40, !P6 ;  /* 0x0000002829007207 */ /* 0x000fc40007000000 */
[----:B0-----:R-:W-:Y:S02]  /*2da0*/  IADD3 R41, P5, PT, R20, R41, RZ ;  /* 0x0000002914297210 */ /* 0x001fe40007fbe0ff */
[----:B------:R-:W-:Y:S02]  /*2db0*/  SEL R20, R43, R36, !P6 ;  /* 0x000000242b147207 */ /* 0x000fe40007000000 */
[----:B------:R-:W-:Y:S01]  /*2dc0*/  SEL R0, R41, R0, !P0 ;  /* 0x0000000029007207 */ /* 0x000fe20004000000 */
[----:B------:R-:W-:Y:S01]  /*2dd0*/  IMAD.X R45, R21, 0x1, R43, P5 ;  /* 0x00000001152d7824 */ /* 0x000fe200028e062b */
[----:B------:R-:W-:-:S04]  /*2de0*/  IADD3 R21, P5, PT, R22, R41, RZ ;  /* 0x0000002916157210 */ /* 0x000fc80007fbe0ff */
[----:B------:R-:W-:Y:S01]  /*2df0*/  SEL R20, R45, R20, !P0 ;  /* 0x000000142d147207 */ /* 0x000fe20004000000 */
[----:B------:R-:W-:Y:S01]  /*2e00*/  IMAD.X R41, R23, 0x1, R45, P5 ;  /* 0x0000000117297824 */ /* 0x000fe200028e062d */
[----:B-1----:R-:W-:Y:S02]  /*2e10*/  IADD3 R23, P5, PT, R16, R21, RZ ;  /* 0x0000001510177210 */ /* 0x002fe40007fbe0ff */
[----:B------:R-:W-:Y:S02]  /*2e20*/  SEL R16, R21, R0, !P4 ;  /* 0x0000000015107207 */ /* 0x000fe40006000000 */
[----:B------:R-:W-:Y:S01]  /*2e30*/  SEL R20, R41, R20, !P4 ;  /* 0x0000001429147207 */ /* 0x000fe20006000000 */
[----:B------:R-:W-:Y:S01]  /*2e40*/  IMAD.X R17, R17, 0x1, R41, P5 ;  /* 0x0000000111117824 */ /* 0x000fe200028e0629 */
[----:B------:R-:W-:Y:S02]  /*2e50*/  IADD3 R21, P4, PT, R18, R23, RZ ;  /* 0x0000001712157210 */ /* 0x000fe40007f9e0ff */
[----:B------:R-:W-:-:S02]  /*2e60*/  SEL R16, R23, R16, !P3 ;  /* 0x0000001017107207 */ /* 0x000fc40005800000 */
[----:B------:R-:W-:Y:S01]  /*2e70*/  SEL R18, R17, R20, !P3 ;  /* 0x0000001411127207 */ /* 0x000fe20005800000 */
[----:B------:R-:W-:Y:S01]  /*2e80*/  IMAD.X R19, R19, 0x1, R17, P4 ;  /* 0x0000000113137824 */ /* 0x000fe200020e0611 */
[----:B--2---:R-:W-:Y:S02]  /*2e90*/  IADD3 R0, P6, PT, R38, R21, RZ ;  /* 0x0000001526007210 */ /* 0x004fe40007fde0ff */
[----:B------:R-:W-:Y:S02]  /*2ea0*/  IADD3 R17, P3, PT, R26, -R35, RZ ;  /* 0x800000231a117210 */ /* 0x000fe40007f7e0ff */
[----:B------:R-:W-:Y:S01]  /*2eb0*/  ISETP.GE.U32.AND P0, PT, R34, 0x20, PT ;  /* 0x000000202200780c */ /* 0x000fe20003f06070 */
[----:B------:R-:W-:Y:S01]  /*2ec0*/  IMAD.X R38, R39, 0x1, R19, P6 ;  /* 0x0000000127267824 */ /* 0x000fe200030e0613 */
[----:B------:R-:W-:Y:S02]  /*2ed0*/  ISETP.NE.AND P5, PT, R42, RZ, PT ;  /* 0x000000ff2a00720c */ /* 0x000fe40003fa5270 */
[----:B------:R-:W-:Y:S01]  /*2ee0*/  @P2 SEL R0, R21, R16, !P1 ;  /* 0x0000001015002207 */ /* 0x000fe20004800000 */
[----:B------:R-:W-:Y:S01]  /*2ef0*/  IMAD.X R21, R27, 0x1, ~R37, P3 ;  /* 0x000000011b157824 */ /* 0x000fe200018e0e25 */
[----:B------:R-:W-:-:S02]  /*2f00*/  SEL R17, R17, RZ, P5 ;  /* 0x000000ff11117207 */ /* 0x000fc40002800000 */
[----:B------:R-:W-:Y:S02]  /*2f10*/  SEL R0, R0, RZ, P0 ;  /* 0x000000ff00007207 */ /* 0x000fe40000000000 */
[----:B------:R-:W-:Y:S02]  /*2f20*/  @P2 SEL R38, R19, R18, !P1 ;  /* 0x0000001213262207 */ /* 0x000fe40004800000 */
[----:B-----5:R-:W-:Y:S02]  /*2f30*/  IADD3 R17, P1, P2, R0, R17, R24 ;  /* 0x0000001100117210 */ /* 0x020fe40007a3e018 */
[----:B------:R-:W-:Y:S02]  /*2f40*/  SEL R21, R21, RZ, P5 ;  /* 0x000000ff15157207 */ /* 0x000fe40002800000 */
[----:B------:R-:W-:Y:S02]  /*2f50*/  SEL R24, R38, RZ, P0 ;  /* 0x000000ff26187207 */ /* 0x000fe40000000000 */
[----:B------:R-:W-:-:S02]  /*2f60*/  IADD3 R16, P0, PT, R28, R17, RZ ;  /* 0x000000111c107210 */ /* 0x000fc40007f1e0ff */
[----:B------:R-:W-:-:S05]  /*2f70*/  IADD3.X R21, PT, PT, R24, R21, R25, P1, P2 ;  /* 0x0000001518157210 */ /* 0x000fca0000fe4419 */
[----:B------:R-:W-:Y:S01]  /*2f80*/  IMAD.X R29, R29, 0x1, R21, P0 ;  /* 0x000000011d1d7824 */ /* 0x000fe200000e0615 */
[----:B------:R-:W-:Y:S06]  /*2f90*/  BRA `(.L_x_20) ;  /* 0x0000001000b07947 */ /* 0x000fec0003800000 */
.L_x_19:
        /* <DEDUP_REMOVED lines=11> */
[----:B------:R-:W-:-:S03]  /*3050*/  IADD3 R36, P0, P1, R16, R2, R21 ;  /* 0x0000000210247210 */ /* 0x000fc6000791e015 */
[----:B------:R-:W-:Y:S02]  /*3060*/  @!P2 LEA R43, R0, UR4, 0x3 ;  /* 0x00000004002bac11 */ /* 0x000fe4000f8e18ff */
[----:B------:R-:W-:Y:S02]  /*3070*/  IADD3.X R37, PT, PT, R17, R3, R19, P0, P1 ;  /* 0x0000000311257210 */ /* 0x000fe400007e2413 */
[----:B------:R-:W0:Y:S05]  /*3080*/  SHFL.UP PT, R17, R36, 0x1, RZ ;  /* 0x0420000024117989 */ /* 0x000e2a00000e00ff */
[----:B------:R-:W1:Y:S01]  /*3090*/  SHFL.UP P0, R16, R37, 0x1, RZ ;  /* 0x0420000025107989 */ /* 0x000e6200000000ff */
[----:B0-----:R-:W-:-:S04]  /*30a0*/  IADD3 R18, P1, PT, R17, R36, RZ ;  /* 0x0000002411127210 */ /* 0x001fc80007f3e0ff */
[----:B-1----:R-:W-:Y:S01]  /*30b0*/  SEL R19, R18, R17, P0 ;  /* 0x0000001112137207 */ /* 0x002fe20000000000 */
[----:B------:R-:W-:-:S05]  /*30c0*/  IMAD.X R17, R16, 0x1, R37, P1 ;  /* 0x0000000110117824 */ /* 0x000fca00008e0625 */
[----:B------:R-:W-:Y:S02]  /*30d0*/  SEL R22, R17, R16, P0 ;  /* 0x0000001011167207 */ /* 0x000fe40000000000 */
        /* <DEDUP_REMOVED lines=28> */
[----:B-----5:R-:W0:Y:S04]  /*32a0*/  LDS.128 R24, [UR4+0x20] ;  /* 0x00002004ff187984 */ /* 0x020e280008000c00 */
        /* <DEDUP_REMOVED lines=8> */
[----:B------:R-:W-:Y:S01]  /*3330*/  ISETP.NE.AND P1, PT, R0, 0x3, PT ;  /* 0x000000030000780c */ /* 0x000fe20003f25270 */
[----:B------:R-:W0:Y:S01]  /*3340*/  LDS.128 R24, [UR4+0x50] ;  /* 0x00005004ff187984 */ /* 0x000e220008000c00 */
[----:B------:R-:W-:Y:S02]  /*3350*/  IADD3 R39, P0, PT, R18, R41, RZ ;  /* 0x0000002912277210 */ /* 0x000fe40007f1e0ff */
[----:B------:R-:W-:Y:S02]  /*3360*/  SEL R40, R41, R40, !P1 ;  /* 0x0000002829287207 */ /* 0x000fe40004800000 */
[----:B------:R-:W-:Y:S01]  /*3370*/  SEL R38, R17, R16, !P1 ;  /* 0x0000001011267207 */ /* 0x000fe20004800000 */
[----:B------:R-:W-:Y:S01]  /*3380*/  IMAD.X R41, R19, 0x1, R17, P0 ;  /* 0x0000000113297824 */ /* 0x000fe200000e0611 */
[----:B------:R-:W-:Y:S01]  /*3390*/  ISETP.NE.AND P1, PT, R0, 0x4, PT ;  /* 0x000000040000780c */ /* 0x000fe20003f25270 */
[----:B------:R-:W1:Y:S03]  /*33a0*/  LDS.128 R16, [UR4+0x60] ;  /* 0x00006004ff107984 */ /* 0x000e660008000c00 */
[----:B------:R-:W-:-:S02]  /*33b0*/  SEL R40, R39, R40, !P1 ;  /* 0x0000002827287207 */ /* 0x000fc40004800000 */
[----:B--2---:R-:W-:Y:S02]  /*33c0*/  IADD3 R39, P0, PT, R20, R39, RZ ;  /* 0x0000002714277210 */ /* 0x004fe40007f1e0ff */
[----:B------:R-:W2:Y:S01]  /*33d0*/  S2R R20, SR_TID.X ;  /* 0x0000000000147919 */ /* 0x000ea20000002100 */
[----:B------:R-:W-:Y:S02]  /*33e0*/  SEL R38, R41, R38, !P1 ;  /* 0x0000002629267207 */ /* 0x000fe40004800000 */
[----:B------:R-:W-:Y:S01]  /*33f0*/  SEL R40, R39, R40, !P4 ;  /* 0x0000002827287207 */ /* 0x000fe20006000000 */
[----:B------:R-:W-:Y:S01]  /*3400*/  IMAD.X R21, R21, 0x1, R41, P0 ;  /* 0x0000000115157824 */ /* 0x000fe200000e0629 */
[----:B------:R-:W-:Y:S02]  /*3410*/  IADD3 R39, P3, PT, R22, R39, RZ ;  /* 0x0000002716277210 */ /* 0x000fe40007f7e0ff */
[C---:B------:R-:W-:Y:S02]  /*3420*/  ISETP.NE.AND P1, PT, R0.reuse, 0x7, PT ;  /* 0x000000070000780c */ /* 0x040fe40003f25270 */
[----:B------:R-:W-:Y:S01]  /*3430*/  SEL R22, R39, R40, !P5 ;  /* 0x0000002827167207 */ /* 0x000fe20006800000 */
[----:B------:R-:W-:Y:S01]  /*3440*/  IMAD.X R23, R23, 0x1, R21, P3 ;  /* 0x0000000117177824 */ /* 0x000fe200018e0615 */
[----:B------:R-:W-:-:S02]  /*3450*/  ISETP.NE.AND P0, PT, R0, 0x9, PT ;  /* 0x000000090000780c */ /* 0x000fc40003f05270 */
[----:B------:R-:W-:Y:S02]  /*3460*/  SEL R0, R21, R38, !P4 ;  /* 0x0000002615007207 */ /* 0x000fe40006000000 */
[----:B------:R-:W-:Y:S02]  /*3470*/  IADD3 R36, P3, PT, R34, -R36, RZ ;  /* 0x8000002422247210 */ /* 0x000fe40007f7e0ff */
[----:B------:R-:W-:Y:S02]  /*3480*/  SEL R0, R23, R0, !P5 ;  /* 0x0000000017007207 */ /* 0x000fe40006800000 */
[----:B------:R-:W-:Y:S01]  /*3490*/  ISETP.NE.AND P5, PT, R42, RZ, PT ;  /* 0x000000ff2a00720c */ /* 0x000fe20003fa5270 */
[----:B------:R-:W-:Y:S01]  /*34a0*/  IMAD.X R34, R35, 0x1, ~R37, P3 ;  /* 0x0000000123227824 */ /* 0x000fe200018e0e25 */
[----:B0-----:R-:W-:-:S04]  /*34b0*/  IADD3 R39, P6, PT, R24, R39, RZ ;  /* 0x0000002718277210 */ /* 0x001fc80007fde0ff */
[----:B------:R-:W-:Y:S01]  /*34c0*/  SEL R22, R39, R22, !P1 ;  /* 0x0000001627167207 */ /* 0x000fe20004800000 */
[----:B------:R-:W-:Y:S01]  /*34d0*/  IMAD.X R23, R25, 0x1, R23, P6 ;  /* 0x0000000119177824 */ /* 0x000fe200030e0617 */
[----:B------:R-:W-:Y:S02]  /*34e0*/  IADD3 R39, P4, PT, R26, R39, RZ ;  /* 0x000000271a277210 */ /* 0x000fe40007f9e0ff */
[----:B--2---:R-:W-:Y:S02]  /*34f0*/  ISETP.GE.U32.AND P3, PT, R20, 0x20, PT ;  /* 0x000000201400780c */ /* 0x004fe40003f66070 */
[----:B------:R-:W-:Y:S01]  /*3500*/  SEL R22, R39, R22, !P2 ;  /* 0x0000001627167207 */ /* 0x000fe20005000000 */
[----:B------:R-:W-:Y:S01]  /*3510*/  IMAD.X R25, R27, 0x1, R23, P4 ;  /* 0x000000011b197824 */ /* 0x000fe200020e0617 */
[----:B-1----:R-:W-:Y:S02]  /*3520*/  IADD3 R39, P6, PT, R16, R39, RZ ;  /* 0x0000002710277210 */ /* 0x002fe40007fde0ff */
[----:B------:R-:W-:-:S02]  /*3530*/  SEL R16, R23, R0, !P1 ;  /* 0x0000000017107207 */ /* 0x000fc40004800000 */
[----:B------:R-:W-:Y:S02]  /*3540*/  SEL R0, R36, RZ, P5 ;  /* 0x000000ff24007207 */ /* 0x000fe40002800000 */
[----:B------:R-:W-:Y:S01]  /*3550*/  SEL R16, R25, R16, !P2 ;  /* 0x0000001019107207 */ /* 0x000fe20005000000 */
[----:B------:R-:W-:Y:S01]  /*3560*/  IMAD.X R25, R17, 0x1, R25, P6 ;  /* 0x0000000111197824 */ /* 0x000fe200030e0619 */
[----:B------:R-:W-:Y:S02]  /*3570*/  SEL R21, R39, R22, !P0 ;  /* 0x0000001627157207 */ /* 0x000fe40004000000 */
[----:B------:R-:W-:Y:S02]  /*3580*/  ISETP.GT.U32.AND P2, PT, R20, 0x1f, PT ;  /* 0x0000001f1400780c */ /* 0x000fe40003f44070 */
[----:B------:R-:W-:Y:S02]  /*3590*/  IADD3 R17, P1, PT, R0, R21, RZ ;  /* 0x0000001500117210 */ /* 0x000fe40007f3e0ff */
[----:B------:R-:W-:-:S02]  /*35a0*/  SEL R21, R34, RZ, P5 ;  /* 0x000000ff22157207 */ /* 0x000fc40002800000 */
[----:B------:R-:W-:Y:S02]  /*35b0*/  SEL R0, R25, R16, !P0 ;  /* 0x0000001019007207 */ /* 0x000fe40004000000 */
        /* <DEDUP_REMOVED lines=26> */
.L_x_78:
[----:B------:R-:W-:Y:S05]  /*3760*/  @!P0 BRA `(.L_x_23) ;  /* 0x0000000000288947 */ /* 0x000fea0003800000 */
[----:B------:R-:W-:-:S07]  /*3770*/  IMAD.MOV.U32 R22, RZ, RZ, 0x148 ;  /* 0x00000148ff167424 */ /* 0x000fce00078e00ff */
.L_x_25:
        /* <DEDUP_REMOVED lines=8> */
.L_x_81:
[----:B------:R-:W-:Y:S05]  /*3800*/  @P0 BRA `(.L_x_25) ;  /* 0xfffffffc00dc0947 */ /* 0x000fea000383ffff */
.L_x_23:
[----:B------:R-:W-:Y:S01]  /*3810*/  UMOV UR5, 0xffffffff ;  /* 0xffffffff00057882 */ /* 0x000fe20000000000 */
[----:B------:R-:W-:-:S04]  /*3820*/  ISETP.NE.U32.AND P2, PT, R16, 0x65, PT ;  /* 0x000000651000780c */ /* 0x000fc80003f45070 */
[----:B------:R-:W-:Y:S01]  /*3830*/  ISETP.NE.AND.EX P2, PT, R17, RZ, PT, P2 ;  /* 0x000000ff1100720c */ /* 0x000fe20003f45320 */
[----:B------:R-:W-:-:S12]  /*3840*/  BRA.DIV UR5, `(.L_x_26) ;  /* 0x0000002205007947 */ /* 0x000fd8000b800000 */
[----:B------:R-:W0:Y:S01]  /*3850*/  S2R R43, SR_GEMASK ;  /* 0x00000000002b7919 */ /* 0x000e220000003c00 */
[----:B------:R-:W-:-:S04]  /*3860*/  VOTE.ANY R0, PT, !P2 ;  /* 0x0000000000007806 */ /* 0x000fc800050e0100 */
[----:B0-----:R-:W-:-:S05]  /*3870*/  LOP3.LUT R0, R0, 0x80000000, R43, 0xec, !PT ;  /* 0x8000000000007812 */ /* 0x001fca00078eec2b */
[----:B------:R-:W-:-:S05]  /*3880*/  VIADD R21, R0, 0xffffffff ;  /* 0xffffffff00157836 */ /* 0x000fca0000000000 */
[----:B------:R-:W-:Y:S01]  /*3890*/  LOP3.LUT R21, R0, R21, RZ, 0xc, !PT ;  /* 0x0000001500157212 */ /* 0x000fe200078e0cff */
[----:B------:R-:W-:-:S03]  /*38a0*/  VIADD R0, R42, 0x2 ;  /* 0x000000022a007836 */ /* 0x000fc60000000000 */
[----:B------:R-:W0:Y:S02]  /*38b0*/  POPC R23, R21 ;  /* 0x0000001500177309 */ /* 0x000e240000000000 */
[----:B0-----:R-:W0:Y:S01]  /*38c0*/  SHFL.DOWN PT, R34, R18, 0x1, R23 ;  /* 0x0820000012227989 */ /* 0x001e2200000e0017 */
[----:B------:R-:W-:-:S03]  /*38d0*/  ISETP.GE.AND P0, PT, R42, R23, PT ;  /* 0x000000172a00720c */ /* 0x000fc60003f06270 */
[----:B------:R-:W1:Y:S01]  /*38e0*/  SHFL.DOWN PT, R22, R19, 0x1, R23 ;  /* 0x0820000013167989 */ /* 0x000e6200000e0017 */
[----:B0-----:R-:W-:-:S04]  /*38f0*/  SEL R35, R34, RZ, !P0 ;  /* 0x000000ff22237207 */ /* 0x001fc80004000000 */
[----:B------:R-:W-:Y:S02]  /*3900*/  IADD3 R34, P2, PT, R18, R35, RZ ;  /* 0x0000002312227210 */ /* 0x000fe40007f5e0ff */
[----:B-1----:R-:W-:Y:S02]  /*3910*/  SEL R35, R22, RZ, !P0 ;  /* 0x000000ff16237207 */ /* 0x002fe40004000000 */
[----:B------:R-:W-:Y:S01]  /*3920*/  ISETP.GT.AND P0, PT, R0, R23, PT ;  /* 0x000000170000720c */ /* 0x000fe20003f04270 */
[----:B------:R-:W0:Y:S01]  /*3930*/  SHFL.DOWN PT, R22, R34, 0x2, R23 ;  /* 0x0840000022167989 */ /* 0x000e2200000e0017 */
[----:B------:R-:W-:Y:S02]  /*3940*/  VIADD R0, R42, 0x8 ;  /* 0x000000082a007836 */ /* 0x000fe40000000000 */
[----:B------:R-:W-:-:S05]  /*3950*/  IMAD.X R38, R19, 0x1, R35, P2 ;  /* 0x0000000113267824 */ /* 0x000fca00010e0623 */
[----:B------:R-:W1:Y:S01]  /*3960*/  SHFL.DOWN PT, R35, R38, 0x2, R23 ;  /* 0x0840000026237989 */ /* 0x000e6200000e0017 */
[----:B0-----:R-:W-:-:S04]  /*3970*/  SEL R21, R22, RZ, !P0 ;  /* 0x000000ff16157207 */ /* 0x001fc80004000000 */
[----:B------:R-:W-:Y:S01]  /*3980*/  IADD3 R36, P2, PT, R21, R34, RZ ;  /* 0x0000002215247210 */ /* 0x000fe20007f5e0ff */
[----:B------:R-:W-:Y:S01]  /*3990*/  VIADD R34, R42, 0x4 ;  /* 0x000000042a227836 */ /* 0x000fe20000000000 */
        /* <DEDUP_REMOVED lines=10> */
[----:B------:R-:W-:Y:S02]  /*3a40*/  VIADD R0, R42, 0x10 ;  /* 0x000000102a007836 */ /* 0x000fe40000000000 */
        /* <DEDUP_REMOVED lines=10> */
[----:B------:R-:W-:Y:S01]  /*3af0*/  ISETP.GT.AND P2, PT, R0, R23, PT ;  /* 0x000000170000720c */ /* 0x000fe20003f44270 */
[----:B------:R-:W2:Y:S10]  /*3b00*/  SHFL.DOWN PT, R22, R36, 0x10, R23 ;  /* 0x0a00000024167989 */ /* 0x000eb400000e0017 */
[----:B------:R-:W-:-:S02]  /*3b10*/  VOTE.ALL P0, P0 ;  /* 0x0000000000ff7806 */ /* 0x000fc40000000000 */
[----:B0-----:R-:W-:-:S04]  /*3b20*/  SEL R35, R35, RZ, !P2 ;  /* 0x000000ff23237207 */ /* 0x001fc80005000000 */
[----:B------:R-:W-:Y:S02]  /*3b30*/  IADD3 R35, P3, PT, R35, R38, RZ ;  /* 0x0000002623237210 */ /* 0x000fe40007f7e0ff */
[----:B-1----:R-:W-:Y:S02]  /*3b40*/  IADD3 R37, P4, PT, R18, 0x200, RZ ;  /* 0x0000020012257810 */ /* 0x002fe40007f9e0ff */
[----:B--2---:R-:W-:-:S03]  /*3b50*/  SEL R17, R22, RZ, !P2 ;  /* 0x000000ff16117207 */ /* 0x004fc60005000000 */
[----:B------:R-:W-:Y:S02]  /*3b60*/  IMAD.X R38, RZ, RZ, R19, P4 ;  /* 0x000000ffff267224 */ /* 0x000fe400020e0613 */
[----:B------:R-:W-:-:S07]  /*3b70*/  IMAD.X R36, R17, 0x1, R36, P3 ;  /* 0x0000000111247824 */ /* 0x000fce00018e0624 */
.L_x_95:
[----:B------:R-:W-:Y:S05]  /*3b80*/  @!P0 BRA `(.L_x_27) ;  /* 0x0000000400248947 */ /* 0x000fea0003800000 */
.L_x_33:
        /* <DEDUP_REMOVED lines=10> */
.L_x_98:
[----:B------:R-:W-:Y:S05]  /*3c30*/  @!P0 BRA `(.L_x_29) ;  /* 0x0000000000288947 */ /* 0x000fea0003800000 */
[----:B------:R-:W-:-:S07]  /*3c40*/  IMAD.MOV.U32 R22, RZ, RZ, 0x148 ;  /* 0x00000148ff167424 */ /* 0x000fce00078e00ff */
.L_x_31:
        /* <DEDUP_REMOVED lines=8> */
.L_x_101:
[----:B------:R-:W-:Y:S05]  /*3cd0*/  @P0 BRA `(.L_x_31) ;  /* 0xfffffffc00dc0947 */ /* 0x000fea000383ffff */
.L_x_29:
[----:B------:R-:W-:Y:S01]  /*3ce0*/  UMOV UR5, 0xffffffff ;  /* 0xffffffff00057882 */ /* 0x000fe20000000000 */
[----:B------:R-:W-:-:S04]  /*3cf0*/  ISETP.NE.U32.AND P0, PT, R16, 0x65, PT ;  /* 0x000000651000780c */ /* 0x000fc80003f05070 */
[----:B------:R-:W-:Y:S01]  /*3d00*/  ISETP.NE.AND.EX P0, PT, R17, RZ, PT, P0 ;  /* 0x000000ff1100720c */ /* 0x000fe20003f05300 */
[----:B------:R-:W-:-:S12]  /*3d10*/  BRA.DIV UR5, `(.L_x_32) ;  /* 0x0000002205a07947 */ /* 0x000fd8000b800000 */
[----:B------:R-:W-:Y:S01]  /*3d20*/  VOTE.ANY R0, PT, !P0 ;  /* 0x0000000000007806 */ /* 0x000fe200040e0100 */
[----:B------:R-:W-:-:S03]  /*3d30*/  VIADD R24, R24, 0xffffffe0 ;  /* 0xffffffe018187836 */ /* 0x000fc60000000000 */
[----:B------:R-:W-:-:S05]  /*3d40*/  LOP3.LUT R0, R0, 0x80000000, R43, 0xec, !PT ;  /* 0x8000000000007812 */ /* 0x000fca00078eec2b */
[----:B------:R-:W-:-:S05]  /*3d50*/  VIADD R21, R0, 0xffffffff ;  /* 0xffffffff00157836 */ /* 0x000fca0000000000 */
[----:B------:R-:W-:Y:S01]  /*3d60*/  LOP3.LUT R21, R0, R21, RZ, 0xc, !PT ;  /* 0x0000001500157212 */ /* 0x000fe200078e0cff */
[----:B------:R-:W-:-:S03]  /*3d70*/  VIADD R0, R42, 0x2 ;  /* 0x000000022a007836 */ /* 0x000fc60000000000 */
[----:B------:R-:W0:Y:S02]  /*3d80*/  POPC R23, R21 ;  /* 0x0000001500177309 */ /* 0x000e240000000000 */
[----:B0-----:R-:W0:Y:S01]  /*3d90*/  SHFL.DOWN PT, R44, R18, 0x1, R23 ;  /* 0x08200000122c7989 */ /* 0x001e2200000e0017 */
[----:B------:R-:W-:-:S03]  /*3da0*/  ISETP.GE.AND P0, PT, R42, R23, PT ;  /* 0x000000172a00720c */ /* 0x000fc60003f06270 */
[----:B------:R-:W1:Y:S01]  /*3db0*/  SHFL.DOWN PT, R22, R19, 0x1, R23 ;  /* 0x0820000013167989 */ /* 0x000e6200000e0017 */
[----:B0-----:R-:W-:Y:S02]  /*3dc0*/  SEL R45, R44, RZ, !P0 ;  /* 0x000000ff2c2d7207 */ /* 0x001fe40004000000 */
[----:B-1----:R-:W-:Y:S02]  /*3dd0*/  SEL R22, R22, RZ, !P0 ;  /* 0x000000ff16167207 */ /* 0x002fe40004000000 */
[----:B------:R-:W-:-:S05]  /*3de0*/  IADD3 R45, P0, PT, R18, R45, RZ ;  /* 0x0000002d122d7210 */ /* 0x000fca0007f1e0ff */
[----:B------:R-:W-:Y:S01]  /*3df0*/  IMAD.X R44, R19, 0x1, R22, P0 ;  /* 0x00000001132c7824 */ /* 0x000fe200000e0616 */
[----:B------:R-:W-:Y:S01]  /*3e00*/  ISETP.GT.AND P0, PT, R0, R23, PT ;  /* 0x000000170000720c */ /* 0x000fe20003f04270 */
[----:B------:R-:W0:Y:S04]  /*3e10*/  SHFL.DOWN PT, R22, R45, 0x2, R23 ;  /* 0x084000002d167989 */ /* 0x000e2800000e0017 */
        /* <DEDUP_REMOVED lines=11> */
[----:B------:R-:W0:Y:S02]  /*3ed0*/  SHFL.DOWN PT, R22, R44, 0x8, R23 ;  /* 0x090000002c167989 */ /* 0x000e2400000e0017 */
[----:B------:R-:W-:Y:S02]  /*3ee0*/  IMAD.X R45, R0, 0x1, R19, P2 ;  /* 0x00000001002d7824 */ /* 0x000fe400010e0613 */
[----:B------:R-:W-:-:S03]  /*3ef0*/  VIADD R0, R42, 0x8 ;  /* 0x000000082a007836 */ /* 0x000fc60000000000 */
[----:B------:R-:W1:Y:S02]  /*3f00*/  SHFL.DOWN PT, R19, R45, 0x8, R23 ;  /* 0x090000002d137989 */ /* 0x000e6400000e0017 */
[----:B------:R-:W-:-:S04]  /*3f10*/  ISETP.GT.AND P0, PT, R0, R23, PT ;  /* 0x000000170000720c */ /* 0x000fc80003f04270 */
[----:B0-----:R-:W-:-:S04]  /*3f20*/  SEL R21, R22, RZ, !P0 ;  /* 0x000000ff16157207 */ /* 0x001fc80004000000 */
[----:B------:R-:W-:Y:S02]  /*3f30*/  IADD3 R18, P2, PT, R21, R44, RZ ;  /* 0x0000002c15127210 */ /* 0x000fe40007f5e0ff */
[----:B-1----:R-:W-:-:S03]  /*3f40*/  SEL R0, R19, RZ, !P0 ;  /* 0x000000ff13007207 */ /* 0x002fc60004000000 */
[----:B------:R-:W0:Y:S01]  /*3f50*/  SHFL.DOWN PT, R19, R18, 0x10, R23 ;  /* 0x0a00000012137989 */ /* 0x000e2200000e0017 */
[----:B------:R-:W-:Y:S01]  /*3f60*/  ISETP.NE.U32.AND P0, PT, R16, 0x65, PT ;  /* 0x000000651000780c */ /* 0x000fe20003f05070 */
[----:B------:R-:W-:Y:S02]  /*3f70*/  IMAD.X R45, R0, 0x1, R45, P2 ;  /* 0x00000001002d7824 */ /* 0x000fe400010e062d */
[----:B------:R-:W-:Y:S01]  /*3f80*/  VIADD R0, R42, 0x10 ;  /* 0x000000102a007836 */ /* 0x000fe20000000000 */
[----:B------:R-:W-:Y:S02]  /*3f90*/  ISETP.NE.AND.EX P0, PT, R17, RZ, PT, P0 ;  /* 0x000000ff1100720c */ /* 0x000fe40003f05300 */
[----:B------:R-:W1:Y:S02]  /*3fa0*/  SHFL.DOWN PT, R22, R45, 0x10, R23 ;  /* 0x0a0000002d167989 */ /* 0x000e6400000e0017 */
[----:B------:R-:W-:-:S09]  /*3fb0*/  ISETP.GT.AND P2, PT, R0, R23, PT ;  /* 0x000000170000720c */ /* 0x000fd20003f44270 */
[----:B------:R-:W-:Y:S02]  /*3fc0*/  VOTE.ALL P0, P0 ;  /* 0x0000000000ff7806 */ /* 0x000fe40000000000 */
[----:B0-----:R-:W-:-:S04]  /*3fd0*/  SEL R19, R19, RZ, !P2 ;  /* 0x000000ff13137207 */ /* 0x001fc80005000000 */
[----:B------:R-:W-:Y:S02]  /*3fe0*/  IADD3 R35, P3, P4, R19, R18, R35 ;  /* 0x0000001213237210 */ /* 0x000fe40007c7e023 */
[----:B-1----:R-:W-:-:S04]  /*3ff0*/  SEL R22, R22, RZ, !P2 ;  /* 0x000000ff16167207 */ /* 0x002fc80005000000 */
[----:B------:R-:W-:-:S07]  /*4000*/  IADD3.X R36, PT, PT, R22, R45, R36, P3, P4 ;  /* 0x0000002d16247210 */ /* 0x000fce0001fe8424 */
.L_x_115:
[----:B------:R-:W-:Y:S05]  /*4010*/  @P0 BRA `(.L_x_33) ;  /* 0xfffffff800dc0947 */ /* 0x000fea000383ffff */
.L_x_27:
[----:B------:R-:W-:Y:S01]  /*4020*/  ISETP.NE.AND P2, PT, R42, RZ, PT ;  /* 0x000000ff2a00720c */ /* 0x000fe20003f45270 */
[----:B------:R-:W-:Y:S01]  /*4030*/  BSSY.RECONVERGENT B0, `(.L_x_34) ;  /* 0x0000011000007945 */ /* 0x000fe20003800200 */
[----:B------:R-:W-:Y:S02]  /*4040*/  IMAD.MOV.U32 R37, RZ, RZ, R36 ;  /* 0x000000ffff257224 */ /* 0x000fe400078e0024 */
[----:B------:R-:W-:-:S09]  /*4050*/  IMAD.MOV.U32 R36, RZ, RZ, R35 ;  /* 0x000000ffff247224 */ /* 0x000fd200078e0023 */
[----:B------:R-:W0:Y:S01]  /*4060*/  @!P2 S2R R17, SR_CgaCtaId ;  /* 0x000000000011a919 */ /* 0x000e220000008800 */
[----:B------:R-:W-:-:S04]  /*4070*/  @!P2 MOV R0, 0x400 ;  /* 0x000004000000a802 */ /* 0x000fc80000000f00 */
[----:B0-----:R-:W-:Y:S01]  /*4080*/  @!P2 LEA R23, R17, R0, 0x18 ;  /* 0x000000001117a211 */ /* 0x001fe200078ec0ff */
[----:B------:R-:W-:Y:S06]  /*4090*/  @P1 BRA `(.L_x_35) ;  /* 0x0000000000281947 */ /* 0x000fec0003800000 */
[----:B------:R-:W0:Y:S01]  /*40a0*/  S2UR UR7, SR_CgaCtaId ;  /* 0x00000000000779c3 */ /* 0x000e220000008800 */
[----:B------:R-:W-:Y:S01]  /*40b0*/  IADD3 R18, P0, PT, R36, R39, RZ ;  /* 0x0000002724127210 */ /* 0x000fe20007f1e0ff */
[----:B------:R-:W-:Y:S01]  /*40c0*/  UMOV UR5, 0x400 ;  /* 0x0000040000057882 */ /* 0x000fe20000000000 */
[----:B------:R-:W-:Y:S02]  /*40d0*/  IMAD.MOV.U32 R16, RZ, RZ, 0x65 ;  /* 0x00000065ff107424 */ /* 0x000fe400078e00ff */
[----:B------:R-:W-:Y:S02]  /*40e0*/  IMAD.MOV.U32 R17, RZ, RZ, 0x0 ;  /* 0x00000000ff117424 */ /* 0x000fe400078e00ff */
[----:B------:R-:W-:-:S05]  /*40f0*/  IMAD.X R19, R37, 0x1, R25, P0 ;  /* 0x0000000125137824 */ /* 0x000fca00000e0619 */
[----:B------:R1:W-:Y:S01]  /*4100*/  ST.E.128.STRONG.GPU desc[UR10][R26.64+0x200], R16 ;  /* 0x000200101a007985 */ /* 0x0003e2000c10fd0a */
[----:B0-----:R-:W-:-:S09]  /*4110*/  ULEA UR5, UR7, UR5, 0x18 ;  /* 0x0000000507057291 */ /* 0x001fd2000f8ec0ff */
[----:B------:R1:W-:Y:S04]  /*4120*/  STS.64 [UR5+0x10], R18 ;  /* 0x00001012ff007988 */ /* 0x0003e80008000a05 */
[----:B------:R1:W-:Y:S02]  /*4130*/  STS.64 [UR5+0x8], R36 ;  /* 0x00000824ff007988 */ /* 0x0003e40008000a05 */
.L_x_35:
[----:B------:R-:W-:Y:S05]  /*4140*/  BSYNC.RECONVERGENT B0 ;  /* 0x0000000000007941 */ /* 0x000fea0003800200 */
.L_x_34:
[----:B------:R0:W-:Y:S01]  /*4150*/  @!P2 STS.64 [R23+0x80], R36 ;  /* 0x000080241700a388 */ /* 0x0001e20000000a00 */
[----:B-1----:R-:W-:Y:S02]  /*4160*/  IMAD.MOV.U32 R17, RZ, RZ, R41 ;  /* 0x000000ffff117224 */ /* 0x002fe400078e0029 */
[----:B------:R-:W-:Y:S02]  /*4170*/  IMAD.MOV.U32 R21, RZ, RZ, R40 ;  /* 0x000000ffff157224 */ /* 0x000fe400078e0028 */
[----:B------:R-:W-:Y:S02]  /*4180*/  @!P2 IMAD.MOV.U32 R17, RZ, RZ, R36 ;  /* 0x000000ffff11a224 */ /* 0x000fe400078e0024 */
[----:B------:R-:W-:-:S07]  /*4190*/  @!P2 IMAD.MOV.U32 R21, RZ, RZ, R37 ;  /* 0x000000ffff15a224 */ /* 0x000fce00078e0025 */
.L_x_21:
[----:B------:R-:W1:Y:S01]  /*41a0*/  S2R R0, SR_TID.X ;  /* 0x0000000000007919 */ /* 0x000e620000002100 */
[----:B------:R-:W-:Y:S05]  /*41b0*/  WARPSYNC.ALL ;  /* 0x0000000000007948 */ /* 0x000fea0003800000 */
[----:B------:R-:W-:Y:S01]  /*41c0*/  BAR.SYNC.DEFER_BLOCKING 0x0 ;  /* 0x0000000000007b1d */ /* 0x000fe20000010000 */
[----:B-1----:R-:W-:-:S13]  /*41d0*/  ISETP.NE.AND P2, PT, R0, RZ, PT ;  /* 0x000000ff0000720c */ /* 0x002fda0003f45270 */
[----:B------:R-:W1:Y:S01]  /*41e0*/  @P2 S2R R19, SR_CgaCtaId ;  /* 0x0000000000132919 */ /* 0x000e620000008800 */
[----:B------:R-:W-:-:S04]  /*41f0*/  @P2 MOV R0, 0x400 ;  /* 0x0000040000002802 */ /* 0x000fc80000000f00 */
[----:B-1----:R-:W-:-:S06]  /*4200*/  @P2 LEA R19, R19, R0, 0x18 ;  /* 0x0000000013132211 */ /* 0x002fcc00078ec0ff */
[----:B------:R-:W1:Y:S02]  /*4210*/  @P2 LDS.64 R18, [R19+0x80] ;  /* 0x0000800013122984 */ /* 0x000e640000000a00 */
[----:B-1----:R-:W-:-:S04]  /*4220*/  @P2 IADD3 R17, P0, PT, R18, R17, RZ ;  /* 0x0000001112112210 */ /* 0x002fc80007f1e0ff */
[----:B------:R-:W-:Y:S01]  /*4230*/  IADD3 R16, P1, PT, R28, R17, RZ ;  /* 0x000000111c107210 */ /* 0x000fe20007f3e0ff */
[----:B------:R-:W-:-:S04]  /*4240*/  @P2 IMAD.X R21, R19, 0x1, R21, P0 ;  /* 0x0000000113152824 */ /* 0x000fc800000e0615 */
[----:B------:R-:W-:-:S08]  /*4250*/  IMAD.X R29, R29, 0x1, R21, P1 ;  /* 0x000000011d1d7824 */ /* 0x000fd000008e0615 */
.L_x_20:
[----:B------:R-:W1:Y:S01]  /*4260*/  S2R R0, SR_TID.X ;  /* 0x0000000000007919 */ /* 0x000e620000002100 */
[----:B------:R-:W-:Y:S01]  /*4270*/  BAR.SYNC.DEFER_BLOCKING 0x0 ;  /* 0x0000000000007b1d */ /* 0x000fe20000010000 */
[----:B------:R-:W-:-:S07]  /*4280*/  IADD3 R18, P0, PT, R32, R16, RZ ;  /* 0x0000001020127210 */ /* 0x000fce0007f1e0ff */
[----:B------:R-:W2:Y:S01]  /*4290*/  S2UR UR7, SR_CgaCtaId ;  /* 0x00000000000779c3 */ /* 0x000ea20000008800 */
[----:B------:R-:W-:Y:S01]  /*42a0*/  IMAD.X R19, R33, 0x1, R29, P0 ;  /* 0x0000000121137824 */ /* 0x000fe200000e061d */
[----:B------:R-:W3:Y:S01]  /*42b0*/  S2R R27, SR_LANEID ;  /* 0x00000000001b7919 */ /* 0x000ee20000000000 */
[----:B------:R-:W-:Y:S01]  /*42c0*/  IADD3 R22, P0, PT, R30, R18, RZ ;  /* 0x000000121e167210 */ /* 0x000fe20007f1e0ff */
[----:B------:R-:W-:-:S04]  /*42d0*/  UMOV UR5, 0x400 ;  /* 0x0000040000057882 */ /* 0x000fc80000000000 */
[----:B0-----:R-:W-:Y:S01]  /*42e0*/  IMAD.X R23, R31, 0x1, R19, P0 ;  /* 0x000000011f177824 */ /* 0x001fe200000e0613 */
[----:B------:R-:W-:-:S05]  /*42f0*/  IADD3 R24, P0, PT, R14, R22, RZ ;  /* 0x000000160e187210 */ /* 0x000fca0007f1e0ff */
[----:B------:R-:W-:Y:S01]  /*4300*/  IMAD.X R25, R15, 0x1, R23, P0 ;  /* 0x000000010f197824 */ /* 0x000fe200000e0617 */
[----:B------:R-:W-:-:S05]  /*4310*/  IADD3 R12, P0, PT, R12, R24, RZ ;  /* 0x000000180c0c7210 */ /* 0x000fca0007f1e0ff */
[----:B------:R-:W-:Y:S01]  /*4320*/  IMAD.X R13, R13, 0x1, R25, P0 ;  /* 0x000000010d0d7824 */ /* 0x000fe200000e0619 */
[----:B------:R-:W-:Y:S02]  /*4330*/  IADD3 R10, P0, PT, R10, R12, RZ ;  /* 0x0000000c0a0a7210 */ /* 0x000fe40007f1e0ff */
[----:B-1----:R-:W-:Y:S01]  /*4340*/  SHF.R.U32.HI R20, RZ, 0x5, R0 ;  /* 0x00000005ff147819 */ /* 0x002fe20000011600 */
[----:B--2---:R-:W-:Y:S01]  /*4350*/  ULEA UR5, UR7, UR5, 0x18 ;  /* 0x0000000507057291 */ /* 0x004fe2000f8ec0ff */
[----:B------:R-:W-:Y:S01]  /*4360*/  LOP3.LUT R26, R0, 0x1f, RZ, 0xc0, !PT ;  /* 0x0000001f001a7812 */ /* 0x000fe200078ec0ff */
[----:B------:R-:W-:Y:S01]  /*4370*/  IMAD.X R11, R11, 0x1, R13, P0 ;  /* 0x000000010b0b7824 */ /* 0x000fe200000e060d */
[----:B------:R-:W-:-:S05]  /*4380*/  IADD3 R8, P0, PT, R8, R10, RZ ;  /* 0x0000000a08087210 */ /* 0x000fca0007f1e0ff */
[----:B------:R-:W-:Y:S01]  /*4390*/  IMAD.X R9, R9, 0x1, R11, P0 ;  /* 0x0000000109097824 */ /* 0x000fe200000e060b */
[----:B------:R-:W-:Y:S01]  /*43a0*/  IADD3 R6, P0, PT, R6, R8, RZ ;  /* 0x0000000806067210 */ /* 0x000fe20007f1e0ff */
[----:B---3--:R-:W-:-:S04]  /*43b0*/  IMAD R20, R20, 0x160, R27 ;  /* 0x0000016014147824 */ /* 0x008fc800078e021b */
[----:B------:R-:W-:Y:S01]  /*43c0*/  IMAD.X R7, R7, 0x1, R9, P0 ;  /* 0x0000000107077824 */ /* 0x000fe200000e0609 */
[----:B------:R-:W-:Y:S01]  /*43d0*/  LEA R14, R20, UR5, 0x3 ;  /* 0x00000005140e7c11 */ /* 0x000fe2000f8e18ff */
[----:B------:R-:W0:Y:S01]  /*43e0*/  LDCU UR5, c[0x0][0x3b0] ;  /* 0x00007600ff0577ac */ /* 0x000e220008000800 */
[----:B------:R-:W-:Y:S01]  /*43f0*/  IADD3 R4, P0, PT, R4, R6, RZ ;  /* 0x0000000604047210 */ /* 0x000fe20007f1e0ff */
[----:B------:R-:W-:Y:S02]  /*4400*/  IMAD.MOV.U32 R20, RZ, RZ, R17 ;  /* 0x000000ffff147224 */ /* 0x000fe400078e0011 */
[----:B------:R-:W-:Y:S02]  /*4410*/  IMAD R27, R27, 0x50, R14 ;  /* 0x000000501b1b7824 */ /* 0x000fe400078e020e */
[----:B------:R-:W-:Y:S01]  /*4420*/  IMAD.X R5, R5, 0x1, R7, P0 ;  /* 0x0000000105057824 */ /* 0x000fe200000e0607 */
[----:B------:R-:W-:Y:S01]  /*4430*/  IADD3 R2, P0, PT, R2, R4, RZ ;  /* 0x0000000402027210 */ /* 0x000fe20007f1e0ff */
[----:B------:R-:W-:Y:S01]  /*4440*/  IMAD.MOV.U32 R17, RZ, RZ, R29 ;  /* 0x000000ffff117224 */ /* 0x000fe200078e001d */
[----:B------:R-:W-:Y:S03]  /*4450*/  STS.64 [R27], R20 ;  /* 0x000000141b007388 */ /* 0x000fe60000000a00 */
[----:B------:R-:W-:Y:S01]  /*4460*/  IMAD.X R3, R3, 0x1, R5, P0 ;  /* 0x0000000103037824 */ /* 0x000fe200000e0605 */
[----:B------:R-:W-:Y:S01]  /*4470*/  ISETP.NE.AND P0, PT, R0, RZ, PT ;  /* 0x000000ff0000720c */ /* 0x000fe20003f05270 */
[----:B------:R-:W-:Y:S01]  /*4480*/  STS.64 [R27+0x8], R16 ;  /* 0x000008101b007388 */ /* 0x000fe20000000a00 */
[----:B0-----:R-:W-:-:S03]  /*4490*/  UIADD3 UR8, UPT, UPT, -UR12, UR5, URZ ;  /* 0x000000050c087290 */ /* 0x001fc6000fffe1ff */
[----:B------:R-:W-:Y:S01]  /*44a0*/  STS.64 [R27+0x10], R18 ;  /* 0x000010121b007388 */ /* 0x000fe20000000a00 */
[----:B------:R-:W-:Y:S02]  /*44b0*/  UMOV UR5, 0x400 ;  /* 0x0000040000057882 */ /* 0x000fe40000000000 */
[----:B------:R-:W-:Y:S01]  /*44c0*/  ULEA UR5, UR7, UR5, 0x18 ;  /* 0x0000000507057291 */ /* 0x000fe2000f8ec0ff */
[----:B------:R-:W-:Y:S01]  /*44d0*/  IMAD.U32 R29, RZ, RZ, UR8 ;  /* 0x00000008ff1d7e24 */ /* 0x000fe2000f8e00ff */
[----:B------:R-:W-:Y:S04]  /*44e0*/  STS.64 [R27+0x18], R22 ;  /* 0x000018161b007388 */ /* 0x000fe80000000a00 */
[----:B------:R-:W-:Y:S01]  /*44f0*/  STS.64 [R27+0x20], R24 ;  /* 0x000020181b007388 */ /* 0x000fe20000000a00 */
[----:B------:R-:W0:Y:S03]  /*4500*/  LDCU.64 UR8, c[0x0][0x388] ;  /* 0x00007100ff0877ac */ /* 0x000e260008000a00 */
[----:B------:R-:W-:Y:S04]  /*4510*/  STS.64 [R27+0x28], R12 ;  /* 0x0000280c1b007388 */ /* 0x000fe80000000a00 */
[----:B------:R-:W-:Y:S04]  /*4520*/  STS.64 [R27+0x30], R10 ;  /* 0x0000300a1b007388 */ /* 0x000fe80000000a00 */
[----:B------:R-:W-:Y:S04]  /*4530*/  STS.64 [R27+0x38], R8 ;  /* 0x000038081b007388 */ /* 0x000fe80000000a00 */
[----:B------:R-:W-:Y:S04]  /*4540*/  STS.64 [R27+0x40], R6 ;  /* 0x000040061b007388 */ /* 0x000fe80000000a00 */
[----:B------:R-:W-:Y:S04]  /*4550*/  STS.64 [R27+0x48], R4 ;  /* 0x000048041b007388 */ /* 0x000fe80000000a00 */
[----:B------:R1:W-:Y:S01]  /*4560*/  STS.64 [R27+0x50], R2 ;  /* 0x000050021b007388 */ /* 0x0003e20000000a00 */
[----:B------:R-:W-:-:S03]  /*4570*/  NOP ;  /* 0x0000000000007918 */ /* 0x000fc60000000000 */
[----:B------:R-:W-:Y:S04]  /*4580*/  LDS.64 R24, [R14] ;  /* 0x000000000e187984 */ /* 0x000fe80000000a00 */
[----:B------:R-:W-:Y:S01]  /*4590*/  LDS.64 R18, [R14+0x100] ;  /* 0x000100000e127984 */ /* 0x000fe20000000a00 */
[----:B-1----:R-:W-:-:S03]  /*45a0*/  LOP3.LUT R27, R0, 0x3e0, RZ, 0xc0, !PT ;  /* 0x000003e0001b7812 */ /* 0x002fc600078ec0ff */
[----:B------:R-:W-:Y:S02]  /*45b0*/  LDS.64 R20, [R14+0x200] ;  /* 0x000200000e147984 */ /* 0x000fe40000000a00 */
[----:B------:R-:W-:Y:S02]  /*45c0*/  IMAD R28, R27, 0xb, R26 ;  /* 0x0000000b1b1c7824 */ /* 0x000fe400078e021a */
[----:B------:R-:W-:Y:S02]  /*45d0*/  LDS.64 R16, [R14+0x300] ;  /* 0x000300000e107984 */ /* 0x000fe40000000a00 */
[C---:B------:R-:W-:Y:S02]  /*45e0*/  VIADD R30, R28.reuse, 0x40 ;  /* 0x000000401c1e7836 */ /* 0x040fe40000000000 */
[----:B------:R-:W-:Y:S01]  /*45f0*/  LDS.64 R12, [R14+0x400] ;  /* 0x000400000e0c7984 */ /* 0x000fe20000000a00 */
[----:B------:R-:W-:-:S03]  /*4600*/  VIADD R32, R28, 0x60 ;  /* 0x000000601c207836 */ /* 0x000fc60000000000 */
[----:B------:R-:W-:Y:S04]  /*4610*/  LDS.64 R10, [R14+0x500] ;  /* 0x000500000e0a7984 */ /* 0x000fe80000000a00 */
[----:B------:R-:W-:Y:S04]  /*4620*/  LDS.64 R8, [R14+0x600] ;  /* 0x000600000e087984 */ /* 0x000fe80000000a00 */
[----:B------:R-:W-:Y:S04]  /*4630*/  LDS.64 R6, [R14+0x700] ;  /* 0x000700000e067984 */ /* 0x000fe80000000a00 */
[----:B------:R-:W-:Y:S04]  /*4640*/  LDS.64 R4, [R14+0x800] ;  /* 0x000800000e047984 */ /* 0x000fe80000000a00 */
[----:B------:R-:W-:Y:S04]  /*4650*/  LDS.64 R2, [R14+0x900] ;  /* 0x000900000e027984 */ /* 0x000fe80000000a00 */
[----:B------:R1:W-:Y:S04]  /*4660*/  LDS.64 R22, [R14+0xa00] ;  /* 0x000a00000e167984 */ /* 0x0003e80000000a00 */
[----:B------:R-:W-:Y:S01]  /*4670*/  @!P0 STS [UR5+0x6e00], R29 ;  /* 0x006e001dff008988 */ /* 0x000fe20008000805 */
[----:B------:R-:W-:Y:S01]  /*4680*/  BAR.SYNC.DEFER_BLOCKING 0x0 ;  /* 0x0000000000007b1d */ /* 0x000fe20000010000 */
[C---:B------:R-:W-:Y:S01]  /*4690*/  IADD3 R0, P0, PT, R28.reuse, UR12, RZ ;  /* 0x0000000c1c007c10 */ /* 0x040fe2000ff1e0ff */
[----:B-1----:R-:W-:-:S04]  /*46a0*/  VIADD R14, R28, 0x20 ;  /* 0x000000201c0e7836 */ /* 0x002fc80000000000 */
[----:B------:R-:W-:Y:S01]  /*46b0*/  IMAD.X R27, RZ, RZ, UR13, P0 ;  /* 0x0000000dff1b7e24 */ /* 0x000fe200080e06ff */
[----:B0-----:R-:W-:-:S04]  /*46c0*/  LEA R26, P0, R0, UR8, 0x3 ;  /* 0x00000008001a7c11 */ /* 0x001fc8000f8018ff */
[----:B------:R-:W-:Y:S01]  /*46d0*/  LEA.HI.X R27, R0, UR9, R27, 0x3, P0 ;  /* 0x00000009001b7c11 */ /* 0x000fe200080f1c1b */
[C---:B------:R-:W-:Y:S01]  /*46e0*/  VIADD R0, R28.reuse, 0xc0 ;  /* 0x000000c01c007836 */ /* 0x040fe20000000000 */
[----:B------:R-:W0:Y:S02]  /*46f0*/  LDS R15, [UR5+0x6e00] ;  /* 0x006e0005ff0f7984 */ /* 0x000e240008000800 */
[-C--:B0-----:R-:W-:Y:S02]  /*4700*/  ISETP.GE.AND P5, PT, R28, R15.reuse, PT ;  /* 0x0000000f1c00720c */ /* 0x081fe40003fa6270 */
[-C--:B------:R-:W-:Y:S01]  /*4710*/  ISETP.GE.AND P6, PT, R14, R15.reuse, PT ;  /* 0x0000000f0e00720c */ /* 0x080fe20003fc6270 */
[----:B------:R-:W-:Y:S01]  /*4720*/  VIADD R14, R28, 0xa0 ;  /* 0x000000a01c0e7836 */ /* 0x000fe20000000000 */
[-C--:B------:R-:W-:Y:S01]  /*4730*/  ISETP.GE.AND P0, PT, R30, R15.reuse, PT ;  /* 0x0000000f1e00720c */ /* 0x080fe20003f06270 */
[----:B------:R-:W-:Y:S01]  /*4740*/  VIADD R30, R28, 0x80 ;  /* 0x000000801c1e7836 */ /* 0x000fe20000000000 */
[----:B------:R-:W-:-:S02]  /*4750*/  ISETP.GE.AND P1, PT, R32, R15, PT ;  /* 0x0000000f2000720c */ /* 0x000fc40003f26270 */
[-C--:B------:R-:W-:Y:S01]  /*4760*/  ISETP.GE.AND P4, PT, R0, R15.reuse, PT ;  /* 0x0000000f0000720c */ /* 0x080fe20003f86270 */
[----:B------:R-:W-:Y:S01]  /*4770*/  VIADD R0, R28, 0xe0 ;  /* 0x000000e01c007836 */ /* 0x000fe20000000000 */
[-C--:B------:R-:W-:Y:S01]  /*4780*/  ISETP.GE.AND P3, PT, R14, R15.reuse, PT ;  /* 0x0000000f0e00720c */ /* 0x080fe20003f66270 */
[----:B------:R-:W-:Y:S01]  /*4790*/  VIADD R14, R28, 0x100 ;  /* 0x000001001c0e7836 */ /* 0x000fe20000000000 */
[-C--:B------:R-:W-:Y:S01]  /*47a0*/  ISETP.GE.AND P2, PT, R30, R15.reuse, PT ;  /* 0x0000000f1e00720c */ /* 0x080fe20003f46270 */
[----:B------:R0:W-:Y:S01]  /*47b0*/  @!P5 STG.E.64 desc[UR10][R26.64], R24 ;  /* 0x000000181a00d986 */ /* 0x0001e2000c101b0a */
[-C--:B------:R-:W-:Y:S01]  /*47c0*/  ISETP.GE.AND P5, PT, R0, R15.reuse, PT ;  /* 0x0000000f0000720c */ /* 0x080fe20003fa6270 */
[C---:B------:R-:W-:Y:S02]  /*47d0*/  VIADD R0, R28.reuse, 0x120 ;  /* 0x000001201c007836 */ /* 0x040fe40000000000 */
[----:B------:R-:W-:Y:S01]  /*47e0*/  VIADD R28, R28, 0x140 ;  /* 0x000001401c1c7836 */ /* 0x000fe20000000000 */
[----:B------:R0:W-:Y:S01]  /*47f0*/  @!P6 STG.E.64 desc[UR10][R26.64+0x100], R18 ;  /* 0x000100121a00e986 */ /* 0x0001e2000c101b0a */
[----:B------:R-:W-:-:S03]  /*4800*/  ISETP.GE.AND P6, PT, R14, R15, PT ;  /* 0x0000000f0e00720c */ /* 0x000fc60003fc6270 */
[----:B------:R0:W-:Y:S01]  /*4810*/  @!P0 STG.E.64 desc[UR10][R26.64+0x200], R20 ;  /* 0x000200141a008986 */ /* 0x0001e2000c101b0a */
[----:B------:R-:W-:-:S03]  /*4820*/  ISETP.GE.AND P0, PT, R0, R15, PT ;  /* 0x0000000f0000720c */ /* 0x000fc60003f06270 */
[----:B------:R0:W-:Y:S01]  /*4830*/  @!P1 STG.E.64 desc[UR10][R26.64+0x300], R16 ;  /* 0x000300101a009986 */ /* 0x0001e2000c101b0a */
[----:B------:R-:W-:-:S03]  /*4840*/  ISETP.GE.AND P1, PT, R28, R15, PT ;  /* 0x0000000f1c00720c */ /* 0x000fc60003f26270 */
[----:B------:R0:W-:Y:S04]  /*4850*/  @!P2 STG.E.64 desc[UR10][R26.64+0x400], R12 ;  /* 0x0004000c1a00a986 */ /* 0x0001e8000c101b0a */
[----:B------:R0:W-:Y:S04]  /*4860*/  @!P3 STG.E.64 desc[UR10][R26.64+0x500], R10 ;  /* 0x0005000a1a00b986 */ /* 0x0001e8000c101b0a */
[----:B------:R0:W-:Y:S04]  /*4870*/  @!P4 STG.E.64 desc[UR10][R26.64+0x600], R8 ;  /* 0x000600081a00c986 */ /* 0x0001e8000c101b0a */
[----:B------:R0:W-:Y:S04]  /*4880*/  @!P5 STG.E.64 desc[UR10][R26.64+0x700], R6 ;  /* 0x000700061a00d986 */ /* 0x0001e8000c101b0a */
[----:B------:R0:W-:Y:S04]  /*4890*/  @!P6 STG.E.64 desc[UR10][R26.64+0x800], R4 ;  /* 0x000800041a00e986 */ /* 0x0001e8000c101b0a */
[----:B------:R0:W-:Y:S01]  /*48a0*/  @!P0 STG.E.64 desc[UR10][R26.64+0x900], R2 ;  /* 0x000900021a008986 */ /* 0x0001e2000c101b0a */
[----:B------:R-:W-:Y:S05]  /*48b0*/  @P1 EXIT ;  /* 0x000000000000194d */ /* 0x000fea0003800000 */
[----:B------:R-:W-:Y:S01]  /*48c0*/  STG.E.64 desc[UR10][R26.64+0xa00], R22 ;  /* 0x000a00161a007986 */ /* 0x000fe2000c101b0a */
[----:B------:R-:W-:Y:S05]  /*48d0*/  EXIT ;  /* 0x000000000000794d */ /* 0x000fea0003800000 */
.L_x_5:
[----:B------:R-:W-:Y:S01]  /*48e0*/  BSSY B1, `(.L_x_36) ;  /* 0x0000006000017945 */ /* 0x000fe20003800000 */
[----:B------:R-:W-:Y:S01]  /*48f0*/  PLOP3.LUT P0, PT, P0, PT, PT, 0x8, 0x80 ;  /* 0x000000000080781c */ /* 0x000fe2000070e170 */
[----:B------:R-:W-:-:S12]  /*4900*/  IMAD.MOV.U32 R0, RZ, RZ, -0x1 ;  /* 0xffffffffff007424 */ /* 0x000fd800078e00ff */
[----:B------:R-:W-:Y:S05]  /*4910*/  WARPSYNC.COLLECTIVE R0, `(.L_x_37) ;  /* 0x0000000000087348 */ /* 0x000fea0003c00000 */
[----:B------:R-:W-:Y:S01]  /*4920*/  VOTE.ANY P0, P0 ;  /* 0x0000000000ff7806 */ /* 0x000fe20000000100 */
[----:B------:R-:W-:-:S12]  /*4930*/  ENDCOLLECTIVE ;  /* 0x000000000000791b */ /* 0x000fd80003800000 */
.L_x_37:
[----:B------:R-:W-:Y:S05]  /*4940*/  BSYNC B1 ;  /* 0x0000000000017941 */ /* 0x000fea0003800000 */
.L_x_36:
[----:B------:R-:W-:Y:S05]  /*4950*/  BRA `(.L_x_38) ;  /* 0xffffffc8007c7947 */ /* 0x000fea000383ffff */
.L_x_7:
[----:B------:R-:W-:Y:S01]  /*4960*/  BSSY B1, `(.L_x_39) ;  /* 0x0000006000017945 */ /* 0x000fe20003800000 */
[----:B------:R-:W-:Y:S01]  /*4970*/  PLOP3.LUT P0, PT, P0, PT, PT, 0x8, 0x80 ;  /* 0x000000000080781c */ /* 0x000fe2000070e170 */
[----:B------:R-:W-:-:S12]  /*4980*/  IMAD.MOV.U32 R0, RZ, RZ, -0x1 ;  /* 0xffffffffff007424 */ /* 0x000fd800078e00ff */
[----:B------:R-:W-:Y:S05]  /*4990*/  WARPSYNC.COLLECTIVE R0, `(.L_x_40) ;  /* 0x0000000000087348 */ /* 0x000fea0003c00000 */
[----:B------:R-:W-:Y:S01]  /*49a0*/  VOTE.ANY P0, P0 ;  /* 0x0000000000ff7806 */ /* 0x000fe20000000100 */
[----:B------:R-:W-:-:S12]  /*49b0*/  ENDCOLLECTIVE ;  /* 0x000000000000791b */ /* 0x000fd80003800000 */
.L_x_40:
[----:B------:R-:W-:Y:S05]  /*49c0*/  BSYNC B1 ;  /* 0x0000000000017941 */ /* 0x000fea0003800000 */
.L_x_39:
[----:B------:R-:W-:Y:S05]  /*49d0*/  BRA `(.L_x_41) ;  /* 0xffffffc800847947 */ /* 0x000fea000383ffff */
.L_x_9:
[----:B------:R-:W0:Y:S01]  /*49e0*/  S2R R20, SR_GEMASK ;  /* 0x0000000000147919 */ /* 0x000e220000003c00 */
[----:B------:R-:W-:Y:S01]  /*49f0*/  ISETP.NE.U32.AND P0, PT, R12, 0x65, PT ;  /* 0x000000650c00780c */ /* 0x000fe20003f05070 */
[----:B------:R-:W-:Y:S01]  /*4a00*/  BSSY B1, `(.L_x_42) ;  /* 0x0000007000017945 */ /* 0x000fe20003800000 */
[----:B------:R-:W-:Y:S01]  /*4a10*/  PLOP3.LUT P2, PT, P1, PT, PT, 0x8, 0x80 ;  /* 0x000000000080781c */ /* 0x000fe20000f4e170 */
[----:B------:R-:W-:Y:S01]  /*4a20*/  IMAD.MOV.U32 R0, RZ, RZ, -0x1 ;  /* 0xffffffffff007424 */ /* 0x000fe200078e00ff */
[----:B------:R-:W-:-:S13]  /*4a30*/  ISETP.NE.AND.EX P0, PT, R13, RZ, PT, P0 ;  /* 0x000000ff0d00720c */ /* 0x000fda0003f05300 */
[----:B0-----:R-:W-:Y:S05]  /*4a40*/  WARPSYNC.COLLECTIVE R0, `(.L_x_43) ;  /* 0x0000000000087348 */ /* 0x001fea0003c00000 */
[----:B------:R-:W-:Y:S01]  /*4a50*/  VOTE.ANY R0, PT, P2 ;  /* 0x0000000000007806 */ /* 0x000fe200010e0100 */
[----:B0-----:R-:W-:Y:S06]  /*4a60*/  ENDCOLLECTIVE ;  /* 0x000000000000791b */ /* 0x001fec0003800000 */
.L_x_43:
[----:B------:R-:W-:Y:S05]  /*4a70*/  BSYNC B1 ;  /* 0x0000000000017941 */ /* 0x000fea0003800000 */
.L_x_42:
[----:B------:R-:W-:Y:S01]  /*4a80*/  LOP3.LUT R0, R0, 0x80000000, R20, 0xec, !PT ;  /* 0x8000000000007812 */ /* 0x000fe200078eec14 */
[----:B------:R-:W-:Y:S01]  /*4a90*/  IMAD.MOV.U32 R21, RZ, RZ, R14 ;  /* 0x000000ffff157224 */ /* 0x000fe200078e000e */
[----:B------:R-:W0:Y:S01]  /*4aa0*/  S2R R44, SR_LANEID ;  /* 0x00000000002c7919 */ /* 0x000e220000000000 */
[----:B------:R-:W-:Y:S02]  /*4ab0*/  IMAD.MOV.U32 R20, RZ, RZ, 0x1 ;  /* 0x00000001ff147424 */ /* 0x000fe400078e00ff */
[----:B------:R-:W-:-:S05]  /*4ac0*/  VIADD R13, R0, 0xffffffff ;  /* 0xffffffff000d7836 */ /* 0x000fca0000000000 */
[----:B------:R-:W-:Y:S01]  /*4ad0*/  LOP3.LUT R13, R0, R13, RZ, 0xc, !PT ;  /* 0x0000000d000d7212 */ /* 0x000fe200078e0cff */
[----:B------:R-:W-:-:S03]  /*4ae0*/  IMAD.MOV.U32 R0, RZ, RZ, -0x1 ;  /* 0xffffffffff007424 */ /* 0x000fc600078e00ff */
[----:B------:R1:W2:Y:S04]  /*4af0*/  POPC R23, R13 ;  /* 0x0000000d00177309 */ /* 0x0002a80000000000 */
[----:B012---:R-:W-:Y:S05]  /*4b00*/  WARPSYNC.COLLECTIVE R0, `(.L_x_44) ;  /* 0x0000000000087348 */ /* 0x007fea0003c00000 */
[----:B--2---:R2:W3:Y:S02]  /*4b10*/  SHFL.DOWN P2, R22, R21, R20, R23 ;  /* 0x0800001415167389 */ /* 0x0044e40000040017 */
[----:B0123--:R-:W-:Y:S05]  /*4b20*/  ENDCOLLECTIVE ;  /* 0x000000000000791b */ /* 0x00ffea0003800000 */
.L_x_44:
[C---:B------:R-:W-:Y:S01]  /*4b30*/  ISETP.GE.AND P1, PT, R44.reuse, R23, PT ;  /* 0x000000172c00720c */ /* 0x040fe20003f26270 */
[----:B------:R-:W-:Y:S02]  /*4b40*/  VIADD R27, R44, 0x2 ;  /* 0x000000022c1b7836 */ /* 0x000fe40000000000 */
[----:B------:R-:W-:Y:S02]  /*4b50*/  IMAD.MOV.U32 R21, RZ, RZ, R15 ;  /* 0x000000ffff157224 */ /* 0x000fe400078e000f */
[----:B------:R-:W-:-:S08]  /*4b60*/  IMAD.MOV.U32 R25, RZ, RZ, R22 ;  /* 0x000000ffff197224 */ /* 0x000fd000078e0016 */
[----:B------:R-:W-:Y:S05]  /*4b70*/  WARPSYNC.COLLECTIVE R0, `(.L_x_45) ;  /* 0x0000000000087348 */ /* 0x000fea0003c00000 */
[----:B------:R0:W1:Y:S02]  /*4b80*/  SHFL.DOWN P2, R22, R21, R20, R23 ;  /* 0x0800001415167389 */ /* 0x0000640000040017 */
[----:B01----:R-:W-:Y:S05]  /*4b90*/  ENDCOLLECTIVE ;  /* 0x000000000000791b */ /* 0x003fea0003800000 */
.L_x_45:
[----:B------:R-:W-:Y:S01]  /*4ba0*/  SEL R25, R25, RZ, !P1 ;  /* 0x000000ff19197207 */ /* 0x000fe20004800000 */
[----:B------:R-:W-:Y:S01]  /*4bb0*/  IMAD.MOV.U32 R20, RZ, RZ, 0x2 ;  /* 0x00000002ff147424 */ /* 0x000fe200078e00ff */
[----:B------:R-:W-:Y:S02]  /*4bc0*/  SEL R13, R22, RZ, !P1 ;  /* 0x000000ff160d7207 */ /* 0x000fe40004800000 */
[----:B------:R-:W-:-:S05]  /*4bd0*/  IADD3 R26, P1, PT, R14, R25, RZ ;  /* 0x000000190e1a7210 */ /* 0x000fca0007f3e0ff */
[----:B------:R-:W-:Y:S02]  /*4be0*/  IMAD.MOV.U32 R21, RZ, RZ, R26 ;  /* 0x000000ffff157224 */ /* 0x000fe400078e001a */
[----:B------:R-:W-:Y:S01]  /*4bf0*/  IMAD.X R34, R15, 0x1, R13, P1 ;  /* 0x000000010f227824 */ /* 0x000fe200008e060d */
[----:B------:R-:W-:-:S13]  /*4c00*/  ISETP.GT.AND P1, PT, R27, R23, PT ;  /* 0x000000171b00720c */ /* 0x000fda0003f24270 */
[----:B------:R-:W-:Y:S05]  /*4c10*/  WARPSYNC.COLLECTIVE R0, `(.L_x_46) ;  /* 0x0000000000087348 */ /* 0x000fea0003c00000 */
[----:B------:R0:W1:Y:S02]  /*4c20*/  SHFL.DOWN P2, R22, R21, R20, R23 ;  /* 0x0800001415167389 */ /* 0x0000640000040017 */
[----:B01----:R-:W-:Y:S05]  /*4c30*/  ENDCOLLECTIVE ;  /* 0x000000000000791b */ /* 0x003fea0003800000 */
.L_x_46:
[----:B------:R-:W-:Y:S02]  /*4c40*/  IMAD.MOV.U32 R21, RZ, RZ, R34 ;  /* 0x000000ffff157224 */ /* 0x000fe400078e0022 */
[----:B------:R-:W-:-:S07]  /*4c50*/  IMAD.MOV.U32 R25, RZ, RZ, R22 ;  /* 0x000000ffff197224 */ /* 0x000fce00078e0016 */
[----:B------:R-:W-:Y:S05]  /*4c60*/  WARPSYNC.COLLECTIVE R0, `(.L_x_47) ;  /* 0x0000000000087348 */ /* 0x000fea0003c00000 */
[----:B------:R0:W1:Y:S02]  /*4c70*/  SHFL.DOWN P2, R22, R21, R20, R23 ;  /* 0x0800001415167389 */ /* 0x0000640000040017 */
[----:B01----:R-:W-:Y:S05]  /*4c80*/  ENDCOLLECTIVE ;  /* 0x000000000000791b */ /* 0x003fea0003800000 */
.L_x_47:
[----:B------:R-:W-:Y:S01]  /*4c90*/  SEL R25, R25, RZ, !P1 ;  /* 0x000000ff19197207 */ /* 0x000fe20004800000 */
[----:B------:R-:W-:-:S03]  /*4ca0*/  IMAD.MOV.U32 R20, RZ, RZ, 0x4 ;  /* 0x00000004ff147424 */ /* 0x000fc600078e00ff */
[----:B------:R-:W-:Y:S01]  /*4cb0*/  IADD3 R36, P2, PT, R25, R26, RZ ;  /* 0x0000001a19247210 */ /* 0x000fe20007f5e0ff */
[----:B------:R-:W-:Y:S01]  /*4cc0*/  VIADD R26, R44, 0x4 ;  /* 0x000000042c1a7836 */ /* 0x000fe20000000000 */
[----:B------:R-:W-:Y:S01]  /*4cd0*/  SEL R13, R22, RZ, !P1 ;  /* 0x000000ff160d7207 */ /* 0x000fe20004800000 */
[----:B------:R-:W-:Y:S02]  /*4ce0*/  VIADD R25, R44, 0x8 ;  /* 0x000000082c197836 */ /* 0x000fe40000000000 */
[----:B------:R-:W-:Y:S01]  /*4cf0*/  IMAD.MOV.U32 R21, RZ, RZ, R36 ;  /* 0x000000ffff157224 */ /* 0x000fe200078e0024 */
[----:B------:R-:W-:Y:S01]  /*4d00*/  ISETP.GT.AND P1, PT, R26, R23, PT ;  /* 0x000000171a00720c */ /* 0x000fe20003f24270 */
[----:B------:R-:W-:-:S12]  /*4d10*/  IMAD.X R14, R13, 0x1, R34, P2 ;  /* 0x000000010d0e7824 */ /* 0x000fd800010e0622 */
[----:B------:R-:W-:Y:S05]  /*4d20*/  WARPSYNC.COLLECTIVE R0, `(.L_x_48) ;  /* 0x0000000000087348 */ /* 0x000fea0003c00000 */
[----:B------:R0:W1:Y:S02]  /*4d30*/  SHFL.DOWN P2, R22, R21, R20, R23 ;  /* 0x0800001415167389 */ /* 0x0000640000040017 */
[----:B01----:R-:W-:Y:S05]  /*4d40*/  ENDCOLLECTIVE ;  /* 0x000000000000791b */ /* 0x003fea0003800000 */
.L_x_48:
[----:B------:R-:W-:Y:S02]  /*4d50*/  IMAD.MOV.U32 R21, RZ, RZ, R14 ;  /* 0x000000ffff157224 */ /* 0x000fe400078e000e */
[----:B------:R-:W-:-:S07]  /*4d60*/  IMAD.MOV.U32 R15, RZ, RZ, R22 ;  /* 0x000000ffff0f7224 */ /* 0x000fce00078e0016 */
[----:B------:R-:W-:Y:S05]  /*4d70*/  WARPSYNC.COLLECTIVE R0, `(.L_x_49) ;  /* 0x0000000000087348 */ /* 0x000fea0003c00000 */
[----:B------:R0:W1:Y:S02]  /*4d80*/  SHFL.DOWN P2, R22, R21, R20, R23 ;  /* 0x0800001415167389 */ /* 0x0000640000040017 */
[----:B01----:R-:W-:Y:S05]  /*4d90*/  ENDCOLLECTIVE ;  /* 0x000000000000791b */ /* 0x003fea0003800000 */
.L_x_49:
[----:B------:R-:W-:Y:S01]  /*4da0*/  SEL R15, R15, RZ, !P1 ;  /* 0x000000ff0f0f7207 */ /* 0x000fe20004800000 */
[----:B------:R-:W-:-:S03]  /*4db0*/  IMAD.MOV.U32 R20, RZ, RZ, 0x8 ;  /* 0x00000008ff147424 */ /* 0x000fc600078e00ff */
[----:B------:R-:W-:Y:S02]  /*4dc0*/  IADD3 R38, P2, PT, R15, R36, RZ ;  /* 0x000000240f267210 */ /* 0x000fe40007f5e0ff */
[----:B------:R-:W-:Y:S02]  /*4dd0*/  SEL R13, R22, RZ, !P1 ;  /* 0x000000ff160d7207 */ /* 0x000fe40004800000 */
[----:B------:R-:W-:Y:S01]  /*4de0*/  ISETP.GT.AND P1, PT, R25, R23, PT ;  /* 0x000000171900720c */ /* 0x000fe20003f24270 */
[----:B------:R-:W-:Y:S02]  /*4df0*/  IMAD.MOV.U32 R21, RZ, RZ, R38 ;  /* 0x000000ffff157224 */ /* 0x000fe400078e0026 */
[----:B------:R-:W-:-:S10]  /*4e00*/  IMAD.X R34, R13, 0x1, R14, P2 ;  /* 0x000000010d227824 */ /* 0x000fd400010e060e */
[----:B------:R-:W-:Y:S05]  /*4e10*/  WARPSYNC.COLLECTIVE R0, `(.L_x_50) ;  /* 0x0000000000087348 */ /* 0x000fea0003c00000 */
[----:B------:R0:W1:Y:S02]  /*4e20*/  SHFL.DOWN P2, R22, R21, R20, R23 ;  /* 0x0800001415167389 */ /* 0x0000640000040017 */
[----:B01----:R-:W-:Y:S05]  /*4e30*/  ENDCOLLECTIVE ;  /* 0x000000000000791b */ /* 0x003fea0003800000 */
.L_x_50:
[----:B------:R-:W-:Y:S02]  /*4e40*/  IMAD.MOV.U32 R21, RZ, RZ, R34 ;  /* 0x000000ffff157224 */ /* 0x000fe400078e0022 */
[----:B------:R-:W-:-:S07]  /*4e50*/  IMAD.MOV.U32 R15, RZ, RZ, R22 ;  /* 0x000000ffff0f7224 */ /* 0x000fce00078e0016 */
[----:B------:R-:W-:Y:S05]  /*4e60*/  WARPSYNC.COLLECTIVE R0, `(.L_x_51) ;  /* 0x0000000000087348 */ /* 0x000fea0003c00000 */
[----:B------:R0:W1:Y:S02]  /*4e70*/  SHFL.DOWN P2, R22, R21, R20, R23 ;  /* 0x0800001415167389 */ /* 0x0000640000040017 */
[----:B01----:R-:W-:Y:S05]  /*4e80*/  ENDCOLLECTIVE ;  /* 0x000000000000791b */ /* 0x003fea0003800000 */
.L_x_51:
[----:B------:R-:W-:Y:S01]  /*4e90*/  SEL R15, R15, RZ, !P1 ;  /* 0x000000ff0f0f7207 */ /* 0x000fe20004800000 */
[----:B------:R-:W-:-:S03]  /*4ea0*/  IMAD.MOV.U32 R20, RZ, RZ, 0x10 ;  /* 0x00000010ff147424 */ /* 0x000fc600078e00ff */
[----:B------:R-:W-:Y:S02]  /*4eb0*/  IADD3 R35, P2, PT, R15, R38, RZ ;  /* 0x000000260f237210 */ /* 0x000fe40007f5e0ff */
[----:B------:R-:W-:-:S03]  /*4ec0*/  SEL R13, R22, RZ, !P1 ;  /* 0x000000ff160d7207 */ /* 0x000fc60004800000 */
[----:B------:R-:W-:Y:S02]  /*4ed0*/  IMAD.MOV.U32 R21, RZ, RZ, R35 ;  /* 0x000000ffff157224 */ /* 0x000fe400078e0023 */
[----:B------:R-:W-:Y:S02]  /*4ee0*/  IMAD.X R36, R13, 0x1, R34, P2 ;  /* 0x000000010d247824 */ /* 0x000fe400010e0622 */
[----:B------:R-:W-:-:S07]  /*4ef0*/  VIADD R34, R44, 0x10 ;  /* 0x000000102c227836 */ /* 0x000fce0000000000 */
[----:B------:R-:W-:Y:S05]  /*4f00*/  WARPSYNC.COLLECTIVE R0, `(.L_x_52) ;  /* 0x0000000000087348 */ /* 0x000fea0003c00000 */
[----:B------:R0:W1:Y:S02]  /*4f10*/  SHFL.DOWN P2, R22, R21, R20, R23 ;  /* 0x0800001415167389 */ /* 0x0000640000040017 */
[----:B01----:R-:W-:Y:S05]  /*4f20*/  ENDCOLLECTIVE ;  /* 0x000000000000791b */ /* 0x003fea0003800000 */
.L_x_52:
[----:B------:R-:W-:Y:S01]  /*4f30*/  ISETP.GT.AND P1, PT, R34, R23, PT ;  /* 0x000000172200720c */ /* 0x000fe20003f24270 */
[----:B------:R-:W-:Y:S02]  /*4f40*/  IMAD.MOV.U32 R21, RZ, RZ, R36 ;  /* 0x000000ffff157224 */ /* 0x000fe400078e0024 */
[----:B------:R-:W-:-:S10]  /*4f50*/  IMAD.MOV.U32 R37, RZ, RZ, R22 ;  /* 0x000000ffff257224 */ /* 0x000fd400078e0016 */
[----:B------:R-:W-:Y:S05]  /*4f60*/  WARPSYNC.COLLECTIVE R0, `(.L_x_53) ;  /* 0x0000000000087348 */ /* 0x000fea0003c00000 */
[----:B------:R0:W1:Y:S02]  /*4f70*/  SHFL.DOWN P2, R22, R21, R20, R23 ;  /* 0x0800001415167389 */ /* 0x0000640000040017 */
[----:B01----:R-:W-:Y:S05]  /*4f80*/  ENDCOLLECTIVE ;  /* 0x000000000000791b */ /* 0x003fea0003800000 */
.L_x_53:
[----:B------:R-:W-:Y:S05]  /*4f90*/  WARPSYNC.COLLECTIVE R0, `(.L_x_54) ;  /* 0x0000000000087348 */ /* 0x000fea0003c00000 */
[----:B------:R-:W-:Y:S01]  /*4fa0*/  VOTE.ALL P0, P0 ;  /* 0x0000000000ff7806 */ /* 0x000fe20000000000 */
[----:B------:R-:W-:-:S12]  /*4fb0*/  ENDCOLLECTIVE ;  /* 0x000000000000791b */ /* 0x000fd80003800000 */
.L_x_54:
[----:B------:R-:W-:-:S04]  /*4fc0*/  SEL R12, R37, RZ, !P1 ;  /* 0x000000ff250c7207 */ /* 0x000fc80004800000 */
[----:B------:R-:W-:Y:S02]  /*4fd0*/  IADD3 R35, P2, PT, R12, R35, RZ ;  /* 0x000000230c237210 */ /* 0x000fe40007f5e0ff */
[----:B------:R-:W-:-:S05]  /*4fe0*/  SEL R13, R22, RZ, !P1 ;  /* 0x000000ff160d7207 */ /* 0x000fca0004800000 */
[----:B------:R-:W-:Y:S02]  /*4ff0*/  IMAD.X R36, R13, 0x1, R36, P2 ;  /* 0x000000010d247824 */ /* 0x000fe400010e0624 */
[----:B------:R-:W0:Y:S02]  /*5000*/  LDC.64 R12, c[0x0][0x390] ;  /* 0x0000e400ff0c7b82 */ /* 0x000e240000000a00 */
[----:B0-----:R-:W-:-:S05]  /*5010*/  IADD3 R37, P1, PT, R12, 0x200, RZ ;  /* 0x000002000c257810 */ /* 0x001fca0007f3e0ff */
[----:B------:R-:W-:Y:S01]  /*5020*/  IMAD.X R38, RZ, RZ, R13, P1 ;  /* 0x000000ffff267224 */ /* 0x000fe200008e060d */
[----:B------:R-:W-:Y:S07]  /*5030*/  BRA `(.L_x_55) ;  /* 0xffffffc400d07947 */ /* 0x000fee000383ffff */
.L_x_11:
[----:B------:R-:W-:Y:S01]  /*5040*/  BSSY B1, `(.L_x_56) ;  /* 0x0000006000017945 */ /* 0x000fe20003800000 */
[----:B------:R-:W-:Y:S01]  /*5050*/  PLOP3.LUT P0, PT, P0, PT, PT, 0x8, 0x80 ;  /* 0x000000000080781c */ /* 0x000fe2000070e170 */
[----:B------:R-:W-:-:S12]  /*5060*/  IMAD.MOV.U32 R0, RZ, RZ, -0x1 ;  /* 0xffffffffff007424 */ /* 0x000fd800078e00ff */
[----:B------:R-:W-:Y:S05]  /*5070*/  WARPSYNC.COLLECTIVE R0, `(.L_x_57) ;  /* 0x0000000000087348 */ /* 0x000fea0003c00000 */
[----:B------:R-:W-:Y:S01]  /*5080*/  VOTE.ANY P0, P0 ;  /* 0x0000000000ff7806 */ /* 0x000fe20000000100 */
[----:B------:R-:W-:-:S12]  /*5090*/  ENDCOLLECTIVE ;  /* 0x000000000000791b */ /* 0x000fd80003800000 */
.L_x_57:
[----:B------:R-:W-:Y:S05]  /*50a0*/  BSYNC B1 ;  /* 0x0000000000017941 */ /* 0x000fea0003800000 */
.L_x_56:
[----:B------:R-:W-:Y:S05]  /*50b0*/  BRA `(.L_x_58) ;  /* 0xffffffc400dc7947 */ /* 0x000fea000383ffff */
.L_x_13:
[----:B------:R-:W-:Y:S01]  /*50c0*/  BSSY B1, `(.L_x_59) ;  /* 0x0000006000017945 */ /* 0x000fe20003800000 */
[----:B------:R-:W-:Y:S01]  /*50d0*/  PLOP3.LUT P0, PT, P0, PT, PT, 0x8, 0x80 ;  /* 0x000000000080781c */ /* 0x000fe2000070e170 */
[----:B------:R-:W-:-:S12]  /*50e0*/  IMAD.MOV.U32 R0, RZ, RZ, -0x1 ;  /* 0xffffffffff007424 */ /* 0x000fd800078e00ff */
[----:B------:R-:W-:Y:S05]  /*50f0*/  WARPSYNC.COLLECTIVE R0, `(.L_x_60) ;  /* 0x0000000000087348 */ /* 0x000fea0003c00000 */
[----:B------:R-:W-:Y:S01]  /*5100*/  VOTE.ANY P0, P0 ;  /* 0x0000000000ff7806 */ /* 0x000fe20000000100 */
[----:B------:R-:W-:-:S12]  /*5110*/  ENDCOLLECTIVE ;  /* 0x000000000000791b */ /* 0x000fd80003800000 */
.L_x_60:
[----:B------:R-:W-:Y:S05]  /*5120*/  BSYNC B1 ;  /* 0x0000000000017941 */ /* 0x000fea0003800000 */
.L_x_59:
[----:B------:R-:W-:Y:S05]  /*5130*/  BRA `(.L_x_61) ;  /* 0xffffffc400e47947 */ /* 0x000fea000383ffff */
.L_x_15:
[----:B------:R-:W-:Y:S01]  /*5140*/  BSSY B1, `(.L_x_62) ;  /* 0x0000006000017945 */ /* 0x000fe20003800000 */
[----:B------:R-:W-:Y:S01]  /*5150*/  PLOP3.LUT P2, PT, P1, PT, PT, 0x8, 0x80 ;  /* 0x000000000080781c */ /* 0x000fe20000f4e170 */
[----:B------:R-:W-:-:S12]  /*5160*/  IMAD.MOV.U32 R0, RZ, RZ, -0x1 ;  /* 0xffffffffff007424 */ /* 0x000fd800078e00ff */
[----:B------:R-:W-:Y:S05]  /*5170*/  WARPSYNC.COLLECTIVE R0, `(.L_x_63) ;  /* 0x0000000000087348 */ /* 0x000fea0003c00000 */
[----:B------:R-:W-:Y:S01]  /*5180*/  VOTE.ANY R0, PT, P2 ;  /* 0x0000000000007806 */ /* 0x000fe200010e0100 */
[----:B------:R-:W-:Y:S06]  /*5190*/  ENDCOLLECTIVE ;  /* 0x000000000000791b */ /* 0x000fec0003800000 */
.L_x_63:
[----:B------:R-:W-:Y:S05]  /*51a0*/  BSYNC B1 ;  /* 0x0000000000017941 */ /* 0x000fea0003800000 */
.L_x_62:
[----:B------:R-:W0:Y:S01]  /*51b0*/  S2R R20, SR_GEMASK ;  /* 0x0000000000147919 */ /* 0x000e220000003c00 */
[----:B------:R-:W-:Y:S01]  /*51c0*/  VIADD R24, R24, 0xffffffe0 ;  /* 0xffffffe018187836 */ /* 0x000fe20000000000 */
[----:B0-----:R-:W-:Y:S01]  /*51d0*/  LOP3.LUT R0, R0, 0x80000000, R20, 0xec, !PT ;  /* 0x8000000000007812 */ /* 0x001fe200078eec14 */
[----:B------:R-:W-:-:S04]  /*51e0*/  IMAD.MOV.U32 R20, RZ, RZ, 0x1 ;  /* 0x00000001ff147424 */ /* 0x000fc800078e00ff */
[----:B------:R-:W-:-:S05]  /*51f0*/  VIADD R21, R0, 0xffffffff ;  /* 0xffffffff00157836 */ /* 0x000fca0000000000 */
[----:B------:R-:W-:Y:S01]  /*5200*/  LOP3.LUT R22, R0, R21, RZ, 0xc, !PT ;  /* 0x0000001500167212 */ /* 0x000fe200078e0cff */
[----:B------:R-:W-:Y:S02]  /*5210*/  IMAD.MOV.U32 R21, RZ, RZ, R14 ;  /* 0x000000ffff157224 */ /* 0x000fe400078e000e */
[----:B------:R-:W-:Y:S01]  /*5220*/  IMAD.MOV.U32 R0, RZ, RZ, -0x1 ;  /* 0xffffffffff007424 */ /* 0x000fe200078e00ff */
[----:B------:R0:W1:Y:S06]  /*5230*/  POPC R23, R22 ;  /* 0x0000001600177309 */ /* 0x00006c0000000000 */
[----:B01----:R-:W-:Y:S05]  /*5240*/  WARPSYNC.COLLECTIVE R0, `(.L_x_64) ;  /* 0x0000000000087348 */ /* 0x003fea0003c00000 */
[----:B01----:R0:W1:Y:S02]  /*5250*/  SHFL.DOWN P2, R22, R21, R20, R23 ;  /* 0x0800001415167389 */ /* 0x0030640000040017 */
[----:B01----:R-:W-:Y:S05]  /*5260*/  ENDCOLLECTIVE ;  /* 0x000000000000791b */ /* 0x003fea0003800000 */
.L_x_64:
[----:B------:R-:W-:Y:S02]  /*5270*/  IMAD.MOV.U32 R21, RZ, RZ, R15 ;  /* 0x000000ffff157224 */ /* 0x000fe400078e000f */
[----:B------:R-:W-:-:S07]  /*5280*/  IMAD.MOV.U32 R44, RZ, RZ, R22 ;  /* 0x000000ffff2c7224 */ /* 0x000fce00078e0016 */
[----:B------:R-:W-:Y:S05]  /*5290*/  WARPSYNC.COLLECTIVE R0, `(.L_x_65) ;  /* 0x0000000000087348 */ /* 0x000fea0003c00000 */
[----:B------:R0:W1:Y:S02]  /*52a0*/  SHFL.DOWN P2, R22, R21, R20, R23 ;  /* 0x0800001415167389 */ /* 0x0000640000040017 */
[----:B01----:R-:W-:Y:S05]  /*52b0*/  ENDCOLLECTIVE ;  /* 0x000000000000791b */ /* 0x003fea0003800000 */
.L_x_65:
[----:B------:R-:W0:Y:S01]  /*52c0*/  S2R R0, SR_LANEID ;  /* 0x0000000000007919 */ /* 0x000e220000000000 */
[----:B------:R-:W-:Y:S01]  /*52d0*/  IMAD.MOV.U32 R20, RZ, RZ, 0x2 ;  /* 0x00000002ff147424 */ /* 0x000fe200078e00ff */
[----:B0-----:R-:W-:Y:S01]  /*52e0*/  ISETP.GE.AND P0, PT, R0, R23, PT ;  /* 0x000000170000720c */ /* 0x001fe20003f06270 */
[----:B------:R-:W-:-:S03]  /*52f0*/  IMAD.MOV.U32 R0, RZ, RZ, -0x1 ;  /* 0xffffffffff007424 */ /* 0x000fc600078e00ff */
[----:B------:R-:W-:Y:S02]  /*5300*/  SEL R44, R44, RZ, !P0 ;  /* 0x000000ff2c2c7207 */ /* 0x000fe40004000000 */
        /* <DEDUP_REMOVED lines=8> */
.L_x_66:
[----:B------:R-:W-:Y:S02]  /*5390*/  IMAD.MOV.U32 R21, RZ, RZ, R15 ;  /* 0x000000ffff157224 */ /* 0x000fe400078e000f */
[----:B------:R-:W-:-:S07]  /*53a0*/  IMAD.MOV.U32 R44, RZ, RZ, R22 ;  /* 0x000000ffff2c7224 */ /* 0x000fce00078e0016 */
[----:B------:R-:W-:Y:S05]  /*53b0*/  WARPSYNC.COLLECTIVE R0, `(.L_x_67) ;  /* 0x0000000000087348 */ /* 0x000fea0003c00000 */
[----:B------:R0:W1:Y:S02]  /*53c0*/  SHFL.DOWN P2, R22, R21, R20, R23 ;  /* 0x0800001415167389 */ /* 0x0000640000040017 */
[----:B01----:R-:W-:Y:S05]  /*53d0*/  ENDCOLLECTIVE ;  /* 0x000000000000791b */ /* 0x003fea0003800000 */
.L_x_67:
[----:B------:R-:W-:-:S04]  /*53e0*/  SEL R44, R44, RZ, !P0 ;  /* 0x000000ff2c2c7207 */ /* 0x000fc80004000000 */
[----:B------:R-:W-:-:S05]  /*53f0*/  IADD3 R14, P1, PT, R44, R14, RZ ;  /* 0x0000000e2c0e7210 */ /* 0x000fca0007f3e0ff */
[----:B------:R-:W-:Y:S02]  /*5400*/  IMAD.MOV.U32 R21, RZ, RZ, R14 ;  /* 0x000000ffff157224 */ /* 0x000fe400078e000e */
[----:B------:R-:W-:Y:S01]  /*5410*/  IMAD.MOV.U32 R20, RZ, RZ, 0x4 ;  /* 0x00000004ff147424 */ /* 0x000fe200078e00ff */
[----:B------:R-:W-:Y:S02]  /*5420*/  SEL R22, R22, RZ, !P0 ;  /* 0x000000ff16167207 */ /* 0x000fe40004000000 */
[----:B------:R-:W-:-:S03]  /*5430*/  ISETP.GT.AND P0, PT, R26, R23, PT ;  /* 0x000000171a00720c */ /* 0x000fc60003f04270 */
[----:B------:R-:W-:-:S10]  /*5440*/  IMAD.X R15, R22, 0x1, R15, P1 ;  /* 0x00000001160f7824 */ /* 0x000fd400008e060f */
[----:B------:R-:W-:Y:S05]  /*5450*/  WARPSYNC.COLLECTIVE R0, `(.L_x_68) ;  /* 0x0000000000087348 */ /* 0x000fea0003c00000 */
[----:B------:R0:W1:Y:S02]  /*5460*/  SHFL.DOWN P2, R22, R21, R20, R23 ;  /* 0x0800001415167389 */ /* 0x0000640000040017 */
[----:B01----:R-:W-:Y:S05]  /*5470*/  ENDCOLLECTIVE ;  /* 0x000000000000791b */ /* 0x003fea0003800000 */
.L_x_68:
[----:B------:R-:W-:Y:S02]  /*5480*/  IMAD.MOV.U32 R21, RZ, RZ, R15 ;  /* 0x000000ffff157224 */ /* 0x000fe400078e000f */
[----:B------:R-:W-:-:S07]  /*5490*/  IMAD.MOV.U32 R44, RZ, RZ, R22 ;  /* 0x000000ffff2c7224 */ /* 0x000fce00078e0016 */
[----:B------:R-:W-:Y:S05]  /*54a0*/  WARPSYNC.COLLECTIVE R0, `(.L_x_69) ;  /* 0x0000000000087348 */ /* 0x000fea0003c00000 */
[----:B------:R0:W1:Y:S02]  /*54b0*/  SHFL.DOWN P2, R22, R21, R20, R23 ;  /* 0x0800001415167389 */ /* 0x0000640000040017 */
[----:B01----:R-:W-:Y:S05]  /*54c0*/  ENDCOLLECTIVE ;  /* 0x000000000000791b */ /* 0x003fea0003800000 */
.L_x_69:
        /* <DEDUP_REMOVED lines=10> */
.L_x_70:
[----:B------:R-:W-:Y:S02]  /*5570*/  IMAD.MOV.U32 R21, RZ, RZ, R15 ;  /* 0x000000ffff157224 */ /* 0x000fe400078e000f */
[----:B------:R-:W-:-:S07]  /*5580*/  IMAD.MOV.U32 R44, RZ, RZ, R22 ;  /* 0x000000ffff2c7224 */ /* 0x000fce00078e0016 */
[----:B------:R-:W-:Y:S05]  /*5590*/  WARPSYNC.COLLECTIVE R0, `(.L_x_71) ;  /* 0x0000000000087348 */ /* 0x000fea0003c00000 */
[----:B------:R0:W1:Y:S02]  /*55a0*/  SHFL.DOWN P2, R22, R21, R20, R23 ;  /* 0x0800001415167389 */ /* 0x0000640000040017 */
[----:B01----:R-:W-:Y:S05]  /*55b0*/  ENDCOLLECTIVE ;  /* 0x000000000000791b */ /* 0x003fea0003800000 */
.L_x_71:
        /* <DEDUP_REMOVED lines=10> */
.L_x_72:
[----:B------:R-:W-:Y:S02]  /*5660*/  IMAD.MOV.U32 R21, RZ, RZ, R15 ;  /* 0x000000ffff157224 */ /* 0x000fe400078e000f */
[----:B------:R-:W-:-:S07]  /*5670*/  IMAD.MOV.U32 R44, RZ, RZ, R22 ;  /* 0x000000ffff2c7224 */ /* 0x000fce00078e0016 */
[----:B------:R-:W-:Y:S05]  /*5680*/  WARPSYNC.COLLECTIVE R0, `(.L_x_73) ;  /* 0x0000000000087348 */ /* 0x000fea0003c00000 */
[----:B------:R0:W1:Y:S02]  /*5690*/  SHFL.DOWN P2, R22, R21, R20, R23 ;  /* 0x0800001415167389 */ /* 0x0000640000040017 */
[----:B01----:R-:W-:Y:S05]  /*56a0*/  ENDCOLLECTIVE ;  /* 0x000000000000791b */ /* 0x003fea0003800000 */
.L_x_73:
[----:B------:R-:W-:Y:S02]  /*56b0*/  SEL R44, R44, RZ, !P0 ;  /* 0x000000ff2c2c7207 */ /* 0x000fe40004000000 */
[----:B------:R-:W-:Y:S02]  /*56c0*/  SEL R22, R22, RZ, !P0 ;  /* 0x000000ff16167207 */ /* 0x000fe40004000000 */
[----:B------:R-:W-:Y:S02]  /*56d0*/  ISETP.NE.U32.AND P0, PT, R12, 0x65, PT ;  /* 0x000000650c00780c */ /* 0x000fe40003f05070 */
[----:B------:R-:W-:Y:S02]  /*56e0*/  IADD3 R35, P2, P1, R44, R14, R35 ;  /* 0x0000000e2c237210 */ /* 0x000fe4000795e023 */
[----:B------:R-:W-:Y:S02]  /*56f0*/  ISETP.NE.AND.EX P0, PT, R13, RZ, PT, P0 ;  /* 0x000000ff0d00720c */ /* 0x000fe40003f05300 */
[----:B------:R-:W-:-:S11]  /*5700*/  IADD3.X R36, PT, PT, R22, R15, R36, P2, P1 ;  /* 0x0000000f16247210 */ /* 0x000fd600017e2424 */
[----:B------:R-:W-:Y:S05]  /*5710*/  WARPSYNC.COLLECTIVE R0, `(.L_x_74) ;  /* 0x0000000000087348 */ /* 0x000fea0003c00000 */
[----:B------:R-:W-:Y:S01]  /*5720*/  VOTE.ALL P0, P0 ;  /* 0x0000000000ff7806 */ /* 0x000fe20000000000 */
[----:B------:R-:W-:-:S12]  /*5730*/  ENDCOLLECTIVE ;  /* 0x000000000000791b */ /* 0x000fd80003800000 */
.L_x_74:
[----:B------:R-:W-:Y:S05]  /*5740*/  BRA `(.L_x_75) ;  /* 0xffffffc4002c7947 */ /* 0x000fea000383ffff */
.L_x_22:
[----:B------:R-:W-:Y:S01]  /*5750*/  BSSY B0, `(.L_x_76) ;  /* 0x0000006000007945 */ /* 0x000fe20003800000 */
[----:B------:R-:W-:Y:S01]  /*5760*/  PLOP3.LUT P0, PT, P0, PT, PT, 0x8, 0x80 ;  /* 0x000000000080781c */ /* 0x000fe2000070e170 */
[----:B------:R-:W-:-:S12]  /*5770*/  IMAD.MOV.U32 R0, RZ, RZ, -0x1 ;  /* 0xffffffffff007424 */ /* 0x000fd800078e00ff */
[----:B------:R-:W-:Y:S05]  /*5780*/  WARPSYNC.COLLECTIVE R0, `(.L_x_77) ;  /* 0x0000000000087348 */ /* 0x000fea0003c00000 */
[----:B------:R-:W-:Y:S01]  /*5790*/  VOTE.ANY P0, P0 ;  /* 0x0000000000ff7806 */ /* 0x000fe20000000100 */
[----:B------:R-:W-:-:S12]  /*57a0*/  ENDCOLLECTIVE ;  /* 0x000000000000791b */ /* 0x000fd80003800000 */
.L_x_77:
[----:B------:R-:W-:Y:S05]  /*57b0*/  BSYNC B0 ;  /* 0x0000000000007941 */ /* 0x000fea0003800000 */
.L_x_76:
[----:B------:R-:W-:Y:S05]  /*57c0*/  BRA `(.L_x_78) ;  /* 0xffffffdc00e47947 */ /* 0x000fea000383ffff */
.L_x_24:
[----:B------:R-:W-:Y:S01]  /*57d0*/  BSSY B0, `(.L_x_79) ;  /* 0x0000006000007945 */ /* 0x000fe20003800000 */
[----:B------:R-:W-:Y:S01]  /*57e0*/  PLOP3.LUT P0, PT, P0, PT, PT, 0x8, 0x80 ;  /* 0x000000000080781c */ /* 0x000fe2000070e170 */
[----:B------:R-:W-:-:S12]  /*57f0*/  IMAD.MOV.U32 R0, RZ, RZ, -0x1 ;  /* 0xffffffffff007424 */ /* 0x000fd800078e00ff */
[----:B------:R-:W-:Y:S05]  /*5800*/  WARPSYNC.COLLECTIVE R0, `(.L_x_80) ;  /* 0x0000000000087348 */ /* 0x000fea0003c00000 */
[----:B------:R-:W-:Y:S01]  /*5810*/  VOTE.ANY P0, P0 ;  /* 0x0000000000ff7806 */ /* 0x000fe20000000100 */
[----:B------:R-:W-:-:S12]  /*5820*/  ENDCOLLECTIVE ;  /* 0x000000000000791b */ /* 0x000fd80003800000 */
.L_x_80:
[----:B------:R-:W-:Y:S05]  /*5830*/  BSYNC B0 ;  /* 0x0000000000007941 */ /* 0x000fea0003800000 */
.L_x_79:
[----:B------:R-:W-:Y:S05]  /*5840*/  BRA `(.L_x_81) ;  /* 0xffffffdc00ec7947 */ /* 0x000fea000383ffff */
.L_x_26:
        /* <DEDUP_REMOVED lines=9> */
.L_x_83:
[----:B------:R-:W-:Y:S05]  /*58e0*/  BSYNC B0 ;  /* 0x0000000000007941 */ /* 0x000fea0003800000 */
.L_x_82:
[----:B------:R-:W-:Y:S01]  /*58f0*/  LOP3.LUT R0, R0, 0x80000000, R43, 0xec, !PT ;  /* 0x8000000000007812 */ /* 0x000fe200078eec2b */
[----:B------:R-:W-:Y:S02]  /*5900*/  IMAD.MOV.U32 R21, RZ, RZ, R18 ;  /* 0x000000ffff157224 */ /* 0x000fe400078e0012 */
[----:B------:R-:W-:Y:S02]  /*5910*/  IMAD.MOV.U32 R20, RZ, RZ, 0x1 ;  /* 0x00000001ff147424 */ /* 0x000fe400078e00ff */
[----:B------:R-:W-:Y:S02]  /*5920*/  VIADD R17, R0, 0xffffffff ;  /* 0xffffffff00117836 */ /* 0x000fe40000000000 */
[----:B------:R-:W-:-:S03]  /*5930*/  VIADD R16, R42, 0x2 ;  /* 0x000000022a107836 */ /* 0x000fc60000000000 */
[----:B------:R-:W-:Y:S01]  /*5940*/  LOP3.LUT R17, R0, R17, RZ, 0xc, !PT ;  /* 0x0000001100117212 */ /* 0x000fe200078e0cff */
[----:B------:R-:W-:-:S03]  /*5950*/  IMAD.MOV.U32 R0, RZ, RZ, -0x1 ;  /* 0xffffffffff007424 */ /* 0x000fc600078e00ff */
[----:B------:R0:W1:Y:S04]  /*5960*/  POPC R23, R17 ;  /* 0x0000001100177309 */ /* 0x0000680000000000 */
[----:B01----:R-:W-:Y:S05]  /*5970*/  WARPSYNC.COLLECTIVE R0, `(.L_x_84) ;  /* 0x0000000000087348 */ /* 0x003fea0003c00000 */
[----:B-1----:R1:W2:Y:S02]  /*5980*/  SHFL.DOWN P2, R22, R21, R20, R23 ;  /* 0x0800001415167389 */ /* 0x0022a40000040017 */
[----:B012---:R-:W-:Y:S05]  /*5990*/  ENDCOLLECTIVE ;  /* 0x000000000000791b */ /* 0x007fea0003800000 */
.L_x_84:
[----:B------:R-:W-:Y:S01]  /*59a0*/  ISETP.GT.AND P3, PT, R16, R23, PT ;  /* 0x000000171000720c */ /* 0x000fe20003f64270 */
[----:B------:R-:W-:Y:S02]  /*59b0*/  VIADD R16, R42, 0x8 ;  /* 0x000000082a107836 */ /* 0x000fe40000000000 */
[----:B------:R-:W-:Y:S02]  /*59c0*/  IMAD.MOV.U32 R21, RZ, RZ, R19 ;  /* 0x000000ffff157224 */ /* 0x000fe400078e0013 */
[----:B------:R-:W-:-:S08]  /*59d0*/  IMAD.MOV.U32 R34, RZ, RZ, R22 ;  /* 0x000000ffff227224 */ /* 0x000fd000078e0016 */
[----:B------:R-:W-:Y:S05]  /*59e0*/  WARPSYNC.COLLECTIVE R0, `(.L_x_85) ;  /* 0x0000000000087348 */ /* 0x000fea0003c00000 */
[----:B------:R0:W1:Y:S02]  /*59f0*/  SHFL.DOWN P2, R22, R21, R20, R23 ;  /* 0x0800001415167389 */ /* 0x0000640000040017 */
[----:B01----:R-:W-:Y:S05]  /*5a00*/  ENDCOLLECTIVE ;  /* 0x000000000000791b */ /* 0x003fea0003800000 */
.L_x_85:
[----:B------:R-:W-:Y:S01]  /*5a10*/  IMAD.MOV.U32 R20, RZ, RZ, 0x2 ;  /* 0x00000002ff147424 */ /* 0x000fe200078e00ff */
[----:B------:R-:W-:-:S04]  /*5a20*/  ISETP.GE.AND P2, PT, R42, R23, PT ;  /* 0x000000172a00720c */ /* 0x000fc80003f46270 */
[----:B------:R-:W-:Y:S02]  /*5a30*/  SEL R17, R34, RZ, !P2 ;  /* 0x000000ff22117207 */ /* 0x000fe40005000000 */
[----:B------:R-:W-:Y:S02]  /*5a40*/  SEL R35, R22, RZ, !P2 ;  /* 0x000000ff16237207 */ /* 0x000fe40005000000 */
[----:B------:R-:W-:-:S05]  /*5a50*/  IADD3 R34, P2, PT, R18, R17, RZ ;  /* 0x0000001112227210 */ /* 0x000fca0007f5e0ff */
[----:B------:R-:W-:Y:S02]  /*5a60*/  IMAD.MOV.U32 R21, RZ, RZ, R34 ;  /* 0x000000ffff157224 */ /* 0x000fe400078e0022 */
[----:B------:R-:W-:-:S07]  /*5a70*/  IMAD.X R38, R19, 0x1, R35, P2 ;  /* 0x0000000113267824 */ /* 0x000fce00010e0623 */
[----:B------:R-:W-:Y:S05]  /*5a80*/  WARPSYNC.COLLECTIVE R0, `(.L_x_86) ;  /* 0x0000000000087348 */ /* 0x000fea0003c00000 */
[----:B------:R0:W1:Y:S02]  /*5a90*/  SHFL.DOWN P2, R22, R21, R20, R23 ;  /* 0x0800001415167389 */ /* 0x0000640000040017 */
[----:B01----:R-:W-:Y:S05]  /*5aa0*/  ENDCOLLECTIVE ;  /* 0x000000000000791b */ /* 0x003fea0003800000 */
.L_x_86:
[----:B------:R-:W-:Y:S01]  /*5ab0*/  IMAD.MOV.U32 R21, RZ, RZ, R38 ;  /* 0x000000ffff157224 */ /* 0x000fe200078e0026 */
[----:B------:R-:W-:-:S07]  /*5ac0*/  SEL R17, R22, RZ, !P3 ;  /* 0x000000ff16117207 */ /* 0x000fce0005800000 */
[----:B------:R-:W-:Y:S05]  /*5ad0*/  WARPSYNC.COLLECTIVE R0, `(.L_x_87) ;  /* 0x0000000000087348 */ /* 0x000fea0003c00000 */
[----:B------:R0:W1:Y:S02]  /*5ae0*/  SHFL.DOWN P2, R22, R21, R20, R23 ;  /* 0x0800001415167389 */ /* 0x0000640000040017 */
[----:B01----:R-:W-:Y:S05]  /*5af0*/  ENDCOLLECTIVE ;  /* 0x000000000000791b */ /* 0x003fea0003800000 */
.L_x_87:
[----:B------:R-:W-:Y:S01]  /*5b00*/  IADD3 R36, P4, PT, R17, R34, RZ ;  /* 0x0000002211247210 */ /* 0x000fe20007f9e0ff */
[----:B------:R-:W-:-:S04]  /*5b10*/  VIADD R34, R42, 0x4 ;  /* 0x000000042a227836 */ /* 0x000fc80000000000 */
[----:B------:R-:W-:Y:S02]  /*5b20*/  IMAD.MOV.U32 R21, RZ, RZ, R36 ;  /* 0x000000ffff157224 */ /* 0x000fe400078e0024 */
[----:B------:R-:W-:Y:S02]  /*5b30*/  IMAD.MOV.U32 R20, RZ, RZ, 0x4 ;  /* 0x00000004ff147424 */ /* 0x000fe400078e00ff */
[----:B------:R-:W-:-:S07]  /*5b40*/  IMAD.MOV.U32 R35, RZ, RZ, R22 ;  /* 0x000000ffff237224 */ /* 0x000fce00078e0016 */
[----:B------:R-:W-:Y:S05]  /*5b50*/  WARPSYNC.COLLECTIVE R0, `(.L_x_88) ;  /* 0x0000000000087348 */ /* 0x000fea0003c00000 */
[----:B------:R0:W1:Y:S02]  /*5b60*/  SHFL.DOWN P2, R22, R21, R20, R23 ;  /* 0x0800001415167389 */ /* 0x0000640000040017 */
[----:B01----:R-:W-:Y:S05]  /*5b70*/  ENDCOLLECTIVE ;  /* 0x000000000000791b */ /* 0x003fea0003800000 */
.L_x_88:
[----:B------:R-:W-:-:S05]  /*5b80*/  SEL R35, R35, RZ, !P3 ;  /* 0x000000ff23237207 */ /* 0x000fca0005800000 */
[----:B------:R-:W-:-:S04]  /*5b90*/  IMAD.X R18, R35, 0x1, R38, P4 ;  /* 0x0000000123127824 */ /* 0x000fc800020e0626 */
[----:B------:R-:W-:Y:S02]  /*5ba0*/  IMAD.MOV.U32 R21, RZ, RZ, R18 ;  /* 0x000000ffff157224 */ /* 0x000fe400078e0012 */
[----:B------:R-:W-:-:S07]  /*5bb0*/  IMAD.MOV.U32 R19, RZ, RZ, R22 ;  /* 0x000000ffff137224 */ /* 0x000fce00078e0016 */
[----:B------:R-:W-:Y:S05]  /*5bc0*/  WARPSYNC.COLLECTIVE R0, `(.L_x_89) ;  /* 0x0000000000087348 */ /* 0x000fea0003c00000 */
[----:B------:R0:W1:Y:S02]  /*5bd0*/  SHFL.DOWN P2, R22, R21, R20, R23 ;  /* 0x0800001415167389 */ /* 0x0000640000040017 */
[----:B01----:R-:W-:Y:S05]  /*5be0*/  ENDCOLLECTIVE ;  /* 0x000000000000791b */ /* 0x003fea0003800000 */
.L_x_89:
[----:B------:R-:W-:Y:S01]  /*5bf0*/  IMAD.MOV.U32 R20, RZ, RZ, 0x8 ;  /* 0x00000008ff147424 */ /* 0x000fe200078e00ff */
[----:B------:R-:W-:-:S04]  /*5c00*/  ISETP.GT.AND P2, PT, R34, R23, PT ;  /* 0x000000172200720c */ /* 0x000fc80003f44270 */
[----:B------:R-:W-:Y:S02]  /*5c10*/  SEL R19, R19, RZ, !P2 ;  /* 0x000000ff13137207 */ /* 0x000fe40005000000 */
[----:B------:R-:W-:Y:S02]  /*5c20*/  SEL R17, R22, RZ, !P2 ;  /* 0x000000ff16117207 */ /* 0x000fe40005000000 */
[----:B------:R-:W-:-:S05]  /*5c30*/  IADD3 R37, P3, PT, R19, R36, RZ ;  /* 0x0000002413257210 */ /* 0x000fca0007f7e0ff */
[----:B------:R-:W-:Y:S02]  /*5c40*/  IMAD.MOV.U32 R21, RZ, RZ, R37 ;  /* 0x000000ffff157224 */ /* 0x000fe400078e0025 */
[----:B------:R-:W-:Y:S01]  /*5c50*/  IMAD.X R44, R17, 0x1, R18, P3 ;  /* 0x00000001112c7824 */ /* 0x000fe200018e0612 */
[----:B------:R-:W-:Y:S01]  /*5c60*/  ISETP.GT.AND P3, PT, R16, R23, PT ;  /* 0x000000171000720c */ /* 0x000fe20003f64270 */
[----:B------:R-:W-:-:S12]  /*5c70*/  VIADD R16, R42, 0x10 ;  /* 0x000000102a107836 */ /* 0x000fd80000000000 */
[----:B------:R-:W-:Y:S05]  /*5c80*/  WARPSYNC.COLLECTIVE R0, `(.L_x_90) ;  /* 0x0000000000087348 */ /* 0x000fea0003c00000 */
[----:B------:R0:W1:Y:S02]  /*5c90*/  SHFL.DOWN P2, R22, R21, R20, R23 ;  /* 0x0800001415167389 */ /* 0x0000640000040017 */
[----:B01----:R-:W-:Y:S05]  /*5ca0*/  ENDCOLLECTIVE ;  /* 0x000000000000791b */ /* 0x003fea0003800000 */
.L_x_90:
[----:B------:R-:W-:Y:S01]  /*5cb0*/  IMAD.MOV.U32 R21, RZ, RZ, R44 ;  /* 0x000000ffff157224 */ /* 0x000fe200078e002c */
[----:B------:R-:W-:-:S04]  /*5cc0*/  SEL R22, R22, RZ, !P3 ;  /* 0x000000ff16167207 */ /* 0x000fc80005800000 */
[----:B------:R-:W-:-:S13]  /*5cd0*/  IADD3 R38, P4, PT, R22, R37, RZ ;  /* 0x0000002516267210 */ /* 0x000fda0007f9e0ff */
[----:B------:R-:W-:Y:S05]  /*5ce0*/  WARPSYNC.COLLECTIVE R0, `(.L_x_91) ;  /* 0x0000000000087348 */ /* 0x000fea0003c00000 */
[----:B------:R0:W1:Y:S02]  /*5cf0*/  SHFL.DOWN P2, R22, R21, R20, R23 ;  /* 0x0800001415167389 */ /* 0x0000640000040017 */
[----:B01----:R-:W-:Y:S05]  /*5d00*/  ENDCOLLECTIVE ;  /* 0x000000000000791b */ /* 0x003fea0003800000 */
.L_x_91:
[----:B------:R-:W-:Y:S02]  /*5d10*/  IMAD.MOV.U32 R21, RZ, RZ, R38 ;  /* 0x000000ffff157224 */ /* 0x000fe400078e0026 */
[----:B------:R-:W-:Y:S02]  /*5d20*/  IMAD.MOV.U32 R20, RZ, RZ, 0x10 ;  /* 0x00000010ff147424 */ /* 0x000fe400078e00ff */
[----:B------:R-:W-:-:S07]  /*5d30*/  IMAD.MOV.U32 R19, RZ, RZ, R22 ;  /* 0x000000ffff137224 */ /* 0x000fce00078e0016 */
[----:B------:R-:W-:Y:S05]  /*5d40*/  WARPSYNC.COLLECTIVE R0, `(.L_x_92) ;  /* 0x0000000000087348 */ /* 0x000fea0003c00000 */
[----:B------:R0:W1:Y:S02]  /*5d50*/  SHFL.DOWN P2, R22, R21, R20, R23 ;  /* 0x0800001415167389 */ /* 0x0000640000040017 */
[----:B01----:R-:W-:Y:S05]  /*5d60*/  ENDCOLLECTIVE ;  /* 0x000000000000791b */ /* 0x003fea0003800000 */
.L_x_92:
[----:B------:R-:W-:-:S05]  /*5d70*/  SEL R19, R19, RZ, !P3 ;  /* 0x000000ff13137207 */ /* 0x000fca0005800000 */
[----:B------:R-:W-:-:S04]  /*5d80*/  IMAD.X R36, R19, 0x1, R44, P4 ;  /* 0x0000000113247824 */ /* 0x000fc800020e062c */
[----:B------:R-:W-:Y:S02]  /*5d90*/  IMAD.MOV.U32 R21, RZ, RZ, R36 ;  /* 0x000000ffff157224 */ /* 0x000fe400078e0024 */
[----:B------:R-:W-:-:S07]  /*5da0*/  IMAD.MOV.U32 R35, RZ, RZ, R22 ;  /* 0x000000ffff237224 */ /* 0x000fce00078e0016 */
[----:B------:R-:W-:Y:S05]  /*5db0*/  WARPSYNC.COLLECTIVE R0, `(.L_x_93) ;  /* 0x0000000000087348 */ /* 0x000fea0003c00000 */
[----:B------:R0:W1:Y:S02]  /*5dc0*/  SHFL.DOWN P2, R22, R21, R20, R23 ;  /* 0x0800001415167389 */ /* 0x0000640000040017 */
[----:B01----:R-:W-:Y:S05]  /*5dd0*/  ENDCOLLECTIVE ;  /* 0x000000000000791b */ /* 0x003fea0003800000 */
.L_x_93:
[----:B------:R-:W-:Y:S05]  /*5de0*/  WARPSYNC.COLLECTIVE R0, `(.L_x_94) ;  /* 0x0000000000087348 */ /* 0x000fea0003c00000 */
[----:B------:R-:W-:Y:S01]  /*5df0*/  VOTE.ALL P0, P0 ;  /* 0x0000000000ff7806 */ /* 0x000fe20000000000 */
[----:B------:R-:W-:-:S12]  /*5e00*/  ENDCOLLECTIVE ;  /* 0x000000000000791b */ /* 0x000fd80003800000 */
.L_x_94:
[----:B------:R-:W-:-:S04]  /*5e10*/  ISETP.GT.AND P2, PT, R16, R23, PT ;  /* 0x000000171000720c */ /* 0x000fc80003f44270 */
[----:B------:R-:W-:Y:S02]  /*5e20*/  SEL R35, R35, RZ, !P2 ;  /* 0x000000ff23237207 */ /* 0x000fe40005000000 */
[----:B------:R-:W-:Y:S02]  /*5e30*/  SEL R17, R22, RZ, !P2 ;  /* 0x000000ff16117207 */ /* 0x000fe40005000000 */
[----:B------:R-:W-:-:S05]  /*5e40*/  IADD3 R35, P3, PT, R35, R38, RZ ;  /* 0x0000002623237210 */ /* 0x000fca0007f7e0ff */
[----:B------:R-:W-:Y:S02]  /*5e50*/  IMAD.X R36, R17, 0x1, R36, P3 ;  /* 0x0000000111247824 */ /* 0x000fe400018e0624 */
[----:B------:R-:W0:Y:S02]  /*5e60*/  LDC.64 R16, c[0x0][0x390] ;  /* 0x0000e400ff107b82 */ /* 0x000e240000000a00 */
[----:B0-----:R-:W-:-:S05]  /*5e70*/  IADD3 R37, P2, PT, R16, 0x200, RZ ;  /* 0x0000020010257810 */ /* 0x001fca0007f5e0ff */
[----:B------:R-:W-:Y:S01]  /*5e80*/  IMAD.X R38, RZ, RZ, R17, P2 ;  /* 0x000000ffff267224 */ /* 0x000fe200010e0611 */
[----:B------:R-:W-:Y:S07]  /*5e90*/  BRA `(.L_x_95) ;  /* 0xffffffdc00387947 */ /* 0x000fee000383ffff */
.L_x_28:
[----:B------:R-:W-:Y:S01]  /*5ea0*/  BSSY B0, `(.L_x_96) ;  /* 0x0000006000007945 */ /* 0x000fe20003800000 */
[----:B------:R-:W-:Y:S01]  /*5eb0*/  PLOP3.LUT P0, PT, P0, PT, PT, 0x8, 0x80 ;  /* 0x000000000080781c */ /* 0x000fe2000070e170 */
[----:B------:R-:W-:-:S12]  /*5ec0*/  IMAD.MOV.U32 R0, RZ, RZ, -0x1 ;  /* 0xffffffffff007424 */ /* 0x000fd800078e00ff */
[----:B------:R-:W-:Y:S05]  /*5ed0*/  WARPSYNC.COLLECTIVE R0, `(.L_x_97) ;  /* 0x0000000000087348 */ /* 0x000fea0003c00000 */
[----:B------:R-:W-:Y:S01]  /*5ee0*/  VOTE.ANY P0, P0 ;  /* 0x0000000000ff7806 */ /* 0x000fe20000000100 */
[----:B------:R-:W-:-:S12]  /*5ef0*/  ENDCOLLECTIVE ;  /* 0x000000000000791b */ /* 0x000fd80003800000 */
.L_x_97:
[----:B------:R-:W-:Y:S05]  /*5f00*/  BSYNC B0 ;  /* 0x0000000000007941 */ /* 0x000fea0003800000 */
.L_x_96:
[----:B------:R-:W-:Y:S05]  /*5f10*/  BRA `(.L_x_98) ;  /* 0xffffffdc00447947 */ /* 0x000fea000383ffff */
.L_x_30:
[----:B------:R-:W-:Y:S01]  /*5f20*/  BSSY B0, `(.L_x_99) ;  /* 0x0000006000007945 */ /* 0x000fe20003800000 */
[----:B------:R-:W-:Y:S01]  /*5f30*/  PLOP3.LUT P0, PT, P0, PT, PT, 0x8, 0x80 ;  /* 0x000000000080781c */ /* 0x000fe2000070e170 */
[----:B------:R-:W-:-:S12]  /*5f40*/  IMAD.MOV.U32 R0, RZ, RZ, -0x1 ;  /* 0xffffffffff007424 */ /* 0x000fd800078e00ff */
[----:B------:R-:W-:Y:S05]  /*5f50*/  WARPSYNC.COLLECTIVE R0, `(.L_x_100) ;  /* 0x0000000000087348 */ /* 0x000fea0003c00000 */
[----:B------:R-:W-:Y:S01]  /*5f60*/  VOTE.ANY P0, P0 ;  /* 0x0000000000ff7806 */ /* 0x000fe20000000100 */
[----:B------:R-:W-:-:S12]  /*5f70*/  ENDCOLLECTIVE ;  /* 0x000000000000791b */ /* 0x000fd80003800000 */
.L_x_100:
[----:B------:R-:W-:Y:S05]  /*5f80*/  BSYNC B0 ;  /* 0x0000000000007941 */ /* 0x000fea0003800000 */
.L_x_99:
[----:B------:R-:W-:Y:S05]  /*5f90*/  BRA `(.L_x_101) ;  /* 0xffffffdc004c7947 */ /* 0x000fea000383ffff */
.L_x_32:
[----:B------:R-:W-:Y:S01]  /*5fa0*/  BSSY B0, `(.L_x_102) ;  /* 0x0000006000007945 */ /* 0x000fe20003800000 */
[----:B------:R-:W-:Y:S01]  /*5fb0*/  PLOP3.LUT P2, PT, P0, PT, PT, 0x8, 0x80 ;  /* 0x000000000080781c */ /* 0x000fe2000074e170 */
[----:B------:R-:W-:-:S12]  /*5fc0*/  IMAD.MOV.U32 R0, RZ, RZ, -0x1 ;  /* 0xffffffffff007424 */ /* 0x000fd800078e00ff */
[----:B------:R-:W-:Y:S05]  /*5fd0*/  WARPSYNC.COLLECTIVE R0, `(.L_x_103) ;  /* 0x0000000000087348 */ /* 0x000fea0003c00000 */
[----:B------:R-:W-:Y:S01]  /*5fe0*/  VOTE.ANY R0, PT, P2 ;  /* 0x0000000000007806 */ /* 0x000fe200010e0100 */
[----:B------:R-:W-:Y:S06]  /*5ff0*/  ENDCOLLECTIVE ;  /* 0x000000000000791b */ /* 0x000fec0003800000 */
.L_x_103:
[----:B------:R-:W-:Y:S05]  /*6000*/  BSYNC B0 ;  /* 0x0000000000007941 */ /* 0x000fea0003800000 */
.L_x_102:
[----:B------:R-:W-:Y:S01]  /*6010*/  LOP3.LUT R0, R0, 0x80000000, R43, 0xec, !PT ;  /* 0x8000000000007812 */ /* 0x000fe200078eec2b */
[----:B------:R-:W-:Y:S02]  /*6020*/  IMAD.MOV.U32 R20, RZ, RZ, 0x1 ;  /* 0x00000001ff147424 */ /* 0x000fe400078e00ff */
[----:B------:R-:W-:Y:S02]  /*6030*/  VIADD R24, R24, 0xffffffe0 ;  /* 0xffffffe018187836 */ /* 0x000fe40000000000 */
[----:B------:R-:W-:-:S05]  /*6040*/  VIADD R21, R0, 0xffffffff ;  /* 0xffffffff00157836 */ /* 0x000fca0000000000 */
[----:B------:R-:W-:Y:S01]  /*6050*/  LOP3.LUT R45, R0, R21, RZ, 0xc, !PT ;  /* 0x00000015002d7212 */ /* 0x000fe200078e0cff */
[----:B------:R-:W-:Y:S02]  /*6060*/  IMAD.MOV.U32 R21, RZ, RZ, R18 ;  /* 0x000000ffff157224 */ /* 0x000fe400078e0012 */
[----:B------:R-:W-:Y:S01]  /*6070*/  IMAD.MOV.U32 R0, RZ, RZ, -0x1 ;  /* 0xffffffffff007424 */ /* 0x000fe200078e00ff */
[----:B------:R0:W1:Y:S06]  /*6080*/  POPC R23, R45 ;  /* 0x0000002d00177309 */ /* 0x00006c0000000000 */
[----:B01----:R-:W-:Y:S05]  /*6090*/  WARPSYNC.COLLECTIVE R0, `(.L_x_104) ;  /* 0x0000000000087348 */ /* 0x003fea0003c00000 */
[----:B-1----:R1:W2:Y:S02]  /*60a0*/  SHFL.DOWN P2, R22, R21, R20, R23 ;  /* 0x0800001415167389 */ /* 0x0022a40000040017 */
[----:B012---:R-:W-:Y:S05]  /*60b0*/  ENDCOLLECTIVE ;  /* 0x000000000000791b */ /* 0x007fea0003800000 */
.L_x_104:
[----:B------:R-:W-:Y:S01]  /*60c0*/  ISETP.GE.AND P0, PT, R42, R23, PT ;  /* 0x000000172a00720c */ /* 0x000fe20003f06270 */
[----:B------:R-:W-:Y:S02]  /*60d0*/  IMAD.MOV.U32 R21, RZ, RZ, R19 ;  /* 0x000000ffff157224 */ /* 0x000fe400078e0013 */
[----:B------:R-:W-:-:S10]  /*60e0*/  IMAD.MOV.U32 R44, RZ, RZ, R22 ;  /* 0x000000ffff2c7224 */ /* 0x000fd400078e0016 */
[----:B------:R-:W-:Y:S05]  /*60f0*/  WARPSYNC.COLLECTIVE R0, `(.L_x_105) ;  /* 0x0000000000087348 */ /* 0x000fea0003c00000 */
[----:B------:R0:W1:Y:S02]  /*6100*/  SHFL.DOWN P2, R22, R21, R20, R23 ;  /* 0x0800001415167389 */ /* 0x0000640000040017 */
[----:B01----:R-:W-:Y:S05]  /*6110*/  ENDCOLLECTIVE ;  /* 0x000000000000791b */ /* 0x003fea0003800000 */
.L_x_105:
[----:B------:R-:W-:Y:S01]  /*6120*/  SEL R45, R44, RZ, !P0 ;  /* 0x000000ff2c2d7207 */ /* 0x000fe20004000000 */
[----:B------:R-:W-:Y:S01]  /*6130*/  IMAD.MOV.U32 R20, RZ, RZ, 0x2 ;  /* 0x00000002ff147424 */ /* 0x000fe200078e00ff */
[----:B------:R-:W-:Y:S02]  /*6140*/  SEL R22, R22, RZ, !P0 ;  /* 0x000000ff16167207 */ /* 0x000fe40004000000 */
[----:B------:R-:W-:Y:S01]  /*6150*/  IADD3 R45, P0, PT, R18, R45, RZ ;  /* 0x0000002d122d7210 */ /* 0x000fe20007f1e0ff */
[----:B------:R-:W-:-:S04]  /*6160*/  VIADD R18, R42, 0x2 ;  /* 0x000000022a127836 */ /* 0x000fc80000000000 */
[----:B------:R-:W-:Y:S02]  /*6170*/  IMAD.MOV.U32 R21, RZ, RZ, R45 ;  /* 0x000000ffff157224 */ /* 0x000fe400078e002d */
[----:B------:R-:W-:Y:S01]  /*6180*/  IMAD.X R44, R19, 0x1, R22, P0 ;  /* 0x00000001132c7824 */ /* 0x000fe200000e0616 */
[----:B------:R-:W-:-:S13]  /*6190*/  ISETP.GT.AND P0, PT, R18, R23, PT ;  /* 0x000000171200720c */ /* 0x000fda0003f04270 */
[----:B------:R-:W-:Y:S05]  /*61a0*/  WARPSYNC.COLLECTIVE R0, `(.L_x_106) ;  /* 0x0000000000087348 */ /* 0x000fea0003c00000 */
[----:B------:R0:W1:Y:S02]  /*61b0*/  SHFL.DOWN P2, R22, R21, R20, R23 ;  /* 0x0800001415167389 */ /* 0x0000640000040017 */
[----:B01----:R-:W-:Y:S05]  /*61c0*/  ENDCOLLECTIVE ;  /* 0x000000000000791b */ /* 0x003fea0003800000 */
.L_x_106:
[----:B------:R-:W-:Y:S01]  /*61d0*/  IMAD.MOV.U32 R21, RZ, RZ, R44 ;  /* 0x000000ffff157224 */ /* 0x000fe200078e002c */
[----:B------:R-:W-:-:S07]  /*61e0*/  SEL R18, R22, RZ, !P0 ;  /* 0x000000ff16127207 */ /* 0x000fce0004000000 */
[----:B------:R-:W-:Y:S05]  /*61f0*/  WARPSYNC.COLLECTIVE R0, `(.L_x_107) ;  /* 0x0000000000087348 */ /* 0x000fea0003c00000 */
[----:B------:R0:W1:Y:S02]  /*6200*/  SHFL.DOWN P2, R22, R21, R20, R23 ;  /* 0x0800001415167389 */ /* 0x0000640000040017 */
[----:B01----:R-:W-:Y:S05]  /*6210*/  ENDCOLLECTIVE ;  /* 0x000000000000791b */ /* 0x003fea0003800000 */
.L_x_107:
[----:B------:R-:W-:-:S05]  /*6220*/  IADD3 R18, P3, PT, R18, R45, RZ ;  /* 0x0000002d12127210 */ /* 0x000fca0007f7e0ff */
[----:B------:R-:W-:Y:S02]  /*6230*/  IMAD.MOV.U32 R21, RZ, RZ, R18 ;  /* 0x000000ffff157224 */ /* 0x000fe400078e0012 */
[----:B------:R-:W-:Y:S02]  /*6240*/  IMAD.MOV.U32 R20, RZ, RZ, 0x4 ;  /* 0x00000004ff147424 */ /* 0x000fe400078e00ff */
[----:B------:R-:W-:-:S07]  /*6250*/  IMAD.MOV.U32 R19, RZ, RZ, R22 ;  /* 0x000000ffff137224 */ /* 0x000fce00078e0016 */
[----:B------:R-:W-:Y:S05]  /*6260*/  WARPSYNC.COLLECTIVE R0, `(.L_x_108) ;  /* 0x0000000000087348 */ /* 0x000fea0003c00000 */
[----:B------:R0:W1:Y:S02]  /*6270*/  SHFL.DOWN P2, R22, R21, R20, R23 ;  /* 0x0800001415167389 */ /* 0x0000640000040017 */
[----:B01----:R-:W-:Y:S05]  /*6280*/  ENDCOLLECTIVE ;  /* 0x000000000000791b */ /* 0x003fea0003800000 */
.L_x_108:
[----:B------:R-:W-:Y:S02]  /*6290*/  SEL R19, R19, RZ, !P0 ;  /* 0x000000ff13137207 */ /* 0x000fe40004000000 */
[----:B------:R-:W-:-:S03]  /*62a0*/  ISETP.GT.AND P0, PT, R34, R23, PT ;  /* 0x000000172200720c */ /* 0x000fc60003f04270 */
[----:B------:R-:W-:-:S04]  /*62b0*/  IMAD.X R19, R19, 0x1, R44, P3 ;  /* 0x0000000113137824 */ /* 0x000fc800018e062c */
[----:B------:R-:W-:Y:S01]  /*62c0*/  IMAD.MOV.U32 R21, RZ, RZ, R19 ;  /* 0x000000ffff157224 */ /* 0x000fe200078e0013 */
[----:B------:R-:W-:-:S07]  /*62d0*/  SEL R45, R22, RZ, !P0 ;  /* 0x000000ff162d7207 */ /* 0x000fce0004000000 */
[----:B------:R-:W-:Y:S05]  /*62e0*/  WARPSYNC.COLLECTIVE R0, `(.L_x_109) ;  /* 0x0000000000087348 */ /* 0x000fea0003c00000 */
[----:B------:R0:W1:Y:S02]  /*62f0*/  SHFL.DOWN P2, R22, R21, R20, R23 ;  /* 0x0800001415167389 */ /* 0x0000640000040017 */
[----:B01----:R-:W-:Y:S05]  /*6300*/  ENDCOLLECTIVE ;  /* 0x000000000000791b */ /* 0x003fea0003800000 */
.L_x_109:
[----:B------:R-:W-:-:S05]  /*6310*/  IADD3 R44, P3, PT, R45, R18, RZ ;  /* 0x000000122d2c7210 */ /* 0x000fca0007f7e0ff */
[----:B------:R-:W-:Y:S02]  /*6320*/  IMAD.MOV.U32 R21, RZ, RZ, R44 ;  /* 0x000000ffff157224 */ /* 0x000fe400078e002c */
[----:B------:R-:W-:Y:S02]  /*6330*/  IMAD.MOV.U32 R20, RZ, RZ, 0x8 ;  /* 0x00000008ff147424 */ /* 0x000fe400078e00ff */
[----:B------:R-:W-:-:S07]  /*6340*/  IMAD.MOV.U32 R45, RZ, RZ, R22 ;  /* 0x000000ffff2d7224 */ /* 0x000fce00078e0016 */
[----:B------:R-:W-:Y:S05]  /*6350*/  WARPSYNC.COLLECTIVE R0, `(.L_x_110) ;  /* 0x0000000000087348 */ /* 0x000fea0003c00000 */
[----:B------:R0:W1:Y:S02]  /*6360*/  SHFL.DOWN P2, R22, R21, R20, R23 ;  /* 0x0800001415167389 */ /* 0x0000640000040017 */
[----:B01----:R-:W-:Y:S05]  /*6370*/  ENDCOLLECTIVE ;  /* 0x000000000000791b */ /* 0x003fea0003800000 */
.L_x_110:
[----:B------:R-:W-:-:S05]  /*6380*/  SEL R18, R45, RZ, !P0 ;  /* 0x000000ff2d127207 */ /* 0x000fca0004000000 */
[----:B------:R-:W-:Y:S02]  /*6390*/  IMAD.X R45, R18, 0x1, R19, P3 ;  /* 0x00000001122d7824 */ /* 0x000fe400018e0613 */
[----:B------:R-:W-:Y:S02]  /*63a0*/  VIADD R18, R42, 0x8 ;  /* 0x000000082a127836 */ /* 0x000fe40000000000 */
[----:B------:R-:W-:-:S03]  /*63b0*/  IMAD.MOV.U32 R21, RZ, RZ, R45 ;  /* 0x000000ffff157224 */ /* 0x000fc600078e002d */
[----:B------:R-:W-:-:S04]  /*63c0*/  ISETP.GT.AND P0, PT, R18, R23, PT ;  /* 0x000000171200720c */ /* 0x000fc80003f04270 */
[----:B------:R-:W-:-:S09]  /*63d0*/  SEL R19, R22, RZ, !P0 ;  /* 0x000000ff16137207 */ /* 0x000fd20004000000 */
[----:B------:R-:W-:Y:S05]  /*63e0*/  WARPSYNC.COLLECTIVE R0, `(.L_x_111) ;  /* 0x0000000000087348 */ /* 0x000fea0003c00000 */
[----:B------:R0:W1:Y:S02]  /*63f0*/  SHFL.DOWN P2, R22, R21, R20, R23 ;  /* 0x0800001415167389 */ /* 0x0000640000040017 */
[----:B01----:R-:W-:Y:S05]  /*6400*/  ENDCOLLECTIVE ;  /* 0x000000000000791b */ /* 0x003fea0003800000 */
.L_x_111:
[----:B------:R-:W-:Y:S01]  /*6410*/  IADD3 R18, P3, PT, R19, R44, RZ ;  /* 0x0000002c13127210 */ /* 0x000fe20007f7e0ff */
[----:B------:R-:W-:-:S04]  /*6420*/  VIADD R44, R42, 0x10 ;  /* 0x000000102a2c7836 */ /* 0x000fc80000000000 */
[----:B------:R-:W-:Y:S02]  /*6430*/  IMAD.MOV.U32 R21, RZ, RZ, R18 ;  /* 0x000000ffff157224 */ /* 0x000fe400078e0012 */
[----:B------:R-:W-:Y:S02]  /*6440*/  IMAD.MOV.U32 R20, RZ, RZ, 0x10 ;  /* 0x00000010ff147424 */ /* 0x000fe400078e00ff */
[----:B------:R-:W-:-:S05]  /*6450*/  IMAD.MOV.U32 R19, RZ, RZ, R22 ;  /* 0x000000ffff137224 */ /* 0x000fca00078e0016 */
[----:B------:R-:W-:Y:S02]  /*6460*/  SEL R22, R19, RZ, !P0 ;  /* 0x000000ff13167207 */ /* 0x000fe40004000000 */
[----:B------:R-:W-:-:S03]  /*6470*/  ISETP.GT.AND P0, PT, R44, R23, PT ;  /* 0x000000172c00720c */ /* 0x000fc60003f04270 */
[----:B------:R-:W-:-:S10]  /*6480*/  IMAD.X R45, R22, 0x1, R45, P3 ;  /* 0x00000001162d7824 */ /* 0x000fd400018e062d */
[----:B------:R-:W-:Y:S05]  /*6490*/  WARPSYNC.COLLECTIVE R0, `(.L_x_112) ;  /* 0x0000000000087348 */ /* 0x000fea0003c00000 */
[----:B------:R0:W1:Y:S02]  /*64a0*/  SHFL.DOWN P2, R22, R21, R20, R23 ;  /* 0x0800001415167389 */ /* 0x0000640000040017 */
[----:B01----:R-:W-:Y:S05]  /*64b0*/  ENDCOLLECTIVE ;  /* 0x000000000000791b */ /* 0x003fea0003800000 */
.L_x_112:
[----:B------:R-:W-:Y:S02]  /*64c0*/  IMAD.MOV.U32 R21, RZ, RZ, R45 ;  /* 0x000000ffff157224 */ /* 0x000fe400078e002d */
[----:B------:R-:W-:-:S07]  /*64d0*/  IMAD.MOV.U32 R19, RZ, RZ, R22 ;  /* 0x000000ffff137224 */ /* 0x000fce00078e0016 */
[----:B------:R-:W-:Y:S05]  /*64e0*/  WARPSYNC.COLLECTIVE R0, `(.L_x_113) ;  /* 0x0000000000087348 */ /* 0x000fea0003c00000 */
[----:B------:R0:W1:Y:S02]  /*64f0*/  SHFL.DOWN P2, R22, R21, R20, R23 ;  /* 0x0800001415167389 */ /* 0x0000640000040017 */
[----:B01----:R-:W-:Y:S05]  /*6500*/  ENDCOLLECTIVE ;  /* 0x000000000000791b */ /* 0x003fea0003800000 */
.L_x_113:
        /* <DEDUP_REMOVED lines=9> */
.L_x_114:
[----:B------:R-:W-:Y:S05]  /*65a0*/  BRA `(.L_x_115) ;  /* 0xffffffd800987947 */ /* 0x000fea000383ffff */
.L_x_116:
[----:B------:R-:W-:-:S00]  /*65b0*/  BRA `(.L_x_116) ;  /* 0xfffffffc00fc7947 */ /* 0x000fc0000383ffff */
[----:B------:R-:W-:-:S00]  /*65c0*/  NOP ;  /* 0x0000000000007918 */ /* 0x000fc00000000000 */
        /* <DEDUP_REMOVED lines=11> */
.L_x_254:


//--------------------- .text._ZN3cub18CUB_300001_SM_10006detail4scan16DeviceScanKernelINS2_10policy_hubIyyyjN4cuda3std3__44plusIvEEE10Policy1000EN6thrust24THRUST_300001_SM_1000_NS10device_ptrIyEESF_NS0_13ScanTileStateIyLb1EEES9_NS1_10InputValueIyPyEEjyLb0EyEEvT0_T1_T2_iT3_T4_T5_ --------------------------
	.section	.text._ZN3cub18CUB_300001_SM_10006detail4scan16DeviceScanKernelINS2_10policy_hubIyyyjN4cuda3std3__44plusIvEEE10Policy1000EN6thrust24THRUST_300001_SM_1000_NS10device_ptrIyEESF_NS0_13ScanTileStateIyLb1EEES9_NS1_10InputValueIyPyEEjyLb0EyEEvT0_T1_T2_iT3_T4_T5_,"ax",@progbits
	.align	128
        .global         _ZN3cub18CUB_300001_SM_10006detail4scan16DeviceScanKernelINS2_10policy_hubIyyyjN4cuda3std3__44plusIvEEE10Policy1000EN6thrust24THRUST_300001_SM_1000_NS10device_ptrIyEESF_NS0_13ScanTileStateIyLb1EEES9_NS1_10InputValueIyPyEEjyLb0EyEEvT0_T1_T2_iT3_T4_T5_
        .type           _ZN3cub18CUB_300001_SM_10006detail4scan16DeviceScanKernelINS2_10policy_hubIyyyjN4cuda3std3__44plusIvEEE10Policy1000EN6thrust24THRUST_300001_SM_1000_NS10device_ptrIyEESF_NS0_13ScanTileStateIyLb1EEES9_NS1_10InputValueIyPyEEjyLb0EyEEvT0_T1_T2_iT3_T4_T5_,@function
        .size           _ZN3cub18CUB_300001_SM_10006detail4scan16DeviceScanKernelINS2_10policy_hubIyyyjN4cuda3std3__44plusIvEEE10Policy1000EN6thrust24THRUST_300001_SM_1000_NS10device_ptrIyEESF_NS0_13ScanTileStateIyLb1EEES9_NS1_10InputValueIyPyEEjyLb0EyEEvT0_T1_T2_iT3_T4_T5_,(.L_x_255 - _ZN3cub18CUB_300001_SM_10006detail4scan16DeviceScanKernelINS2_10policy_hubIyyyjN4cuda3std3__44plusIvEEE10Policy1000EN6thrust24THRUST_300001_SM_1000_NS10device_ptrIyEESF_NS0_13ScanTileStateIyLb1EEES9_NS1_10InputValueIyPyEEjyLb0EyEEvT0_T1_T2_iT3_T4_T5_)
        .other          _ZN3cub18CUB_300001_SM_10006detail4scan16DeviceScanKernelINS2_10policy_hubIyyyjN4cuda3std3__44plusIvEEE10Policy1000EN6thrust24THRUST_300001_SM_1000_NS10device_ptrIyEESF_NS0_13ScanTileStateIyLb1EEES9_NS1_10InputValueIyPyEEjyLb0EyEEvT0_T1_T2_iT3_T4_T5_,@"STO_CUDA_ENTRY STV_DEFAULT"
_ZN3cub18CUB_300001_SM_10006detail4scan16DeviceScanKernelINS2_10policy_hubIyyyjN4cuda3std3__44plusIvEEE10Policy1000EN6thrust24THRUST_300001_SM_1000_NS10device_ptrIyEESF_NS0_13ScanTileStateIyLb1EEES9_NS1_10InputValueIyPyEEjyLb0EyEEvT0_T1_T2_iT3_T4_T5_:
.text._ZN3cub18CUB_300001_SM_10006detail4scan16DeviceScanKernelINS2_10policy_hubIyyyjN4cuda3std3__44plusIvEEE10Policy1000EN6thrust24THRUST_300001_SM_1000_NS10device_ptrIyEESF_NS0_13ScanTileStateIyLb1EEES9_NS1_10InputValueIyPyEEjyLb0EyEEvT0_T1_T2_iT3_T4_T5_:
[----:B------:R-:W-:Y:S01]  /*0000*/  LDC R1, c[0x0][0x37c] ;  /* 0x0000df00ff017b82 */ /* 0x000fe20000000800 */
[----:B------:R-:W0:Y:S07]  /*0010*/  LDCU UR4, c[0x0][0x3a0] ;  /* 0x00007400ff0477ac */ /* 0x000e2e0008000800 */
[----:B------:R-:W1:Y:S01]  /*0020*/  S2UR UR10, SR_CTAID.X ;  /* 0x00000000000a79c3 */ /* 0x000e620000002500 */
[----:B------:R-:W2:Y:S01]  /*0030*/  LDCU.64 UR6, c[0x0][0x3a8] ;  /* 0x00007500ff0677ac */ /* 0x000ea20008000a00 */
[----:B------:R-:W3:Y:S06]  /*0040*/  LDCU.64 UR8, c[0x0][0x358] ;  /* 0x00006b00ff0877ac */ /* 0x000eec0008000a00 */
[----:B------:R-:W1:Y:S01]  /*0050*/  LDC R44, c[0x0][0x398] ;  /* 0x0000e600ff2c7b82 */ /* 0x000e620000000800 */
[----:B0-----:R-:W-:Y:S01]  /*0060*/  UPRMT UR4, UR4, 0x7770, URZ ;  /* 0x0000777004047896 */ /* 0x001fe200080000ff */
[----:B--2---:R-:W-:-:S05]  /*0070*/  IMAD.U32 R26, RZ, RZ, UR6 ;  /* 0x00000006ff1a7e24 */ /* 0x004fca000f8e00ff */
[----:B------:R-:W-:Y:S01]  /*0080*/  ISETP.NE.AND P0, PT, RZ, UR4, PT ;  /* 0x00000004ff007c0c */ /* 0x000fe2000bf05270 */
[----:B------:R-:W-:-:S04]  /*0090*/  IMAD.U32 R27, RZ, RZ, UR7 ;  /* 0x00000007ff1b7e24 */ /* 0x000fc8000f8e00ff */
[----:B------:R-:W0:Y:S01]  /*00a0*/  LDCU UR4, c[0x0][0x3b0] ;  /* 0x00007600ff0477ac */ /* 0x000e220008000800 */
[----:B-1----:R-:W-:-:S04]  /*00b0*/  VIADD R2, R44, UR10 ;  /* 0x0000000a2c027c36 */ /* 0x002fc80008000000 */
[----:B------:R-:W-:-:S03]  /*00c0*/  IMAD R3, R2, 0x11e0, RZ ;  /* 0x000011e002037824 */ /* 0x000fc600078e02ff */
[----:B---3--:R-:W5:Y:S02]  /*00d0*/  @P0 LDG.E.64 R26, desc[UR8][R26.64] ;  /* 0x000000081a1a0981 */ /* 0x008f64000c1e1b00 */
[----:B0-----:R-:W-:-:S04]  /*00e0*/  IADD3 R0, PT, PT, -R3, UR4, RZ ;  /* 0x0000000403007c10 */ /* 0x001fc8000fffe1ff */
[----:B------:R-:W-:-:S13]  /*00f0*/  ISETP.GE.U32.AND P0, PT, R0, 0x11e1, PT ;  /* 0x000011e10000780c */ /* 0x000fda0003f06070 */
[----:B------:R-:W-:Y:S05]  /*0100*/  @!P0 BRA `(.L_x_117) ;  /* 0x0000002400b08947 */ /* 0x000fea0003800000 */
[----:B------:R-:W0:Y:S01]  /*0110*/  S2R R37, SR_TID.X ;  /* 0x0000000000257919 */ /* 0x000e220000002100 */
[----:B------:R-:W1:Y:S01]  /*0120*/  LDCU.64 UR4, c[0x0][0x380] ;  /* 0x00007000ff0477ac */ /* 0x000e620008000a00 */
[C---:B0-----:R-:W-:Y:S02]  /*0130*/  LOP3.LUT R0, R37.reuse, 0x1f, RZ, 0xc0, !PT ;  /* 0x0000001f25007812 */ /* 0x041fe400078ec0ff */
[----:B------:R-:W-:-:S05]  /*0140*/  LOP3.LUT R5, R37, 0x3e0, RZ, 0xc0, !PT ;  /* 0x000003e025057812 */ /* 0x000fca00078ec0ff */
[----:B------:R-:W-:-:S05]  /*0150*/  IMAD R0, R5, 0xb, R0 ;  /* 0x0000000b05007824 */ /* 0x000fca00078e0200 */
[----:B------:R-:W-:-:S05]  /*0160*/  IADD3 R0, P0, PT, R3, R0, RZ ;  /* 0x0000000003007210 */ /* 0x000fca0007f1e0ff */
[----:B------:R-:W-:Y:S01]  /*0170*/  IMAD.X R3, RZ, RZ, RZ, P0 ;  /* 0x000000ffff037224 */ /* 0x000fe200000e06ff */
[----:B-1----:R-:W-:-:S04]  /*0180*/  LEA R4, P0, R0, UR4, 0x3 ;  /* 0x0000000400047c11 */ /* 0x002fc8000f8018ff */
[----:B------:R-:W-:-:S05]  /*0190*/  LEA.HI.X R5, R0, UR5, R3, 0x3, P0 ;  /* 0x0000000500057c11 */ /* 0x000fca00080f1c03 */
        /* <DEDUP_REMOVED lines=15> */
[----:B------:R-:W-:Y:S01]  /*0290*/  ISETP.NE.AND P0, PT, R2, RZ, PT ;  /* 0x000000ff0200720c */ /* 0x000fe20003f05270 */
        /* <DEDUP_REMOVED lines=29> */
[----:B-1----:R-:W-:Y:S05]  /*0470*/  @P0 BRA `(.L_x_119) ;  /* 0x0000000400f80947 */ /* 0x002fea0003800000 */
        /* <DEDUP_REMOVED lines=8> */
[----:B------:R-:W-:-:S04]  /*0500*/  IADD3 R35, P0, P1, R16, R14, R35 ;  /* 0x0000000e10237210 */ /* 0x000fc8000791e023 */
[----:B------:R-:W-:Y:S02]  /*0510*/  IADD3.X R3, PT, PT, R17, R15, R3, P0, P1 ;  /* 0x0000000f11037210 */ /* 0x000fe400007e2403 */
[----:B------:R-:W-:-:S04]  /*0520*/  IADD3 R35, P0, P1, R8, R18, R35 ;  /* 0x0000001208237210 */ /* 0x000fc8000791e023 */
[----:B------:R-:W-:Y:S01]  /*0530*/  IADD3.X R34, PT, PT, R9, R19, R3, P0, P1 ;  /* 0x0000001309227210 */ /* 0x000fe200007e2403 */
[----:B------:R-:W0:Y:S07]  /*0540*/  SHFL.UP PT, R2, R35, 0x1, RZ ;  /* 0x0420000023027989 */ /* 0x000e2e00000e00ff */
        /* <DEDUP_REMOVED lines=29> */
[----:B------:R-:W-:Y:S02]  /*0720*/  SEL R2, R9, R2, P0 ;  /* 0x0000000209027207 */ /* 0x000fe40000000000 */
[----:B------:R-:W-:Y:S02]  /*0730*/  ISETP.NE.AND P2, PT, R36, 0x9, PT ;  /* 0x000000092400780c */ /* 0x000fe40003f45270 */
        /* <DEDUP_REMOVED lines=8> */
[----:B------:R-:W-:-:S05]  /*07c0*/  IMAD.X R42, R9, 0x1, R11, P1 ;  /* 0x00000001092a7824 */ /* 0x000fca00008e060b */
[----:B------:R-:W-:Y:S02]  /*07d0*/  SEL R40, R42, R9, !P0 ;  /* 0x000000092a287207 */ /* 0x000fe40004000000 */
[----:B------:R-:W0:Y:S01]  /*07e0*/  LDS.128 R8, [UR4+0x40] ;  /* 0x00004004ff087984 */ /* 0x000e220008000c00 */
[----:B-1----:R-:W-:-:S04]  /*07f0*/  IADD3 R43, P0, PT, R20, R39, RZ ;  /* 0x00000027142b7210 */ /* 0x002fc80007f1e0ff */
[----:B------:R-:W-:Y:S01]  /*0800*/  IADD3 R39, P1, PT, R22, R43, RZ ;  /* 0x0000002b16277210 */ /* 0x000fe20007f3e0ff */
[----:B------:R-:W-:Y:S01]  /*0810*/  IMAD.X R21, R21, 0x1, R42, P0 ;  /* 0x0000000115157824 */ /* 0x000fe200000e062a */
[----:B------:R-:W-:-:S03]  /*0820*/  ISETP.NE.AND P0, PT, R36, 0x3, PT ;  /* 0x000000032400780c */ /* 0x000fc60003f05270 */
[----:B------:R-:W-:Y:S01]  /*0830*/  IMAD.X R41, R23, 0x1, R21, P1 ;  /* 0x0000000117297824 */ /* 0x000fe200008e0615 */
[----:B------:R-:W-:Y:S02]  /*0840*/  SEL R42, R21, R40, !P0 ;  /* 0x00000028152a7207 */ /* 0x000fe40004000000 */
[----:B------:R-:W1:Y:S01]  /*0850*/  LDS.128 R20, [UR4+0x50] ;  /* 0x00005004ff147984 */ /* 0x000e620008000c00 */
[----:B------:R-:W-:Y:S02]  /*0860*/  SEL R38, R43, R38, !P0 ;  /* 0x000000262b267207 */ /* 0x000fe40004000000 */
[----:B------:R-:W-:-:S04]  /*0870*/  ISETP.NE.AND P0, PT, R36, 0x4, PT ;  /* 0x000000042400780c */ /* 0x000fc80003f05270 */
[----:B------:R-:W-:Y:S02]  /*0880*/  SEL R40, R39, R38, !P0 ;  /* 0x0000002627287207 */ /* 0x000fe40004000000 */
[----:B------:R-:W-:Y:S02]  /*0890*/  SEL R38, R41, R42, !P0 ;  /* 0x0000002a29267207 */ /* 0x000fe40004000000 */
[----:B------:R-:W-:Y:S02]  /*08a0*/  ISETP.NE.AND P0, PT, R36, 0x5, PT ;  /* 0x000000052400780c */ /* 0x000fe40003f05270 */
[----:B0-----:R-:W-:-:S04]  /*08b0*/  IADD3 R43, P1, PT, R8, R39, RZ ;  /* 0x00000027082b7210 */ /* 0x001fc80007f3e0ff */
[----:B------:R-:W-:Y:S01]  /*08c0*/  SEL R40, R43, R40, !P0 ;  /* 0x000000282b287207 */ /* 0x000fe20004000000 */
[----:B------:R-:W-:Y:S01]  /*08d0*/  IMAD.X R9, R9, 0x1, R41, P1 ;  /* 0x0000000109097824 */ /* 0x000fe200008e0629 */
[----:B------:R-:W-:-:S04]  /*08e0*/  IADD3 R39, P1, PT, R10, R43, RZ ;  /* 0x0000002b0a277210 */ /* 0x000fc80007f3e0ff */
[----:B------:R-:W-:Y:S01]  /*08f0*/  SEL R38, R9, R38, !P0 ;  /* 0x0000002609267207 */ /* 0x000fe20004000000 */
[----:B------:R-:W-:Y:S01]  /*0900*/  IMAD.X R41, R11, 0x1, R9, P1 ;  /* 0x000000010b297824 */ /* 0x000fe200008e0609 */
[----:B------:R-:W-:Y:S01]  /*0910*/  ISETP.NE.AND P0, PT, R36, 0x6, PT ;  /* 0x000000062400780c */ /* 0x000fe20003f05270 */
[----:B------:R-:W0:Y:S03]  /*0920*/  LDS.128 R8, [UR4+0x60] ;  /* 0x00006004ff087984 */ /* 0x000e260008000c00 */
[----:B------:R-:W-:Y:S02]  /*0930*/  SEL R40, R39, R40, !P0 ;  /* 0x0000002827287207 */ /* 0x000fe40004000000 */
[----:B-1----:R-:W-:Y:S02]  /*0940*/  IADD3 R39, P1, PT, R20, R39, RZ ;  /* 0x0000002714277210 */ /* 0x002fe40007f3e0ff */
[----:B------:R-:W-:-:S02]  /*0950*/  SEL R38, R41, R38, !P0 ;  /* 0x0000002629267207 */ /* 0x000fc40004000000 */
[----:B------:R-:W-:Y:S01]  /*0960*/  ISETP.NE.AND P0, PT, R36, 0x7, PT ;  /* 0x000000072400780c */ /* 0x000fe20003f05270 */
[----:B------:R-:W-:Y:S01]  /*0970*/  IMAD.X R21, R21, 0x1, R41, P1 ;  /* 0x0000000115157824 */ /* 0x000fe200008e0629 */
[----:B------:R-:W-:Y:S02]  /*0980*/  IADD3 R43, P1, PT, R22, R39, RZ ;  /* 0x00000027162b7210 */ /* 0x000fe40007f3e0ff */
[----:B------:R-:W-:Y:S02]  /*0990*/  SEL R40, R39, R40, !P0 ;  /* 0x0000002827287207 */ /* 0x000fe40004000000 */
[----:B------:R-:W-:Y:S01]  /*09a0*/  SEL R38, R21, R38, !P0 ;  /* 0x0000002615267207 */ /* 0x000fe20004000000 */
[----:B------:R-:W-:Y:S01]  /*09b0*/  IMAD.X R41, R23, 0x1, R21, P1 ;  /* 0x0000000117297824 */ /* 0x000fe200008e0615 */
[C---:B------:R-:W-:Y:S01]  /*09c0*/  ISETP.NE.AND P1, PT, R36.reuse, 0x8, PT ;  /* 0x000000082400780c */ /* 0x040fe20003f25270 */
[----:B------:R-:W1:Y:S01]  /*09d0*/  LDS.128 R20, [UR4+0x70] ;  /* 0x00007004ff147984 */ /* 0x000e620008000c00 */
[----:B------:R-:W-:-:S02]  /*09e0*/  ISETP.NE.AND P0, PT, R36, 0xc, PT ;  /* 0x0000000c2400780c */ /* 0x000fc40003f05270 */
[----:B------:R-:W-:Y:S02]  /*09f0*/  SEL R39, R43, R40, !P1 ;  /* 0x000000282b277207 */ /* 0x000fe40004800000 */
[----:B------:R-:W-:Y:S02]  /*0a00*/  SEL R38, R41, R38, !P1 ;  /* 0x0000002629267207 */ /* 0x000fe40004800000 */
[----:B------:R-:W-:Y:S02]  /*0a10*/  ISETP.NE.AND P1, PT, R45, RZ, PT ;  /* 0x000000ff2d00720c */ /* 0x000fe40003f25270 */
[----:B0-----:R-:W-:-:S04]  /*0a20*/  IADD3 R40, P4, PT, R8, R43, RZ ;  /* 0x0000002b08287210 */ /* 0x001fc80007f9e0ff */
[----:B------:R-:W-:Y:S01]  /*0a30*/  SEL R36, R40, R39, !P2 ;  /* 0x0000002728247207 */ /* 0x000fe20005000000 */
[----:B------:R-:W-:Y:S01]  /*0a40*/  IMAD.X R43, R9, 0x1, R41, P4 ;  /* 0x00000001092b7824 */ /* 0x000fe200020e0629 */
[----:B------:R-:W-:Y:S01]  /*0a50*/  IADD3 R41, P4, PT, R10, R40, RZ ;  /* 0x000000280a297210 */ /* 0x000fe20007f9e0ff */
[----:B------:R-:W0:Y:S03]  /*0a60*/  LDS.64 R8, [UR4+0x80] ;  /* 0x00008004ff087984 */ /* 0x000e260008000a00 */
[----:B------:R-:W-:Y:S01]  /*0a70*/  SEL R10, R41, R36, !P5 ;  /* 0x00000024290a7207 */ /* 0x000fe20006800000 */
[----:B------:R-:W-:Y:S01]  /*0a80*/  IMAD.X R39, R11, 0x1, R43, P4 ;  /* 0x000000010b277824 */ /* 0x000fe200020e062b */
[----:B------:R-:W-:Y:S02]  /*0a90*/  SEL R38, R43, R38, !P2 ;  /* 0x000000262b267207 */ /* 0x000fe40005000000 */
[----:B------:R-:W-:-:S02]  /*0aa0*/  IADD3 R35, P2, PT, R2, -R35, RZ ;  /* 0x8000002302237210 */ /* 0x000fc40007f5e0ff */
[----:B-1----:R-:W-:-:S03]  /*0ab0*/  IADD3 R11, P6, PT, R20, R41, RZ ;  /* 0x00000029140b7210 */ /* 0x002fc60007fde0ff */
[----:B------:R-:W-:Y:S01]  /*0ac0*/  IMAD.X R3, R3, 0x1, ~R34, P2 ;  /* 0x0000000103037824 */ /* 0x000fe200010e0e22 */
[----:B------:R-:W-:Y:S02]  /*0ad0*/  SEL R2, R11, R10, !P3 ;  /* 0x0000000a0b027207 */ /* 0x000fe40005800000 */
[----:B------:R-:W-:Y:S02]  /*0ae0*/  IADD3 R11, P4, PT, R22, R11, RZ ;  /* 0x0000000b160b7210 */ /* 0x000fe40007f9e0ff */
[----:B------:R-:W-:Y:S01]  /*0af0*/  SEL R10, R39, R38, !P5 ;  /* 0x00000026270a7207 */ /* 0x000fe20006800000 */
[----:B------:R-:W-:Y:S01]  /*0b00*/  IMAD.X R39, R21, 0x1, R39, P6 ;  /* 0x0000000115277824 */ /* 0x000fe200030e0627 */
[----:B------:R-:W-:Y:S02]  /*0b10*/  SEL R2, R11, R2, !P0 ;  /* 0x000000020b027207 */ /* 0x000fe40004000000 */
[----:B------:R-:W-:Y:S01]  /*0b20*/  ISETP.GE.U32.AND P5, PT, R37, 0x20, PT ;  /* 0x000000202500780c */ /* 0x000fe20003fa6070 */
[----:B------:R-:W-:Y:S01]  /*0b30*/  IMAD.X R23, R23, 0x1, R39, P4 ;  /* 0x0000000117177824 */ /* 0x000fe200020e0627 */
[----:B------:R-:W-:-:S02]  /*0b40*/  SEL R10, R39, R10, !P3 ;  /* 0x0000000a270a7207 */ /* 0x000fc40005800000 */
[----:B------:R-:W-:Y:S02]  /*0b50*/  SEL R21, R35, RZ, P1 ;  /* 0x000000ff23157207 */ /* 0x000fe40000800000 */
[----:B------:R-:W-:Y:S02]  /*0b60*/  SEL R10, R23, R10, !P0 ;  /* 0x0000000a170a7207 */ /* 0x000fe40004000000 */
[----:B------:R-:W-:Y:S02]  /*0b70*/  ISETP.NE.AND P0, PT, R37, RZ, PT ;  /* 0x000000ff2500720c */ /* 0x000fe40003f05270 */
[----:B------:R-:W-:Y:S02]  /*0b80*/  SEL R2, R2, RZ, P5 ;  /* 0x000000ff02027207 */ /* 0x000fe40002800000 */
[----:B------:R-:W-:Y:S02]  /*0b90*/  SEL R3, R3, RZ, P1 ;  /* 0x000000ff03037207 */ /* 0x000fe40000800000 */
[----:B-----5:R-:W-:-:S02]  /*0ba0*/  IADD3 R2, P2, P3, R2, R21, R26 ;  /* 0x0000001502027210 */ /* 0x020fc40007b5e01a */
[----:B0-----:R-:W-:Y:S02]  /*0bb0*/  IADD3 R22, P4, P6, R11, R8, R26 ;  /* 0x000000080b167210 */ /* 0x001fe40007e9e01a */
[----:B------:R-:W-:Y:S02]  /*0bc0*/  SEL R26, R10, RZ, P5 ;  /* 0x000000ff0a1a7207 */ /* 0x000fe40002800000 */
[--C-:B------:R-:W-:Y:S02]  /*0bd0*/  IADD3.X R11, PT, PT, R23, R9, R27.reuse, P4, P6 ;  /* 0x00000009170b7210 */ /* 0x100fe400027ec41b */
[----:B------:R-:W-:Y:S01]  /*0be0*/  IADD3.X R3, PT, PT, R26, R3, R27, P2, P3 ;  /* 0x000000031a037210 */ /* 0x000fe200017e641b */
[----:B------:R-:W-:Y:S06]  /*0bf0*/  @P0 BRA `(.L_x_120) ;  /* 0x0000001400d80947 */ /* 0x000fec0003800000 */
[----:B------:R-:W0:Y:S01]  /*0c00*/  LDC.64 R20, c[0x0][0x390] ;  /* 0x0000e400ff147b82 */ /* 0x000e220000000a00 */
[----:B------:R-:W-:Y:S02]  /*0c10*/  IMAD.MOV.U32 R8, RZ, RZ, 0x65 ;  /* 0x00000065ff087424 */ /* 0x000fe400078e00ff */
[----:B------:R-:W-:Y:S02]  /*0c20*/  IMAD.MOV.U32 R9, RZ, RZ, 0x0 ;  /* 0x00000000ff097424 */ /* 0x000fe400078e00ff */
[----:B------:R-:W-:-:S05]  /*0c30*/  IMAD.MOV.U32 R10, RZ, RZ, R22 ;  /* 0x000000ffff0a7224 */ /* 0x000fca00078e0016 */
[----:B0-----:R0:W-:Y:S01]  /*0c40*/  ST.E.128.STRONG.GPU desc[UR8][R20.64+0x200], R8 ;  /* 0x0002000814007985 */ /* 0x0011e2000c10fd08 */
[----:B------:R-:W-:Y:S05]  /*0c50*/  BRA `(.L_x_120) ;  /* 0x0000001400c07947 */ /* 0x000fea0003800000 */
.L_x_119:
        /* <DEDUP_REMOVED lines=37> */
[----:B-----5:R-:W0:Y:S01]  /*0eb0*/  SHFL.UP PT, R26, R21, 0x10, RZ ;  /* 0x06000000151a7989 */ /* 0x020e2200000e00ff */
        /* <DEDUP_REMOVED lines=18> */
[----:B------:R-:W0:Y:S01]  /*0fe0*/  LDS.128 R8, [UR4+0x40] ;  /* 0x00004004ff087984 */ /* 0x000e220008000c00 */
[----:B------:R-:W-:Y:S02]  /*0ff0*/  ISETP.NE.AND P1, PT, R36, 0x3, PT ;  /* 0x000000032400780c */ /* 0x000fe40003f25270 */
[----:B------:R-:W-:Y:S02]  /*1000*/  IADD3 R35, P0, PT, R22, R39, RZ ;  /* 0x0000002716237210 */ /* 0x000fe40007f1e0ff */
[----:B------:R-:W-:Y:S02]  /*1010*/  SEL R38, R39, R38, !P1 ;  /* 0x0000002627267207 */ /* 0x000fe40004800000 */
[----:B------:R-:W-:Y:S01]  /*1020*/  SEL R40, R21, R40, !P1 ;  /* 0x0000002815287207 */ /* 0x000fe20004800000 */
[----:B------:R-:W-:Y:S01]  /*1030*/  IMAD.X R39, R23, 0x1, R21, P0 ;  /* 0x0000000117277824 */ /* 0x000fe200000e0615 */
[----:B------:R-:W-:Y:S01]  /*1040*/  ISETP.NE.AND P1, PT, R36, 0x4, PT ;  /* 0x000000042400780c */ /* 0x000fe20003f25270 */
[----:B------:R-:W1:Y:S03]  /*1050*/  LDS.128 R20, [UR4+0x50] ;  /* 0x00005004ff147984 */ /* 0x000e660008000c00 */
[----:B------:R-:W-:-:S02]  /*1060*/  SEL R38, R35, R38, !P1 ;  /* 0x0000002623267207 */ /* 0x000fc40004800000 */
        /* <DEDUP_REMOVED lines=19> */
[----:B------:R-:W-:Y:S01]  /*11a0*/  SEL R38, R41, R38, !P5 ;  /* 0x0000002629267207 */ /* 0x000fe20006800000 */
[----:B------:R-:W1:Y:S01]  /*11b0*/  LDS.128 R20, [UR4+0x70] ;  /* 0x00007004ff147984 */ /* 0x000e620008000c00 */
[----:B------:R-:W-:-:S02]  /*11c0*/  ISETP.NE.AND P0, PT, R36, 0xa, PT ;  /* 0x0000000a2400780c */ /* 0x000fc40003f05270 */
[----:B------:R-:W-:Y:S02]  /*11d0*/  ISETP.NE.AND P1, PT, R36, 0xb, PT ;  /* 0x0000000b2400780c */ /* 0x000fe40003f25270 */
[----:B------:R-:W-:Y:S02]  /*11e0*/  SEL R36, R39, R35, !P5 ;  /* 0x0000002327247207 */ /* 0x000fe40006800000 */
[----:B0-----:R-:W-:-:S04]  /*11f0*/  IADD3 R41, P4, PT, R8, R41, RZ ;  /* 0x0000002908297210 */ /* 0x001fc80007f9e0ff */
[----:B------:R-:W-:Y:S01]  /*1200*/  SEL R38, R41, R38, !P3 ;  /* 0x0000002629267207 */ /* 0x000fe20005800000 */
[----:B------:R-:W-:Y:S01]  /*1210*/  IMAD.X R43, R9, 0x1, R39, P4 ;  /* 0x00000001092b7824 */ /* 0x000fe200020e0627 */
[----:B------:R-:W-:Y:S01]  /*1220*/  IADD3 R41, P5, PT, R10, R41, RZ ;  /* 0x000000290a297210 */ /* 0x000fe20007fbe0ff */
[----:B------:R-:W0:Y:S01]  /*1230*/  LDS.64 R8, [UR4+0x80] ;  /* 0x00008004ff087984 */ /* 0x000e220008000a00 */
[----:B------:R-:W-:Y:S02]  /*1240*/  IADD3 R34, P4, PT, R26, -R34, RZ ;  /* 0x800000221a227210 */ /* 0x000fe40007f9e0ff */
[----:B------:R-:W-:Y:S01]  /*1250*/  SEL R10, R41, R38, !P0 ;  /* 0x00000026290a7207 */ /* 0x000fe20004000000 */
[----:B------:R-:W-:Y:S02]  /*1260*/  IMAD.X R11, R11, 0x1, R43, P5 ;  /* 0x000000010b0b7824 */ /* 0x000fe400028e062b */
[----:B------:R-:W-:Y:S01]  /*1270*/  IMAD.X R27, R27, 0x1, ~R3, P4 ;  /* 0x000000011b1b7824 */ /* 0x000fe200020e0e03 */
[----:B-1----:R-:W-:-:S02]  /*1280*/  IADD3 R41, P5, PT, R20, R41, RZ ;  /* 0x0000002914297210 */ /* 0x002fc40007fbe0ff */
[----:B------:R-:W-:Y:S02]  /*1290*/  SEL R20, R43, R36, !P3 ;  /* 0x000000242b147207 */ /* 0x000fe40005800000 */
[----:B------:R-:W-:Y:S01]  /*12a0*/  SEL R10, R41, R10, !P1 ;  /* 0x0000000a290a7207 */ /* 0x000fe20004800000 */
[----:B------:R-:W-:Y:S01]  /*12b0*/  IMAD.X R21, R21, 0x1, R11, P5 ;  /* 0x0000000115157824 */ /* 0x000fe200028e060b */
[----:B------:R-:W-:Y:S02]  /*12c0*/  IADD3 R41, P6, PT, R22, R41, RZ ;  /* 0x0000002916297210 */ /* 0x000fe40007fde0ff */
[----:B------:R-:W-:Y:S02]  /*12d0*/  ISETP.NE.AND P3, PT, R45, RZ, PT ;  /* 0x000000ff2d00720c */ /* 0x000fe40003f65270 */
[----:B------:R-:W-:Y:S01]  /*12e0*/  SEL R20, R11, R20, !P0 ;  /* 0x000000140b147207 */ /* 0x000fe20004000000 */
[----:B------:R-:W-:Y:S01]  /*12f0*/  IMAD.X R23, R23, 0x1, R21, P6 ;  /* 0x0000000117177824 */ /* 0x000fe200030e0615 */
[----:B------:R-:W-:-:S02]  /*1300*/  SEL R11, R34, RZ, P3 ;  /* 0x000000ff220b7207 */ /* 0x000fc40001800000 */
[----:B------:R-:W-:Y:S02]  /*1310*/  SEL R10, R41, R10, !P2 ;  /* 0x0000000a290a7207 */ /* 0x000fe40005000000 */
[----:B------:R-:W-:Y:S02]  /*1320*/  ISETP.GT.U32.AND P0, PT, R37, 0x1f, PT ;  /* 0x0000001f2500780c */ /* 0x000fe40003f04070 */
[----:B------:R-:W-:Y:S02]  /*1330*/  SEL R20, R21, R20, !P1 ;  /* 0x0000001415147207 */ /* 0x000fe40004800000 */
[----:B------:R-:W-:Y:S02]  /*1340*/  IADD3 R11, P4, PT, R11, R10, RZ ;  /* 0x0000000a0b0b7210 */ /* 0x000fe40007f9e0ff */
[----:B------:R-:W-:Y:S02]  /*1350*/  SEL R3, R27, RZ, P3 ;  /* 0x000000ff1b037207 */ /* 0x000fe40001800000 */
[----:B------:R-:W-:-:S02]  /*1360*/  SEL R10, R23, R20, !P2 ;  /* 0x00000014170a7207 */ /* 0x000fc40005000000 */
[----:B------:R-:W-:Y:S02]  /*1370*/  ISETP.GE.U32.AND P5, PT, R37, 0x20, PT ;  /* 0x000000202500780c */ /* 0x000fe40003fa6070 */
[----:B0-----:R-:W-:Y:S01]  /*1380*/  IADD3 R41, P1, PT, R8, R41, RZ ;  /* 0x0000002908297210 */ /* 0x001fe20007f3e0ff */
[----:B------:R-:W-:Y:S01]  /*1390*/  IMAD.X R8, R3, 0x1, R10, P4 ;  /* 0x0000000103087824 */ /* 0x000fe200020e060a */
[----:B------:R-:W-:-:S03]  /*13a0*/  SEL R43, R34, R11, !P5 ;  /* 0x0000000b222b7207 */ /* 0x000fc60006800000 */
[----:B------:R-:W-:Y:S01]  /*13b0*/  IMAD.X R40, R9, 0x1, R23, P1 ;  /* 0x0000000109287824 */ /* 0x000fe200008e0617 */
[----:B------:R-:W-:Y:S01]  /*13c0*/  SEL R42, R27, R8, !P5 ;  /* 0x000000081b2a7207 */ /* 0x000fe20006800000 */
[----:B------:R-:W-:Y:S06]  /*13d0*/  @P0 BRA `(.L_x_121) ;  /* 0x0000000c00b40947 */ /* 0x000fec0003800000 */
[----:B------:R-:W0:Y:S01]  /*13e0*/  LDC.64 R22, c[0x0][0x390] ;  /* 0x0000e400ff167b82 */ /* 0x000e220000000a00 */
[----:B------:R-:W-:Y:S02]  /*13f0*/  ISETP.NE.AND P0, PT, R37, RZ, PT ;  /* 0x000000ff2500720c */ /* 0x000fe40003f05270 */
[----:B------:R-:W-:-:S05]  /*1400*/  LOP3.LUT R37, RZ, R37, RZ, 0x33, !PT ;  /* 0x00000025ff257212 */ /* 0x000fca00078e33ff */
[----:B------:R-:W-:-:S06]  /*1410*/  IMAD.IADD R21, R2, 0x1, R37 ;  /* 0x0000000102157824 */ /* 0x000fcc00078e0225 */
        /* <DEDUP_REMOVED lines=15> */
.L_x_155:
[----:B------:R-:W-:Y:S05]  /*1510*/  @!P0 BRA `(.L_x_123) ;  /* 0x0000000000888947 */ /* 0x000fea0003800000 */
[----:B------:R-:W-:Y:S01]  /*1520*/  IADD3 R21, PT, PT, R37, UR10, R44 ;  /* 0x0000000a25157c10 */ /* 0x000fe2000fffe02c */
[----:B------:R-:W-:-:S04]  /*1530*/  IMAD.MOV.U32 R27, RZ, RZ, 0x182 ;  /* 0x00000182ff1b7424 */ /* 0x000fc800078e00ff */
[----:B------:R-:W-:-:S07]  /*1540*/  IMAD.WIDE R20, R21, 0x10, R22 ;  /* 0x0000001015147825 */ /* 0x000fce00078e0216 */
.L_x_125:
[----:B------:R-:W-:Y:S01]  /*1550*/  SHF.R.U32.HI R22, RZ, 0x1, R27 ;  /* 0x00000001ff167819 */ /* 0x000fe2000001161b */
[----:B------:R-:W-:Y:S02]  /*1560*/  IMAD R8, R2, 0x41a7, RZ ;  /* 0x000041a702087824 */ /* 0x000fe400078e02ff */
[----:B------:R-:W-:Y:S01]  /*1570*/  IMAD.MOV.U32 R2, RZ, RZ, RZ ;  /* 0x000000ffff027224 */ /* 0x000fe200078e00ff */
[----:B------:R-:W-:-:S04]  /*1580*/  IADD3 R9, PT, PT, R27, 0x1, -R22 ;  /* 0x000000011b097810 */ /* 0x000fc80007ffe816 */
[----:B------:R-:W0:Y:S01]  /*1590*/  I2F.U32.RP R10, R9 ;  /* 0x00000009000a7306 */ /* 0x000e220000209000 */
[----:B------:R-:W-:Y:S01]  /*15a0*/  IMAD.MOV R11, RZ, RZ, -R9 ;  /* 0x000000ffff0b7224 */ /* 0x000fe200078e0a09 */
[----:B------:R-:W-:-:S06]  /*15b0*/  ISETP.NE.U32.AND P1, PT, R9, RZ, PT ;  /* 0x000000ff0900720c */ /* 0x000fcc0003f25070 */
[----:B0-----:R-:W0:Y:S02]  /*15c0*/  MUFU.RCP R10, R10 ;  /* 0x0000000a000a7308 */ /* 0x001e240000001000 */
[----:B0-----:R-:W-:-:S06]  /*15d0*/  VIADD R3, R10, 0xffffffe ;  /* 0x0ffffffe0a037836 */ /* 0x001fcc0000000000 */
[----:B------:R-:W0:Y:S02]  /*15e0*/  F2I.FTZ.U32.TRUNC.NTZ R3, R3 ;  /* 0x0000000300037305 */ /* 0x000e24000021f000 */
[----:B0-----:R-:W-:-:S04]  /*15f0*/  IMAD R11, R11, R3, RZ ;  /* 0x000000030b0b7224 */ /* 0x001fc800078e02ff */
[----:B------:R-:W-:Y:S01]  /*1600*/  IMAD.HI.U32 R11, R3, R11, R2 ;  /* 0x0000000b030b7227 */ /* 0x000fe200078e0002 */
[----:B------:R-:W-:-:S05]  /*1610*/  LOP3.LUT R2, R8, 0x7fffffff, RZ, 0xc0, !PT ;  /* 0x7fffffff08027812 */ /* 0x000fca00078ec0ff */
[----:B------:R-:W-:-:S04]  /*1620*/  IMAD.HI.U32 R11, R11, R2, RZ ;  /* 0x000000020b0b7227 */ /* 0x000fc800078e00ff */
[----:B------:R-:W-:-:S04]  /*1630*/  IMAD.MOV R11, RZ, RZ, -R11 ;  /* 0x000000ffff0b7224 */ /* 0x000fc800078e0a0b */
[----:B------:R-:W-:-:S05]  /*1640*/  IMAD R8, R9, R11, R2 ;  /* 0x0000000b09087224 */ /* 0x000fca00078e0202 */
[----:B------:R-:W-:-:S13]  /*1650*/  ISETP.GE.U32.AND P0, PT, R8, R9, PT ;  /* 0x000000090800720c */ /* 0x000fda0003f06070 */
[----:B------:R-:W-:-:S05]  /*1660*/  @P0 IMAD.IADD R8, R8, 0x1, -R9 ;  /* 0x0000000108080824 */ /* 0x000fca00078e0a09 */
[----:B------:R-:W-:-:S13]  /*1670*/  ISETP.GE.U32.AND P0, PT, R8, R9, PT ;  /* 0x000000090800720c */ /* 0x000fda0003f06070 */
[----:B------:R-:W-:Y:S01]  /*1680*/  @P0 IMAD.IADD R8, R8, 0x1, -R9 ;  /* 0x0000000108080824 */ /* 0x000fe200078e0a09 */
[----:B------:R-:W-:-:S05]  /*1690*/  @!P1 LOP3.LUT R8, RZ, R9, RZ, 0x33, !PT ;  /* 0x00000009ff089212 */ /* 0x000fca00078e33ff */
[----:B------:R-:W-:-:S04]  /*16a0*/  IMAD.IADD R8, R22, 0x1, R8 ;  /* 0x0000000116087824 */ /* 0x000fc800078e0208 */
[----:B------:R-:W-:Y:S05]  /*16b0*/  NANOSLEEP R8 ;  /* 0x000000080000735d */ /* 0x000fea0003800000 */
[----:B------:R-:W2:Y:S01]  /*16c0*/  LD.E.128.STRONG.GPU R8, desc[UR8][R20.64+0x200] ;  /* 0x0002000814087980 */ /* 0x000ea2000c10fd00 */
[----:B------:R-:W-:Y:S01]  /*16d0*/  UMOV UR5, 0xffffffff ;  /* 0xffffffff00057882 */ /* 0x000fe20000000000 */
[----:B------:R-:W-:Y:S01]  /*16e0*/  IMAD.MOV.U32 R27, RZ, RZ, R22 ;  /* 0x000000ffff1b7224 */ /* 0x000fe200078e0016 */
[----:B--2---:R-:W-:-:S04]  /*16f0*/  ISETP.NE.U32.AND P0, PT, R8, 0x63, PT ;  /* 0x000000630800780c */ /* 0x004fc80003f05070 */
[----:B------:R-:W-:Y:S01]  /*1700*/  ISETP.NE.AND.EX P0, PT, R9, RZ, PT, P0 ;  /* 0x000000ff0900720c */ /* 0x000fe20003f05300 */
[----:B------:R-:W-:-:S12]  /*1710*/  BRA.DIV UR5, `(.L_x_124) ;  /* 0x0000003a05e07947 */ /* 0x000fd8000b800000 */
[----:B------:R-:W-:-:S13]  /*1720*/  VOTE.ANY P0, !P0 ;  /* 0x0000000000ff7806 */ /* 0x000fda0004000100 */
.L_x_158:
[----:B------:R-:W-:Y:S05]  /*1730*/  @P0 BRA `(.L_x_125) ;  /* 0xfffffffc00840947 */ /* 0x000fea000383ffff */
.L_x_123:
[----:B------:R-:W-:Y:S01]  /*1740*/  UMOV UR5, 0xffffffff ;  /* 0xffffffff00057882 */ /* 0x000fe20000000000 */
[----:B------:R-:W-:Y:S02]  /*1750*/  ISETP.NE.U32.AND P0, PT, R8, 0x65, PT ;  /* 0x000000650800780c */ /* 0x000fe40003f05070 */
[----:B------:R-:W-:Y:S02]  /*1760*/  IADD3 R36, PT, PT, R37, UR10, R44 ;  /* 0x0000000a25247c10 */ /* 0x000fe4000fffe02c */
[----:B------:R-:W-:Y:S01]  /*1770*/  ISETP.NE.AND.EX P0, PT, R9, RZ, PT, P0 ;  /* 0x000000ff0900720c */ /* 0x000fe20003f05300 */
[----:B------:R-:W-:-:S12]  /*1780*/  BRA.DIV UR5, `(.L_x_126) ;  /* 0x0000003a05e47947 */ /* 0x000fd8000b800000 */
[----:B------:R-:W0:Y:S01]  /*1790*/  S2R R20, SR_GEMASK ;  /* 0x0000000000147919 */ /* 0x000e220000003c00 */
[----:B------:R-:W-:Y:S01]  /*17a0*/  VOTE.ANY R3, PT, !P0 ;  /* 0x0000000000037806 */ /* 0x000fe200040e0100 */
[----:B------:R-:W1:Y:S02]  /*17b0*/  LDCU.64 UR6, c[0x0][0x390] ;  /* 0x00007200ff0677ac */ /* 0x000e640008000a00 */
[----:B-1----:R-:W-:-:S04]  /*17c0*/  UIADD3 UR5, UP0, UPT, UR6, 0x200, URZ ;  /* 0x0000020006057890 */ /* 0x002fc8000ff1e0ff */
[----:B------:R-:W-:Y:S01]  /*17d0*/  UIADD3.X UR6, UPT, UPT, URZ, UR7, URZ, UP0, !UPT ;  /* 0x00000007ff067290 */ /* 0x000fe200087fe4ff */
        /* <DEDUP_REMOVED lines=22> */
[----:B------:R-:W-:Y:S02]  /*1940*/  IMAD.X R11, R26, 0x1, R35, P1 ;  /* 0x000000011a0b7824 */ /* 0x000fe400008e0623 */
[----:B------:R-:W-:-:S03]  /*1950*/  IMAD.U32 R26, RZ, RZ, UR5 ;  /* 0x00000005ff1a7e24 */ /* 0x000fc6000f8e00ff */
        /* <DEDUP_REMOVED lines=16> */
[----:B------:R-:W-:Y:S01]  /*1a60*/  IMAD.U32 R27, RZ, RZ, UR6 ;  /* 0x00000006ff1b7e24 */ /* 0x000fe2000f8e00ff */
[----:B------:R-:W-:Y:S01]  /*1a70*/  ISETP.GT.AND P1, PT, R3, R22, PT ;  /* 0x000000160300720c */ /* 0x000fe20003f24270 */
[----:B------:R-:W1:Y:S10]  /*1a80*/  SHFL.DOWN PT, R23, R37, 0x10, R22 ;  /* 0x0a00000025177989 */ /* 0x000e7400000e0016 */
[----:B------:R-:W-:-:S02]  /*1a90*/  VOTE.ALL P0, P0 ;  /* 0x0000000000ff7806 */ /* 0x000fc40000000000 */
[----:B0-----:R-:W-:-:S04]  /*1aa0*/  SEL R10, R10, RZ, !P1 ;  /* 0x000000ff0a0a7207 */ /* 0x001fc80004800000 */
[----:B------:R-:W-:Y:S02]  /*1ab0*/  IADD3 R35, P2, PT, R10, R11, RZ ;  /* 0x0000000b0a237210 */ /* 0x000fe40007f5e0ff */
[----:B-1----:R-:W-:-:S05]  /*1ac0*/  SEL R34, R23, RZ, !P1 ;  /* 0x000000ff17227207 */ /* 0x002fca0004800000 */
[----:B------:R-:W-:-:S07]  /*1ad0*/  IMAD.X R34, R34, 0x1, R37, P2 ;  /* 0x0000000122227824 */ /* 0x000fce00010e0625 */
.L_x_172:
[----:B------:R-:W-:Y:S05]  /*1ae0*/  @!P0 BRA `(.L_x_127) ;  /* 0x0000000400848947 */ /* 0x000fea0003800000 */
[----:B------:R-:W-:-:S07]  /*1af0*/  IMAD.MOV.U32 R37, RZ, RZ, 0x182 ;  /* 0x00000182ff257424 */ /* 0x000fce00078e00ff */
.L_x_133:
[----:B------:R-:W-:-:S05]  /*1b00*/  IMAD.WIDE R20, R36, 0x10, R26 ;  /* 0x0000001024147825 */ /* 0x000fca00078e021a */
[----:B------:R-:W2:Y:S01]  /*1b10*/  LD.E.128.STRONG.GPU R8, desc[UR8][R20.64+-0x200] ;  /* 0xfffe000814087980 */ /* 0x000ea2000c10fd00 */
[----:B------:R-:W-:Y:S05]  /*1b20*/  YIELD ;  /* 0x0000000000007946 */ /* 0x000fea0003800000 */
[----:B------:R-:W-:Y:S01]  /*1b30*/  UMOV UR5, 0xffffffff ;  /* 0xffffffff00057882 */ /* 0x000fe20000000000 */
[----:B------:R-:W-:Y:S02]  /*1b40*/  SHF.R.U32.HI R37, RZ, 0x1, R37 ;  /* 0x00000001ff257819 */ /* 0x000fe40000011625 */
[----:B--2---:R-:W-:-:S04]  /*1b50*/  ISETP.NE.U32.AND P0, PT, R8, 0x63, PT ;  /* 0x000000630800780c */ /* 0x004fc80003f05070 */
[----:B------:R-:W-:Y:S01]  /*1b60*/  ISETP.NE.AND.EX P0, PT, R9, RZ, PT, P0 ;  /* 0x000000ff0900720c */ /* 0x000fe20003f05300 */
[----:B------:R-:W-:-:S12]  /*1b70*/  BRA.DIV UR5, `(.L_x_128) ;  /* 0x0000003e05847947 */ /* 0x000fd8000b800000 */
[----:B------:R-:W-:-:S13]  /*1b80*/  VOTE.ANY P0, !P0 ;  /* 0x0000000000ff7806 */ /* 0x000fda0004000100 */
.L_x_175:
[----:B------:R-:W-:Y:S05]  /*1b90*/  @!P0 BRA `(.L_x_129) ;  /* 0x0000000000808947 */ /* 0x000fea0003800000 */
[----:B------:R-:W-:-:S07]  /*1ba0*/  IMAD.MOV.U32 R22, RZ, RZ, R37 ;  /* 0x000000ffff167224 */ /* 0x000fce00078e0025 */
.L_x_131:
[----:B------:R-:W-:Y:S01]  /*1bb0*/  SHF.R.U32.HI R3, RZ, 0x1, R22 ;  /* 0x00000001ff037819 */ /* 0x000fe20000011616 */
[----:B------:R-:W-:-:S03]  /*1bc0*/  IMAD R2, R2, 0x41a7, RZ ;  /* 0x000041a702027824 */ /* 0x000fc600078e02ff */
[----:B------:R-:W-:Y:S02]  /*1bd0*/  IADD3 R11, PT, PT, R22, 0x1, -R3 ;  /* 0x00000001160b7810 */ /* 0x000fe40007ffe803 */
[----:B------:R-:W-:Y:S02]  /*1be0*/  LOP3.LUT R2, R2, 0x7fffffff, RZ, 0xc0, !PT ;  /* 0x7fffffff02027812 */ /* 0x000fe400078ec0ff */
[----:B------:R-:W0:Y:S01]  /*1bf0*/  I2F.U32.RP R10, R11 ;  /* 0x0000000b000a7306 */ /* 0x000e220000209000 */
[----:B------:R-:W-:Y:S01]  /*1c00*/  IMAD.MOV R23, RZ, RZ, -R11 ;  /* 0x000000ffff177224 */ /* 0x000fe200078e0a0b */
[----:B------:R-:W-:-:S06]  /*1c10*/  ISETP.NE.U32.AND P1, PT, R11, RZ, PT ;  /* 0x000000ff0b00720c */ /* 0x000fcc0003f25070 */
[----:B0-----:R-:W0:Y:S02]  /*1c20*/  MUFU.RCP R10, R10 ;  /* 0x0000000a000a7308 */ /* 0x001e240000001000 */
[----:B0-----:R-:W-:-:S06]  /*1c30*/  VIADD R8, R10, 0xffffffe ;  /* 0x0ffffffe0a087836 */ /* 0x001fcc0000000000 */
[----:B------:R0:W1:Y:S02]  /*1c40*/  F2I.FTZ.U32.TRUNC.NTZ R9, R8 ;  /* 0x0000000800097305 */ /* 0x000064000021f000 */
[----:B0-----:R-:W-:Y:S02]  /*1c50*/  IMAD.MOV.U32 R8, RZ, RZ, RZ ;  /* 0x000000ffff087224 */ /* 0x001fe400078e00ff */
[----:B-1----:R-:W-:-:S04]  /*1c60*/  IMAD R23, R23, R9, RZ ;  /* 0x0000000917177224 */ /* 0x002fc800078e02ff */
[----:B------:R-:W-:-:S06]  /*1c70*/  IMAD.HI.U32 R9, R9, R23, R8 ;  /* 0x0000001709097227 */ /* 0x000fcc00078e0008 */
        /* <DEDUP_REMOVED lines=17> */
.L_x_178:
[----:B------:R-:W-:Y:S05]  /*1d90*/  @P0 BRA `(.L_x_131) ;  /* 0xfffffffc00840947 */ /* 0x000fea000383ffff */
.L_x_129:
[----:B------:R-:W-:Y:S01]  /*1da0*/  UMOV UR5, 0xffffffff ;  /* 0xffffffff00057882 */ /* 0x000fe20000000000 */
[----:B------:R-:W-:-:S04]  /*1db0*/  ISETP.NE.U32.AND P0, PT, R8, 0x65, PT ;  /* 0x000000650800780c */ /* 0x000fc80003f05070 */
[----:B------:R-:W-:Y:S01]  /*1dc0*/  ISETP.NE.AND.EX P0, PT, R9, RZ, PT, P0 ;  /* 0x000000ff0900720c */ /* 0x000fe20003f05300 */
[----:B------:R-:W-:-:S12]  /*1dd0*/  BRA.DIV UR5, `(.L_x_132) ;  /* 0x0000003e052c7947 */ /* 0x000fd8000b800000 */
[----:B------:R-:W0:Y:S01]  /*1de0*/  S2R R20, SR_GEMASK ;  /* 0x0000000000147919 */ /* 0x000e220000003c00 */
[----:B------:R-:W-:Y:S01]  /*1df0*/  VOTE.ANY R3, PT, !P0 ;  /* 0x0000000000037806 */ /* 0x000fe200040e0100 */
[----:B------:R-:W-:-:S03]  /*1e00*/  VIADD R36, R36, 0xffffffe0 ;  /* 0xffffffe024247836 */ /* 0x000fc60000000000 */
[----:B0-----:R-:W-:-:S05]  /*1e10*/  LOP3.LUT R3, R3, 0x80000000, R20, 0xec, !PT ;  /* 0x8000000003037812 */ /* 0x001fca00078eec14 */
[----:B------:R-:W-:-:S05]  /*1e20*/  VIADD R20, R3, 0xffffffff ;  /* 0xffffffff03147836 */ /* 0x000fca0000000000 */
[----:B------:R-:W-:-:S04]  /*1e30*/  LOP3.LUT R20, R3, R20, RZ, 0xc, !PT ;  /* 0x0000001403147212 */ /* 0x000fc800078e0cff */
[----:B------:R-:W0:Y:S02]  /*1e40*/  POPC R22, R20 ;  /* 0x0000001400167309 */ /* 0x000e240000000000 */
[----:B0-----:R-:W0:Y:S01]  /*1e50*/  SHFL.DOWN PT, R44, R10, 0x1, R22 ;  /* 0x082000000a2c7989 */ /* 0x001e2200000e0016 */
[----:B------:R-:W-:-:S03]  /*1e60*/  ISETP.GE.AND P0, PT, R45, R22, PT ;  /* 0x000000162d00720c */ /* 0x000fc60003f06270 */
[----:B------:R-:W1:Y:S01]  /*1e70*/  SHFL.DOWN PT, R23, R11, 0x1, R22 ;  /* 0x082000000b177989 */ /* 0x000e6200000e0016 */
[----:B0-----:R-:W-:Y:S02]  /*1e80*/  SEL R3, R44, RZ, !P0 ;  /* 0x000000ff2c037207 */ /* 0x001fe40004000000 */
[----:B-1----:R-:W-:Y:S02]  /*1e90*/  SEL R23, R23, RZ, !P0 ;  /* 0x000000ff17177207 */ /* 0x002fe40004000000 */
[----:B------:R-:W-:Y:S01]  /*1ea0*/  IADD3 R10, P0, PT, R10, R3, RZ ;  /* 0x000000030a0a7210 */ /* 0x000fe20007f1e0ff */
[----:B------:R-:W-:-:S04]  /*1eb0*/  VIADD R3, R45, 0x2 ;  /* 0x000000022d037836 */ /* 0x000fc80000000000 */
[----:B------:R-:W-:Y:S01]  /*1ec0*/  IMAD.X R11, R11, 0x1, R23, P0 ;  /* 0x000000010b0b7824 */ /* 0x000fe200000e0617 */
[----:B------:R-:W-:Y:S01]  /*1ed0*/  ISETP.GT.AND P0, PT, R3, R22, PT ;  /* 0x000000160300720c */ /* 0x000fe20003f04270 */
[----:B------:R-:W0:Y:S01]  /*1ee0*/  SHFL.DOWN PT, R23, R10, 0x2, R22 ;  /* 0x084000000a177989 */ /* 0x000e2200000e0016 */
[----:B------:R-:W-:-:S03]  /*1ef0*/  VIADD R3, R45, 0x4 ;  /* 0x000000042d037836 */ /* 0x000fc60000000000 */
        /* <DEDUP_REMOVED lines=11> */
[----:B-1----:R-:W-:Y:S02]  /*1fb0*/  SEL R44, R44, RZ, !P0 ;  /* 0x000000ff2c2c7207 */ /* 0x002fe40004000000 */
[----:B------:R-:W-:-:S03]  /*1fc0*/  ISETP.GT.AND P0, PT, R3, R22, PT ;  /* 0x000000160300720c */ /* 0x000fc60003f04270 */
[----:B------:R-:W-:Y:S02]  /*1fd0*/  IMAD.X R11, R44, 0x1, R11, P1 ;  /* 0x000000012c0b7824 */ /* 0x000fe400008e060b */
[----:B------:R-:W0:Y:S04]  /*1fe0*/  SHFL.DOWN PT, R44, R10, 0x8, R22 ;  /* 0x090000000a2c7989 */ /* 0x000e2800000e0016 */
[----:B------:R-:W1:Y:S01]  /*1ff0*/  SHFL.DOWN PT, R23, R11, 0x8, R22 ;  /* 0x090000000b177989 */ /* 0x000e6200000e0016 */
[----:B0-----:R-:W-:-:S04]  /*2000*/  SEL R3, R44, RZ, !P0 ;  /* 0x000000ff2c037207 */ /* 0x001fc80004000000 */
[----:B------:R-:W-:Y:S01]  /*2010*/  IADD3 R10, P1, PT, R3, R10, RZ ;  /* 0x0000000a030a7210 */ /* 0x000fe20007f3e0ff */
[----:B------:R-:W-:Y:S01]  /*2020*/  VIADD R3, R45, 0x10 ;  /* 0x000000102d037836 */ /* 0x000fe20000000000 */
[----:B-1----:R-:W-:Y:S02]  /*2030*/  SEL R20, R23, RZ, !P0 ;  /* 0x000000ff17147207 */ /* 0x002fe40004000000 */
[----:B------:R-:W-:Y:S01]  /*2040*/  ISETP.NE.U32.AND P0, PT, R8, 0x65, PT ;  /* 0x000000650800780c */ /* 0x000fe20003f05070 */
[----:B------:R-:W0:Y:S02]  /*2050*/  SHFL.DOWN PT, R44, R10, 0x10, R22 ;  /* 0x0a0000000a2c7989 */ /* 0x000e2400000e0016 */
[----:B------:R-:W-:Y:S01]  /*2060*/  IMAD.X R11, R20, 0x1, R11, P1 ;  /* 0x00000001140b7824 */ /* 0x000fe200008e060b */
[----:B------:R-:W-:Y:S02]  /*2070*/  ISETP.NE.AND.EX P0, PT, R9, RZ, PT, P0 ;  /* 0x000000ff0900720c */ /* 0x000fe40003f05300 */
[----:B------:R-:W-:-:S02]  /*2080*/  ISETP.GT.AND P1, PT, R3, R22, PT ;  /* 0x000000160300720c */ /* 0x000fc40003f24270 */
[----:B------:R-:W1:Y:S09]  /*2090*/  SHFL.DOWN PT, R23, R11, 0x10, R22 ;  /* 0x0a0000000b177989 */ /* 0x000e7200000e0016 */
[----:B------:R-:W-:Y:S02]  /*20a0*/  VOTE.ALL P0, P0 ;  /* 0x0000000000ff7806 */ /* 0x000fe40000000000 */
[----:B0-----:R-:W-:-:S04]  /*20b0*/  SEL R44, R44, RZ, !P1 ;  /* 0x000000ff2c2c7207 */ /* 0x001fc80004800000 */
[----:B------:R-:W-:Y:S02]  /*20c0*/  IADD3 R35, P2, P3, R44, R10, R35 ;  /* 0x0000000a2c237210 */ /* 0x000fe40007b5e023 */
[----:B-1----:R-:W-:-:S04]  /*20d0*/  SEL R23, R23, RZ, !P1 ;  /* 0x000000ff17177207 */ /* 0x002fc80004800000 */
[----:B------:R-:W-:-:S07]  /*20e0*/  IADD3.X R34, PT, PT, R23, R11, R34, P2, P3 ;  /* 0x0000000b17227210 */ /* 0x000fce00017e6422 */
.L_x_192:
[----:B------:R-:W-:Y:S05]  /*20f0*/  @P0 BRA `(.L_x_133) ;  /* 0xfffffff800800947 */ /* 0x000fea000383ffff */
.L_x_127:
[----:B------:R-:W0:Y:S01]  /*2100*/  S2R R37, SR_TID.X ;  /* 0x0000000000257919 */ /* 0x000e220000002100 */
[----:B------:R-:W-:Y:S01]  /*2110*/  ISETP.NE.AND P0, PT, R45, RZ, PT ;  /* 0x000000ff2d00720c */ /* 0x000fe20003f05270 */
[----:B------:R-:W-:Y:S01]  /*2120*/  BSSY.RECONVERGENT B1, `(.L_x_134) ;  /* 0x0000013000017945 */ /* 0x000fe20003800200 */
[----:B------:R-:W-:-:S04]  /*2130*/  LOP3.LUT R35, R35, R34, RZ, 0x3c, !PT ;  /* 0x0000002223237212 */ /* 0x000fc800078e3cff */
[----:B------:R-:W-:-:S04]  /*2140*/  LOP3.LUT R34, R35, R34, RZ, 0x3c, !PT ;  /* 0x0000002223227212 */ /* 0x000fc800078e3cff */
[----:B------:R-:W-:-:S03]  /*2150*/  LOP3.LUT R35, R35, R34, RZ, 0x3c, !PT ;  /* 0x0000002223237212 */ /* 0x000fc600078e3cff */
[----:B------:R-:W1:Y:S01]  /*2160*/  @!P0 S2R R3, SR_CgaCtaId ;  /* 0x0000000000038919 */ /* 0x000e620000008800 */
[----:B------:R-:W-:Y:S02]  /*2170*/  @!P0 MOV R2, 0x400 ;  /* 0x0000040000028802 */ /* 0x000fe40000000f00 */
[----:B0-----:R-:W-:Y:S02]  /*2180*/  ISETP.NE.AND P1, PT, R37, RZ, PT ;  /* 0x000000ff2500720c */ /* 0x001fe40003f25270 */
[----:B-1----:R-:W-:-:S11]  /*2190*/  @!P0 LEA R3, R3, R2, 0x18 ;  /* 0x0000000203038211 */ /* 0x002fd600078ec0ff */
[----:B------:R-:W-:Y:S05]  /*21a0*/  @P1 BRA `(.L_x_135) ;  /* 0x0000000000281947 */ /* 0x000fea0003800000 */
        /* <DEDUP_REMOVED lines=10> */
.L_x_135:
[----:B------:R-:W-:Y:S05]  /*2250*/  BSYNC.RECONVERGENT B1 ;  /* 0x0000000000017941 */ /* 0x000fea0003800200 */
.L_x_134:
[----:B------:R0:W-:Y:S01]  /*2260*/  @!P0 STS.64 [R3+0x98], R34 ;  /* 0x0000982203008388 */ /* 0x0001e20000000a00 */
[----:B-1----:R-:W-:Y:S02]  /*2270*/  IMAD.MOV.U32 R11, RZ, RZ, R43 ;  /* 0x000000ffff0b7224 */ /* 0x002fe400078e002b */
[----:B------:R-:W-:Y:S02]  /*2280*/  IMAD.MOV.U32 R8, RZ, RZ, R42 ;  /* 0x000000ffff087224 */ /* 0x000fe400078e002a */
[----:B------:R-:W-:Y:S02]  /*2290*/  @!P0 IMAD.MOV.U32 R11, RZ, RZ, R34 ;  /* 0x000000ffff0b8224 */ /* 0x000fe400078e0022 */
[----:B------:R-:W-:-:S07]  /*22a0*/  @!P0 IMAD.MOV.U32 R8, RZ, RZ, R35 ;  /* 0x000000ffff088224 */ /* 0x000fce00078e0023 */
.L_x_121:
[----:B------:R-:W-:Y:S05]  /*22b0*/  WARPSYNC.ALL ;  /* 0x0000000000007948 */ /* 0x000fea0003800000 */
[----:B------:R-:W1:Y:S08]  /*22c0*/  S2UR UR6, SR_CgaCtaId ;  /* 0x00000000000679c3 */ /* 0x000e700000008800 */
[----:B------:R-:W-:Y:S01]  /*22d0*/  BAR.SYNC.DEFER_BLOCKING 0x0 ;  /* 0x0000000000007b1d */ /* 0x000fe20000010000 */
[----:B------:R-:W-:-:S05]  /*22e0*/  ISETP.NE.AND P0, PT, R37, RZ, PT ;  /* 0x000000ff2500720c */ /* 0x000fca0003f05270 */
[----:B------:R-:W-:Y:S02]  /*22f0*/  UMOV UR5, 0x400 ;  /* 0x0000040000057882 */ /* 0x000fe40000000000 */
[----:B-1----:R-:W-:-:S09]  /*2300*/  ULEA UR5, UR6, UR5, 0x18 ;  /* 0x0000000506057291 */ /* 0x002fd2000f8ec0ff */
[----:B0-----:R-:W0:Y:S02]  /*2310*/  LDS.64 R2, [UR5+0x98] ;  /* 0x00009805ff027984 */ /* 0x001e240008000a00 */
[----:B0-----:R-:W-:Y:S02]  /*2320*/  SEL R2, R2, RZ, P0 ;  /* 0x000000ff02027207 */ /* 0x001fe40000000000 */
[----:B------:R-:W-:Y:S02]  /*2330*/  SEL R3, R3, RZ, P0 ;  /* 0x000000ff03037207 */ /* 0x000fe40000000000 */
[----:B------:R-:W-:-:S05]  /*2340*/  IADD3 R2, P1, PT, R11, R2, RZ ;  /* 0x000000020b027210 */ /* 0x000fca0007f3e0ff */
[----:B------:R-:W-:-:S08]  /*2350*/  IMAD.X R3, R8, 0x1, R3, P1 ;  /* 0x0000000108037824 */ /* 0x000fd000008e0603 */
.L_x_120:
[----:B------:R-:W-:Y:S05]  /*2360*/  BSYNC.RECONVERGENT B0 ;  /* 0x0000000000007941 */ /* 0x000fea0003800200 */
.L_x_118:
[----:B------:R-:W-:Y:S01]  /*2370*/  BAR.SYNC.DEFER_BLOCKING 0x0 ;  /* 0x0000000000007b1d */ /* 0x000fe20000010000 */
[----:B0-----:R-:W-:-:S05]  /*2380*/  IADD3 R8, P0, PT, R32, R2, RZ ;  /* 0x0000000220087210 */ /* 0x001fca0007f1e0ff */
[----:B------:R-:W-:Y:S01]  /*2390*/  IMAD.X R9, R33, 0x1, R3, P0 ;  /* 0x0000000121097824 */ /* 0x000fe200000e0603 */
[----:B------:R-:W-:Y:S01]  /*23a0*/  IADD3 R10, P0, PT, R30, R8, RZ ;  /* 0x000000081e0a7210 */ /* 0x000fe20007f1e0ff */
[----:B------:R-:W0:Y:S01]  /*23b0*/  S2R R27, SR_LANEID ;  /* 0x00000000001b7919 */ /* 0x000e220000000000 */
[----:B------:R-:W1:Y:S01]  /*23c0*/  S2UR UR5, SR_CTAID.X ;  /* 0x00000000000579c3 */ /* 0x000e620000002500 */
[----:B------:R-:W2:Y:S02]  /*23d0*/  LDCU.64 UR6, c[0x0][0x388] ;  /* 0x00007100ff0677ac */ /* 0x000ea40008000a00 */
[----:B------:R-:W-:Y:S01]  /*23e0*/  IMAD.X R11, R31, 0x1, R9, P0 ;  /* 0x000000011f0b7824 */ /* 0x000fe200000e0609 */
[----:B------:R-:W-:-:S04]  /*23f0*/  IADD3 R20, P0, PT, R28, R10, RZ ;  /* 0x0000000a1c147210 */ /* 0x000fc80007f1e0ff */
[----:B------:R-:W1:Y:S01]  /*2400*/  LDC R26, c[0x0][0x398] ;  /* 0x0000e600ff1a7b82 */ /* 0x000e620000000800 */
[----:B------:R-:W-:Y:S01]  /*2410*/  IMAD.X R21, R29, 0x1, R11, P0 ;  /* 0x000000011d157824 */ /* 0x000fe200000e060b */
[----:B------:R-:W-:-:S05]  /*2420*/  IADD3 R22, P0, PT, R24, R20, RZ ;  /* 0x0000001418167210 */ /* 0x000fca0007f1e0ff */
[----:B------:R-:W-:Y:S01]  /*2430*/  IMAD.X R23, R25, 0x1, R21, P0 ;  /* 0x0000000119177824 */ /* 0x000fe200000e0615 */
[----:B------:R-:W-:-:S05]  /*2440*/  IADD3 R4, P0, PT, R4, R22, RZ ;  /* 0x0000001604047210 */ /* 0x000fca0007f1e0ff */
[----:B------:R-:W-:Y:S01]  /*2450*/  IMAD.X R5, R5, 0x1, R23, P0 ;  /* 0x0000000105057824 */ /* 0x000fe200000e0617 */
[----:B------:R-:W-:-:S05]  /*2460*/  IADD3 R6, P0, PT, R6, R4, RZ ;  /* 0x0000000406067210 */ /* 0x000fca0007f1e0ff */
[----:B------:R-:W-:Y:S01]  /*2470*/  IMAD.X R7, R7, 0x1, R5, P0 ;  /* 0x0000000107077824 */ /* 0x000fe200000e0605 */
[----:B------:R-:W-:Y:S01]  /*2480*/  IADD3 R12, P0, PT, R12, R6, RZ ;  /* 0x000000060c0c7210 */ /* 0x000fe20007f1e0ff */
[----:B0-----:R-:W-:-:S04]  /*2490*/  IMAD R27, R27, 0x50, R0 ;  /* 0x000000501b1b7824 */ /* 0x001fc800078e0200 */
[----:B------:R-:W-:Y:S01]  /*24a0*/  IMAD.X R13, R13, 0x1, R7, P0 ;  /* 0x000000010d0d7824 */ /* 0x000fe200000e0607 */
[----:B------:R-:W-:Y:S01]  /*24b0*/  IADD3 R14, P0, PT, R14, R12, RZ ;  /* 0x0000000c0e0e7210 */ /* 0x000fe20007f1e0ff */
[----:B-1----:R-:W-:Y:S01]  /*24c0*/  VIADD R26, R26, UR5 ;  /* 0x000000051a1a7c36 */ /* 0x002fe20008000000 */
[----:B------:R-:W-:Y:S03]  /*24d0*/  STS.64 [R27], R2 ;  /* 0x000000021b007388 */ /* 0x000fe60000000a00 */
        /* <DEDUP_REMOVED lines=11> */
[----:B------:R-:W-:Y:S04]  /*2590*/  STS.64 [R27+0x38], R12 ;  /* 0x0000380c1b007388 */ /* 0x000fe80000000a00 */
[----:B------:R-:W-:Y:S04]  /*25a0*/  STS.64 [R27+0x40], R14 ;  /* 0x0000400e1b007388 */ /* 0x000fe80000000a00 */
[----:B------:R-:W-:Y:S04]  /*25b0*/  STS.64 [R27+0x48], R16 ;  /* 0x000048101b007388 */ /* 0x000fe80000000a00 */
[----:B------:R0:W-:Y:S01]  /*25c0*/  STS.64 [R27+0x50], R24 ;  /* 0x000050181b007388 */ /* 0x0001e20000000a00 */
[----:B------:R-:W-:-:S03]  /*25d0*/  NOP ;  /* 0x0000000000007918 */ /* 0x000fc60000000000 */
[----:B------:R-:W1:Y:S04]  /*25e0*/  LDS.64 R2, [R0] ;  /* 0x0000000000027984 */ /* 0x000e680000000a00 */
[----:B------:R-:W3:Y:S01]  /*25f0*/  LDS.64 R4, [R0+0x100] ;  /* 0x0001000000047984 */ /* 0x000ee20000000a00 */
[C---:B0-----:R-:W-:Y:S01]  /*2600*/  LOP3.LUT R24, R37.reuse, 0x3e0, RZ, 0xc0, !PT ;  /* 0x000003e025187812 */ /* 0x041fe200078ec0ff */
[----:B------:R-:W-:Y:S01]  /*2610*/  IMAD R25, R26, 0x11e0, RZ ;  /* 0x000011e01a197824 */ /* 0x000fe200078e02ff */
[----:B------:R-:W-:Y:S01]  /*2620*/  LOP3.LUT R37, R37, 0x1f, RZ, 0xc0, !PT ;  /* 0x0000001f25257812 */ /* 0x000fe200078ec0ff */
[----:B------:R-:W0:Y:S04]  /*2630*/  LDS.64 R6, [R0+0x200] ;  /* 0x0002000000067984 */ /* 0x000e280000000a00 */
[----:B------:R-:W4:Y:S01]  /*2640*/  LDS.64 R8, [R0+0x300] ;  /* 0x0003000000087984 */ /* 0x000f220000000a00 */
[----:B------:R-:W-:-:S03]  /*2650*/  IMAD R24, R24, 0xb, R37 ;  /* 0x0000000b18187824 */ /* 0x000fc600078e0225 */
[----:B------:R-:W5:Y:S02]  /*2660*/  LDS.64 R10, [R0+0x400] ;  /* 0x00040000000a7984 */ /* 0x000f640000000a00 */
[----:B------:R-:W-:Y:S02]  /*2670*/  IADD3 R25, P0, PT, R25, R24, RZ ;  /* 0x0000001819197210 */ /* 0x000fe40007f1e0ff */
[----:B------:R-:W5:Y:S03]  /*2680*/  LDS.64 R12, [R0+0x500] ;  /* 0x00050000000c7984 */ /* 0x000f660000000a00 */
[----:B------:R-:W-:Y:S01]  /*2690*/  IMAD.X R26, RZ, RZ, RZ, P0 ;  /* 0x000000ffff1a7224 */ /* 0x000fe200000e06ff */
[----:B------:R-:W5:Y:S01]  /*26a0*/  LDS.64 R14, [R0+0x600] ;  /* 0x00060000000e7984 */ /* 0x000f620000000a00 */
[----:B--2---:R-:W-:-:S03]  /*26b0*/  LEA R24, P0, R25, UR6, 0x3 ;  /* 0x0000000619187c11 */ /* 0x004fc6000f8018ff */
[----:B------:R-:W2:Y:S01]  /*26c0*/  LDS.64 R16, [R0+0x700] ;  /* 0x0007000000107984 */ /* 0x000ea20000000a00 */
[----:B------:R-:W-:-:S03]  /*26d0*/  LEA.HI.X R25, R25, UR7, R26, 0x3, P0 ;  /* 0x0000000719197c11 */ /* 0x000fc600080f1c1a */
[----:B------:R-:W2:Y:S04]  /*26e0*/  LDS.64 R18, [R0+0x800] ;  /* 0x0008000000127984 */ /* 0x000ea80000000a00 */
[----:B------:R-:W2:Y:S04]  /*26f0*/  LDS.64 R20, [R0+0x900] ;  /* 0x0009000000147984 */ /* 0x000ea80000000a00 */
[----:B------:R-:W2:Y:S04]  /*2700*/  LDS.64 R22, [R0+0xa00] ;  /* 0x000a000000167984 */ /* 0x000ea80000000a00 */
[----:B-1----:R-:W-:Y:S04]  /*2710*/  STG.E.64 desc[UR8][R24.64], R2 ;  /* 0x0000000218007986 */ /* 0x002fe8000c101b08 */
[----:B---3--:R-:W-:Y:S04]  /*2720*/  STG.E.64 desc[UR8][R24.64+0x100], R4 ;  /* 0x0001000418007986 */ /* 0x008fe8000c101b08 */
[----:B0-----:R-:W-:Y:S04]  /*2730*/  STG.E.64 desc[UR8][R24.64+0x200], R6 ;  /* 0x0002000618007986 */ /* 0x001fe8000c101b08 */
[----:B----4-:R-:W-:Y:S04]  /*2740*/  STG.E.64 desc[UR8][R24.64+0x300], R8 ;  /* 0x0003000818007986 */ /* 0x010fe8000c101b08 */
[----:B-----5:R-:W-:Y:S04]  /*2750*/  STG.E.64 desc[UR8][R24.64+0x400], R10 ;  /* 0x0004000a18007986 */ /* 0x020fe8000c101b08 */
[----:B------:R-:W-:Y:S04]  /*2760*/  STG.E.64 desc[UR8][R24.64+0x500], R12 ;  /* 0x0005000c18007986 */ /* 0x000fe8000c101b08 */
[----:B------:R-:W-:Y:S04]  /*2770*/  STG.E.64 desc[UR8][R24.64+0x600], R14 ;  /* 0x0006000e18007986 */ /* 0x000fe8000c101b08 */
[----:B--2---:R-:W-:Y:S04]  /*2780*/  STG.E.64 desc[UR8][R24.64+0x700], R16 ;  /* 0x0007001018007986 */ /* 0x004fe8000c101b08 */
[----:B------:R-:W-:Y:S04]  /*2790*/  STG.E.64 desc[UR8][R24.64+0x800], R18 ;  /* 0x0008001218007986 */ /* 0x000fe8000c101b08 */
[----:B------:R-:W-:Y:S04]  /*27a0*/  STG.E.64 desc[UR8][R24.64+0x900], R20 ;  /* 0x0009001418007986 */ /* 0x000fe8000c101b08 */
[----:B------:R-:W-:Y:S01]  /*27b0*/  STG.E.64 desc[UR8][R24.64+0xa00], R22 ;  /* 0x000a001618007986 */ /* 0x000fe2000c101b08 */
[----:B------:R-:W-:Y:S05]  /*27c0*/  EXIT ;  /* 0x000000000000794d */ /* 0x000fea0003800000 */
.L_x_117:
[----:B------:R-:W-:-:S13]  /*27d0*/  ISETP.NE.AND P0, PT, R0, RZ, PT ;  /* 0x000000ff0000720c */ /* 0x000fda0003f05270 */
[----:B------:R-:W-:Y:S05]  /*27e0*/  @!P0 EXIT ;  /* 0x000000000000894d */ /* 0x000fea0003800000 */
[----:B------:R-:W0:Y:S02]  /*27f0*/  LDC.64 R6, c[0x0][0x380] ;  /* 0x0000e000ff067b82 */ /* 0x000e240000000a00 */
[----:B0-----:R-:W-:-:S05]  /*2800*/  IMAD.WIDE.U32 R6, R3, 0x8, R6 ;  /* 0x0000000803067825 */ /* 0x001fca00078e0006 */
[----:B------:R-:W2:Y:S01]  /*2810*/  LDG.E.64 R4, desc[UR8][R6.64] ;  /* 0x0000000806047981 */ /* 0x000ea2000c1e1b00 */
[----:B------:R-:W0:Y:S02]  /*2820*/  S2R R37, SR_TID.X ;  /* 0x0000000000257919 */ /* 0x000e240000002100 */
[C---:B0-----:R-:W-:Y:S02]  /*2830*/  LOP3.LUT R3, R37.reuse, 0x1f, RZ, 0xc0, !PT ;  /* 0x0000001f25037812 */ /* 0x041fe400078ec0ff */
[----:B------:R-:W-:-:S05]  /*2840*/  LOP3.LUT R8, R37, 0x3e0, RZ, 0xc0, !PT ;  /* 0x000003e025087812 */ /* 0x000fca00078ec0ff */
[----:B------:R-:W-:-:S04]  /*2850*/  IMAD R19, R8, 0xb, R3 ;  /* 0x0000000b08137824 */ /* 0x000fc800078e0203 */
[C---:B------:R-:W-:Y:S01]  /*2860*/  VIADD R3, R19.reuse, 0x20 ;  /* 0x0000002013037836 */ /* 0x040fe20000000000 */
[C---:B------:R-:W-:Y:S01]  /*2870*/  ISETP.GE.U32.AND P5, PT, R19.reuse, R0, PT ;  /* 0x000000001300720c */ /* 0x040fe20003fa6070 */
[C---:B------:R-:W-:Y:S01]  /*2880*/  VIADD R9, R19.reuse, 0x40 ;  /* 0x0000004013097836 */ /* 0x040fe20000000000 */
[C---:B------:R-:W-:Y:S01]  /*2890*/  LEA R8, P3, R19.reuse, R6, 0x3 ;  /* 0x0000000613087211 */ /* 0x040fe200078618ff */
[----:B------:R-:W-:Y:S01]  /*28a0*/  VIADD R11, R19, 0x60 ;  /* 0x00000060130b7836 */ /* 0x000fe20000000000 */
[-C--:B------:R-:W-:Y:S01]  /*28b0*/  ISETP.GE.U32.AND P6, PT, R3, R0.reuse, PT ;  /* 0x000000000300720c */ /* 0x080fe20003fc6070 */
[----:B------:R-:W-:Y:S01]  /*28c0*/  VIADD R3, R19, 0x80 ;  /* 0x0000008013037836 */ /* 0x000fe20000000000 */
[-C--:B------:R-:W-:Y:S01]  /*28d0*/  ISETP.GE.U32.AND P0, PT, R9, R0.reuse, PT ;  /* 0x000000000900720c */ /* 0x080fe20003f06070 */
[----:B------:R-:W-:Y:S01]  /*28e0*/  IMAD.X R9, RZ, RZ, R7, P3 ;  /* 0x000000ffff097224 */ /* 0x000fe200018e0607 */
[-C--:B------:R-:W-:Y:S01]  /*28f0*/  ISETP.GE.U32.AND P1, PT, R11, R0.reuse, PT ;  /* 0x000000000b00720c */ /* 0x080fe20003f26070 */
[----:B------:R-:W-:Y:S01]  /*2900*/  VIADD R11, R19, 0xa0 ;  /* 0x000000a0130b7836 */ /* 0x000fe20000000000 */
[----:B------:R-:W-:Y:S01]  /*2910*/  ISETP.GE.U32.AND P2, PT, R3, R0, PT ;  /* 0x000000000300720c */ /* 0x000fe20003f46070 */
[----:B------:R-:W-:-:S02]  /*2920*/  VIADD R3, R19, 0xe0 ;  /* 0x000000e013037836 */ /* 0x000fc40000000000 */
[----:B------:R-:W-:Y:S01]  /*2930*/  VIADD R13, R19, 0xc0 ;  /* 0x000000c0130d7836 */ /* 0x000fe20000000000 */
[----:B------:R-:W-:Y:S01]  /*2940*/  ISETP.GE.U32.AND P3, PT, R11, R0, PT ;  /* 0x000000000b00720c */ /* 0x000fe20003f66070 */
[----:B------:R-:W-:-:S03]  /*2950*/  VIADD R17, R19, 0x120 ;  /* 0x0000012013117836 */ /* 0x000fc60000000000 */
[-C--:B------:R-:W-:Y:S01]  /*2960*/  ISETP.GE.U32.AND P4, PT, R13, R0.reuse, PT ;  /* 0x000000000d00720c */ /* 0x080fe20003f86070 */
[----:B--2---:R-:W-:Y:S02]  /*2970*/  IMAD.MOV.U32 R6, RZ, RZ, R4 ;  /* 0x000000ffff067224 */ /* 0x004fe400078e0004 */
[----:B------:R-:W-:Y:S02]  /*2980*/  IMAD.MOV.U32 R7, RZ, RZ, R5 ;  /* 0x000000ffff077224 */ /* 0x000fe400078e0005 */
[----:B------:R-:W2:Y:S01]  /*2990*/  @!P5 LDG.E.64 R4, desc[UR8][R8.64] ;  /* 0x000000080804d981 */ /* 0x000ea2000c1e1b00 */
[----:B------:R-:W-:Y:S01]  /*29a0*/  IMAD.MOV.U32 R14, RZ, RZ, R6 ;  /* 0x000000ffff0e7224 */ /* 0x000fe200078e0006 */
[----:B------:R-:W-:Y:S01]  /*29b0*/  ISETP.GE.U32.AND P5, PT, R3, R0, PT ;  /* 0x000000000300720c */ /* 0x000fe20003fa6070 */
[----:B------:R-:W-:Y:S02]  /*29c0*/  IMAD.MOV.U32 R15, RZ, RZ, R7 ;  /* 0x000000ffff0f7224 */ /* 0x000fe400078e0007 */
[----:B------:R-:W-:-:S02]  /*29d0*/  VIADD R3, R19, 0x100 ;  /* 0x0000010013037836 */ /* 0x000fc40000000000 */
[--C-:B------:R-:W-:Y:S02]  /*29e0*/  IMAD.MOV.U32 R12, RZ, RZ, R6.reuse ;  /* 0x000000ffff0c7224 */ /* 0x100fe400078e0006 */
[--C-:B------:R-:W-:Y:S01]  /*29f0*/  IMAD.MOV.U32 R13, RZ, RZ, R7.reuse ;  /* 0x000000ffff0d7224 */ /* 0x100fe200078e0007 */
[----:B------:R-:W3:Y:S01]  /*2a00*/  @!P6 LDG.E.64 R14, desc[UR8][R8.64+0x100] ;  /* 0x00010008080ee981 */ /* 0x000ee2000c1e1b00 */
[----:B------:R-:W-:Y:S01]  /*2a10*/  IMAD.MOV.U32 R10, RZ, RZ, R6 ;  /* 0x000000ffff0a7224 */ /* 0x000fe200078e0006 */
[-C--:B------:R-:W-:Y:S01]  /*2a20*/  ISETP.GE.U32.AND P6, PT, R3, R0.reuse, PT ;  /* 0x000000000300720c */ /* 0x080fe20003fc6070 */
[----:B------:R-:W-:Y:S02]  /*2a30*/  IMAD.MOV.U32 R11, RZ, RZ, R7 ;  /* 0x000000ffff0b7224 */ /* 0x000fe400078e0007 */
[----:B------:R-:W-:Y:S01]  /*2a40*/  VIADD R3, R19, 0x140 ;  /* 0x0000014013037836 */ /* 0x000fe20000000000 */
[----:B------:R-:W4:Y:S01]  /*2a50*/  @!P0 LDG.E.64 R12, desc[UR8][R8.64+0x200] ;  /* 0x00020008080c8981 */ /* 0x000f22000c1e1b00 */
[----:B------:R-:W-:-:S03]  /*2a60*/  ISETP.GE.U32.AND P0, PT, R17, R0, PT ;  /* 0x000000001100720c */ /* 0x000fc60003f06070 */
[----:B------:R-:W4:Y:S01]  /*2a70*/  @!P1 LDG.E.64 R10, desc[UR8][R8.64+0x300] ;  /* 0x00030008080a9981 */ /* 0x000f22000c1e1b00 */
[----:B------:R-:W-:Y:S01]  /*2a80*/  ISETP.GE.U32.AND P1, PT, R3, R0, PT ;  /* 0x000000000300720c */ /* 0x000fe20003f26070 */
        /* <DEDUP_REMOVED lines=22> */
[----:B------:R-:W-:Y:S01]  /*2bf0*/  UMOV UR4, 0x400 ;  /* 0x0000040000047882 */ /* 0x000fe20000000000 */
[----:B------:R-:W-:Y:S01]  /*2c00*/  ISETP.NE.AND P0, PT, R2, RZ, PT ;  /* 0x000000ff0200720c */ /* 0x000fe20003f05270 */
[----:B-1----:R-:W-:-:S02]  /*2c10*/  ULEA UR4, UR5, UR4, 0x18 ;  /* 0x0000000405047291 */ /* 0x002fc4000f8ec0ff */
[----:B0-----:R-:W-:-:S05]  /*2c20*/  IMAD R0, R36, 0x160, R43 ;  /* 0x0000016024007824 */ /* 0x001fca00078e022b */
        /* <DEDUP_REMOVED lines=40> */
[----:B------:R-:W-:Y:S01]  /*2eb0*/  IADD3.X R34, PT, PT, R17, R5, R3, P0, P1 ;  /* 0x0000000511227210 */ /* 0x000fe200007e2403 */
        /* <DEDUP_REMOVED lines=51> */
[----:B0-----:R-:W-:Y:S02]  /*31f0*/  IADD3 R39, P0, PT, R16, R39, RZ ;  /* 0x0000002710277210 */ /* 0x001fe40007f1e0ff */
[----:B------:R-:W-:Y:S02]  /*3200*/  SEL R16, R41, R40, !P1 ;  /* 0x0000002829107207 */ /* 0x000fe40004800000 */
[----:B------:R-:W-:Y:S01]  /*3210*/  ISETP.NE.AND P1, PT, R36, 0x5, PT ;  /* 0x000000052400780c */ /* 0x000fe20003f25270 */
[----:B------:R-:W-:Y:S01]  /*3220*/  IMAD.X R45, R17, 0x1, R41, P0 ;  /* 0x00000001112d7824 */ /* 0x000fe200000e0629 */
[----:B------:R-:W-:Y:S02]  /*3230*/  IADD3 R17, P0, PT, R18, R39, RZ ;  /* 0x0000002712117210 */ /* 0x000fe40007f1e0ff */
[----:B------:R-:W-:Y:S02]  /*3240*/  SEL R38, R39, R38, !P1 ;  /* 0x0000002627267207 */ /* 0x000fe40004800000 */
[----:B------:R-:W-:Y:S01]  /*3250*/  SEL R16, R45, R16, !P1 ;  /* 0x000000102d107207 */ /* 0x000fe20004800000 */
[----:B------:R-:W-:Y:S01]  /*3260*/  IMAD.X R19, R19, 0x1, R45, P0 ;  /* 0x0000000113137824 */ /* 0x000fe200000e062d */
[----:B-1----:R-:W-:-:S02]  /*3270*/  IADD3 R41, P0, PT, R20, R17, RZ ;  /* 0x0000001114297210 */ /* 0x002fc40007f1e0ff */
[----:B------:R-:W-:Y:S02]  /*3280*/  SEL R38, R17, R38, !P2 ;  /* 0x0000002611267207 */ /* 0x000fe40005000000 */
        /* <DEDUP_REMOVED lines=9> */
[----:B------:R-:W1:Y:S01]  /*3320*/  LDS.128 R20, [UR4+0x70] ;  /* 0x00007004ff147984 */ /* 0x000e620008000c00 */
[----:B------:R-:W-:-:S02]  /*3330*/  SEL R38, R39, R38, !P4 ;  /* 0x0000002627267207 */ /* 0x000fc40006000000 */
[C---:B------:R-:W-:Y:S02]  /*3340*/  ISETP.NE.AND P0, PT, R36.reuse, 0xa, PT ;  /* 0x0000000a2400780c */ /* 0x040fe40003f05270 */
[----:B------:R-:W-:Y:S02]  /*3350*/  ISETP.NE.AND P1, PT, R36, 0xb, PT ;  /* 0x0000000b2400780c */ /* 0x000fe40003f25270 */
[----:B0-----:R-:W-:-:S04]  /*3360*/  IADD3 R45, P3, PT, R16, R39, RZ ;  /* 0x00000027102d7210 */ /* 0x001fc80007f7e0ff */
[----:B------:R-:W-:Y:S01]  /*3370*/  IADD3 R39, P6, PT, R18, R45, RZ ;  /* 0x0000002d12277210 */ /* 0x000fe20007fde0ff */
[----:B------:R-:W-:Y:S01]  /*3380*/  IMAD.X R16, R17, 0x1, R41, P3 ;  /* 0x0000000111107824 */ /* 0x000fe200018e0629 */
[----:B------:R-:W-:Y:S02]  /*3390*/  SEL R41, R41, R40, !P4 ;  /* 0x0000002829297207 */ /* 0x000fe40006000000 */
[----:B------:R-:W-:Y:S01]  /*33a0*/  SEL R18, R45, R38, !P5 ;  /* 0x000000262d127207 */ /* 0x000fe20006800000 */
[----:B------:R-:W-:Y:S01]  /*33b0*/  IMAD.X R19, R19, 0x1, R16, P6 ;  /* 0x0000000113137824 */ /* 0x000fe200030e0610 */
[----:B-1----:R-:W-:Y:S02]  /*33c0*/  IADD3 R17, P4, PT, R20, R39, RZ ;  /* 0x0000002714117210 */ /* 0x002fe40007f9e0ff */
[----:B------:R-:W-:Y:S02]  /*33d0*/  SEL R20, R16, R41, !P5 ;  /* 0x0000002910147207 */ /* 0x000fe40006800000 */
[----:B------:R-:W-:Y:S01]  /*33e0*/  SEL R18, R39, R18, !P0 ;  /* 0x0000001227127207 */ /* 0x000fe20004000000 */
[----:B------:R-:W-:Y:S01]  /*33f0*/  IMAD.X R21, R21, 0x1, R19, P4 ;  /* 0x0000000115157824 */ /* 0x000fe200020e0613 */
[----:B------:R-:W-:-:S02]  /*3400*/  IADD3 R16, P6, PT, R22, R17, RZ ;  /* 0x0000001116107210 */ /* 0x000fc40007fde0ff */
[----:B------:R-:W-:Y:S02]  /*3410*/  IADD3 R35, P5, PT, R2, -R35, RZ ;  /* 0x8000002302237210 */ /* 0x000fe40007fbe0ff */
[----:B------:R-:W-:Y:S01]  /*3420*/  SEL R20, R19, R20, !P0 ;  /* 0x0000001413147207 */ /* 0x000fe20004000000 */
[----:B------:R-:W-:Y:S01]  /*3430*/  IMAD.X R22, R23, 0x1, R21, P6 ;  /* 0x0000000117167824 */ /* 0x000fe200030e0615 */
[----:B------:R-:W-:Y:S01]  /*3440*/  ISETP.NE.AND P3, PT, R43, RZ, PT ;  /* 0x000000ff2b00720c */ /* 0x000fe20003f65270 */
[----:B------:R-:W-:Y:S01]  /*3450*/  IMAD.X R3, R3, 0x1, ~R34, P5 ;  /* 0x0000000103037824 */ /* 0x000fe200028e0e22 */
[----:B------:R-:W-:Y:S02]  /*3460*/  @P2 SEL R16, R17, R18, !P1 ;  /* 0x0000001211102207 */ /* 0x000fe40004800000 */
[----:B------:R-:W-:Y:S02]  /*3470*/  ISETP.GE.U32.AND P0, PT, R37, 0x20, PT ;  /* 0x000000202500780c */ /* 0x000fe40003f06070 */
[----:B------:R-:W-:-:S02]  /*3480*/  SEL R17, R35, RZ, P3 ;  /* 0x000000ff23117207 */ /* 0x000fc40001800000 */
[----:B------:R-:W-:Y:S02]  /*3490*/  SEL R2, R16, RZ, P0 ;  /* 0x000000ff10027207 */ /* 0x000fe40000000000 */
[----:B------:R-:W-:Y:S02]  /*34a0*/  @P2 SEL R22, R21, R20, !P1 ;  /* 0x0000001415162207 */ /* 0x000fe40004800000 */
[----:B-----5:R-:W-:Y:S02]  /*34b0*/  IADD3 R2, P1, P2, R2, R17, R26 ;  /* 0x0000001102027210 */ /* 0x020fe40007a3e01a */
[----:B------:R-:W-:Y:S02]  /*34c0*/  SEL R3, R3, RZ, P3 ;  /* 0x000000ff03037207 */ /* 0x000fe40001800000 */
[----:B------:R-:W-:-:S04]  /*34d0*/  SEL R26, R22, RZ, P0 ;  /* 0x000000ff161a7207 */ /* 0x000fc80000000000 */
[----:B------:R-:W-:Y:S01]  /*34e0*/  IADD3.X R3, PT, PT, R26, R3, R27, P1, P2 ;  /* 0x000000031a037210 */ /* 0x000fe20000fe441b */
[----:B------:R-:W-:Y:S06]  /*34f0*/  BRA `(.L_x_137) ;  /* 0x0000001400c07947 */ /* 0x000fec0003800000 */
.L_x_136:
        /* <DEDUP_REMOVED lines=98> */
[----:B------:R-:W-:-:S02]  /*3b20*/  ISETP.GE.U32.AND P4, PT, R37, 0x20, PT ;  /* 0x000000202500780c */ /* 0x000fc40003f86070 */
[----:B-1----:R-:W-:Y:S02]  /*3b30*/  IADD3 R41, P5, PT, R20, R41, RZ ;  /* 0x0000002914297210 */ /* 0x002fe40007fbe0ff */
        /* <DEDUP_REMOVED lines=9> */
[----:B------:R-:W-:Y:S02]  /*3bd0*/  SEL R20, R21, R20, !P1 ;  /* 0x0000001415147207 */ /* 0x000fe40004800000 */
[----:B------:R-:W-:Y:S02]  /*3be0*/  IADD3 R19, P1, PT, R19, R18, RZ ;  /* 0x0000001213137210 */ /* 0x000fe40007f3e0ff */
[----:B------:R-:W-:Y:S02]  /*3bf0*/  SEL R18, R23, R20, !P2 ;  /* 0x0000001417127207 */ /* 0x000fe40005000000 */
[----:B------:R-:W-:Y:S02]  /*3c00*/  ISETP.GT.U32.AND P2, PT, R37, 0x1f, PT ;  /* 0x0000001f2500780c */ /* 0x000fe40003f44070 */
[----:B------:R-:W-:-:S02]  /*3c10*/  SEL R3, R27, RZ, P3 ;  /* 0x000000ff1b037207 */ /* 0x000fc40001800000 */
[----:B------:R-:W-:Y:S02]  /*3c20*/  SEL R45, R34, R19, !P4 ;  /* 0x00000013222d7207 */ /* 0x000fe40006000000 */
[----:B0-----:R-:W-:Y:S01]  /*3c30*/  IADD3 R41, P0, PT, R16, R41, RZ ;  /* 0x0000002910297210 */ /* 0x001fe20007f1e0ff */
[----:B------:R-:W-:-:S04]  /*3c40*/  IMAD.X R16, R3, 0x1, R18, P1 ;  /* 0x0000000103107824 */ /* 0x000fc800008e0612 */
        /* <DEDUP_REMOVED lines=22> */
.L_x_195:
[----:B------:R-:W-:Y:S05]  /*3db0*/  @!P0 BRA `(.L_x_140) ;  /* 0x0000000000888947 */ /* 0x000fea0003800000 */
[----:B------:R-:W-:Y:S01]  /*3dc0*/  IADD3 R21, PT, PT, R37, UR10, R44 ;  /* 0x0000000a25157c10 */ /* 0x000fe2000fffe02c */
[----:B------:R-:W-:-:S04]  /*3dd0*/  IMAD.MOV.U32 R27, RZ, RZ, 0x182 ;  /* 0x00000182ff1b7424 */ /* 0x000fc800078e00ff */
[----:B------:R-:W-:-:S07]  /*3de0*/  IMAD.WIDE R20, R21, 0x10, R22 ;  /* 0x0000001015147825 */ /* 0x000fce00078e0216 */
.L_x_142:
        /* <DEDUP_REMOVED lines=30> */
.L_x_198:
[----:B------:R-:W-:Y:S05]  /*3fd0*/  @P0 BRA `(.L_x_142) ;  /* 0xfffffffc00840947 */ /* 0x000fea000383ffff */
.L_x_140:
        /* <DEDUP_REMOVED lines=48> */
[----:B------:R-:W-:Y:S01]  /*42e0*/  IMAD.X R27, R20, 0x1, R35, P1 ;  /* 0x00000001141b7824 */ /* 0x000fe200008e0623 */
[----:B------:R-:W-:Y:S02]  /*42f0*/  ISETP.GT.AND P1, PT, R3, R22, PT ;  /* 0x000000160300720c */ /* 0x000fe40003f24270 */
[----:B------:R-:W-:Y:S02]  /*4300*/  ISETP.NE.AND.EX P0, PT, R17, RZ, PT, P0 ;  /* 0x000000ff1100720c */ /* 0x000fe40003f05300 */
[----:B------:R-:W1:Y:S11]  /*4310*/  SHFL.DOWN PT, R23, R27, 0x10, R22 ;  /* 0x0a0000001b177989 */ /* 0x000e7600000e0016 */
[----:B------:R-:W-:-:S02]  /*4320*/  VOTE.ALL P0, P0 ;  /* 0x0000000000ff7806 */ /* 0x000fc40000000000 */
[----:B0-----:R-:W-:-:S04]  /*4330*/  SEL R18, R18, RZ, !P1 ;  /* 0x000000ff12127207 */ /* 0x001fc80004800000 */
[----:B------:R-:W-:Y:S02]  /*4340*/  IADD3 R35, P2, PT, R18, R19, RZ ;  /* 0x0000001312237210 */ /* 0x000fe40007f5e0ff */
[----:B-1----:R-:W-:-:S05]  /*4350*/  SEL R34, R23, RZ, !P1 ;  /* 0x000000ff17227207 */ /* 0x002fca0004800000 */
[----:B------:R-:W-:Y:S02]  /*4360*/  IMAD.X R34, R34, 0x1, R27, P2 ;  /* 0x0000000122227824 */ /* 0x000fe400010e061b */
[----:B------:R-:W-:-:S07]  /*4370*/  IMAD.U32 R27, RZ, RZ, UR7 ;  /* 0x00000007ff1b7e24 */ /* 0x000fce000f8e00ff */
.L_x_212:
[----:B------:R-:W-:Y:S05]  /*4380*/  @!P0 BRA `(.L_x_144) ;  /* 0x0000000400848947 */ /* 0x000fea0003800000 */
[----:B------:R-:W-:-:S07]  /*4390*/  IMAD.MOV.U32 R37, RZ, RZ, 0x182 ;  /* 0x00000182ff257424 */ /* 0x000fce00078e00ff */
.L_x_150:
        /* <DEDUP_REMOVED lines=9> */
.L_x_215:
[----:B------:R-:W-:Y:S05]  /*4430*/  @!P0 BRA `(.L_x_146) ;  /* 0x0000000000808947 */ /* 0x000fea0003800000 */
[----:B------:R-:W-:-:S07]  /*4440*/  IMAD.MOV.U32 R22, RZ, RZ, R37 ;  /* 0x000000ffff167224 */ /* 0x000fce00078e0025 */
.L_x_148:
        /* <DEDUP_REMOVED lines=30> */
.L_x_218:
[----:B------:R-:W-:Y:S05]  /*4630*/  @P0 BRA `(.L_x_148) ;  /* 0xfffffffc00840947 */ /* 0x000fea000383ffff */
.L_x_146:
        /* <DEDUP_REMOVED lines=53> */
.L_x_232:
[----:B------:R-:W-:Y:S05]  /*4990*/  @P0 BRA `(.L_x_150) ;  /* 0xfffffff800800947 */ /* 0x000fea000383ffff */
.L_x_144:
        /* <DEDUP_REMOVED lines=21> */
.L_x_152:
[----:B------:R-:W-:Y:S05]  /*4af0*/  BSYNC.RECONVERGENT B0 ;  /* 0x0000000000007941 */ /* 0x000fea0003800200 */
.L_x_151:
[----:B------:R0:W-:Y:S01]  /*4b00*/  @!P1 STS.64 [R3+0x98], R34 ;  /* 0x0000982203009388 */ /* 0x0001e20000000a00 */
[----:B-1----:R-:W-:Y:S02]  /*4b10*/  IMAD.MOV.U32 R19, RZ, RZ, R45 ;  /* 0x000000ffff137224 */ /* 0x002fe400078e002d */
[----:B------:R-:W-:Y:S02]  /*4b20*/  IMAD.MOV.U32 R16, RZ, RZ, R42 ;  /* 0x000000ffff107224 */ /* 0x000fe400078e002a */
[----:B------:R-:W-:Y:S02]  /*4b30*/  @!P1 IMAD.MOV.U32 R19, RZ, RZ, R34 ;  /* 0x000000ffff139224 */ /* 0x000fe400078e0022 */
[----:B------:R-:W-:-:S07]  /*4b40*/  @!P1 IMAD.MOV.U32 R16, RZ, RZ, R35 ;  /* 0x000000ffff109224 */ /* 0x000fce00078e0023 */
.L_x_138:
        /* <DEDUP_REMOVED lines=11> */
.L_x_137:
[----:B------:R-:W-:Y:S01]  /*4c00*/  BAR.SYNC.DEFER_BLOCKING 0x0 ;  /* 0x0000000000007b1d */ /* 0x000fe20000010000 */
[----:B------:R-:W-:Y:S02]  /*4c10*/  IADD3 R18, P0, PT, R32, R2, RZ ;  /* 0x0000000220127210 */ /* 0x000fe40007f1e0ff */
[----:B------:R-:W-:-:S03]  /*4c20*/  ISETP.NE.AND P1, PT, R37, RZ, PT ;  /* 0x000000ff2500720c */ /* 0x000fc60003f25270 */
[----:B------:R-:W-:Y:S01]  /*4c30*/  IMAD.X R19, R33, 0x1, R3, P0 ;  /* 0x0000000121137824 */ /* 0x000fe200000e0603 */
[----:B------:R-:W-:Y:S01]  /*4c40*/  IADD3 R16, P0, PT, R30, R18, RZ ;  /* 0x000000121e107210 */ /* 0x000fe20007f1e0ff */
[----:B------:R-:W0:Y:S01]  /*4c50*/  S2R R27, SR_LANEID ;  /* 0x00000000001b7919 */ /* 0x000e220000000000 */
[----:B------:R-:W1:Y:S01]  /*4c60*/  S2UR UR5, SR_CTAID.X ;  /* 0x00000000000579c3 */ /* 0x000e620000002500 */
[----:B------:R-:W2:Y:S02]  /*4c70*/  LDCU.64 UR6, c[0x0][0x388] ;  /* 0x00007100ff0677ac */ /* 0x000ea40008000a00 */
[----:B------:R-:W-:Y:S01]  /*4c80*/  IMAD.X R17, R31, 0x1, R19, P0 ;  /* 0x000000011f117824 */ /* 0x000fe200000e0613 */
[----:B------:R-:W-:Y:S02]  /*4c90*/  IADD3 R20, P0, PT, R28, R16, RZ ;  /* 0x000000101c147210 */ /* 0x000fe40007f1e0ff */
[----:B------:R-:W-:-:S03]  /*4ca0*/  LOP3.LUT R28, R37, 0x1f, RZ, 0xc0, !PT ;  /* 0x0000001f251c7812 */ /* 0x000fc600078ec0ff */
[----:B------:R-:W-:Y:S01]  /*4cb0*/  IMAD.X R21, R29, 0x1, R17, P0 ;  /* 0x000000011d157824 */ /* 0x000fe200000e0611 */
[----:B------:R-:W-:Y:S02]  /*4cc0*/  IADD3 R22, P0, PT, R24, R20, RZ ;  /* 0x0000001418167210 */ /* 0x000fe40007f1e0ff */
[----:B------:R-:W1:Y:S03]  /*4cd0*/  LDC R24, c[0x0][0x398] ;  /* 0x0000e600ff187b82 */ /* 0x000e660000000800 */
[----:B------:R-:W-:Y:S01]  /*4ce0*/  IMAD.X R23, R25, 0x1, R21, P0 ;  /* 0x0000000119177824 */ /* 0x000fe200000e0615 */
[----:B------:R-:W-:-:S04]  /*4cf0*/  IADD3 R14, P0, PT, R14, R22, RZ ;  /* 0x000000160e0e7210 */ /* 0x000fc80007f1e0ff */
[----:B------:R-:W3:Y:S01]  /*4d00*/  @!P1 LDC R25, c[0x0][0x3b0] ;  /* 0x0000ec00ff199b82 */ /* 0x000ee20000000800 */
[----:B------:R-:W-:Y:S01]  /*4d10*/  IMAD.X R15, R15, 0x1, R23, P0 ;  /* 0x000000010f0f7824 */ /* 0x000fe200000e0617 */
[----:B------:R-:W-:-:S05]  /*4d20*/  IADD3 R12, P0, PT, R12, R14, RZ ;  /* 0x0000000e0c0c7210 */ /* 0x000fca0007f1e0ff */
[----:B------:R-:W-:Y:S01]  /*4d30*/  IMAD.X R13, R13, 0x1, R15, P0 ;  /* 0x000000010d0d7824 */ /* 0x000fe200000e060f */
[----:B------:R-:W-:Y:S01]  /*4d40*/  IADD3 R10, P0, PT, R10, R12, RZ ;  /* 0x0000000c0a0a7210 */ /* 0x000fe20007f1e0ff */
[----:B0-----:R-:W-:-:S04]  /*4d50*/  IMAD R27, R27, 0x50, R0 ;  /* 0x000000501b1b7824 */ /* 0x001fc800078e0200 */
[----:B------:R-:W-:Y:S01]  /*4d60*/  IMAD.X R11, R11, 0x1, R13, P0 ;  /* 0x000000010b0b7824 */ /* 0x000fe200000e060d */
[----:B------:R-:W-:Y:S01]  /*4d70*/  IADD3 R8, P0, PT, R8, R10, RZ ;  /* 0x0000000a08087210 */ /* 0x000fe20007f1e0ff */
[----:B------:R0:W-:Y:S01]  /*4d80*/  STS.64 [R27], R2 ;  /* 0x000000021b007388 */ /* 0x0001e20000000a00 */
[----:B-1----:R-:W-:-:S03]  /*4d90*/  VIADD R24, R24, UR5 ;  /* 0x0000000518187c36 */ /* 0x002fc60008000000 */
[----:B------:R-:W-:Y:S01]  /*4da0*/  IMAD.X R9, R9, 0x1, R11, P0 ;  /* 0x0000000109097824 */ /* 0x000fe200000e060b */
[----:B------:R-:W-:Y:S01]  /*4db0*/  STS.64 [R27+0x8], R18 ;  /* 0x000008121b007388 */ /* 0x000fe20000000a00 */
[----:B---3--:R-:W-:-:S03]  /*4dc0*/  @!P1 IMAD R26, R24, -0x11e0, R25 ;  /* 0xffffee20181a9824 */ /* 0x008fc600078e0219 */
[----:B------:R-:W-:Y:S01]  /*4dd0*/  STS.64 [R27+0x10], R16 ;  /* 0x000010101b007388 */ /* 0x000fe20000000a00 */
[----:B------:R-:W-:Y:S02]  /*4de0*/  LOP3.LUT R25, R37, 0x3e0, RZ, 0xc0, !PT ;  /* 0x000003e025197812 */ /* 0x000fe400078ec0ff */
[----:B0-----:R-:W-:Y:S01]  /*4df0*/  IADD3 R2, P0, PT, R6, R8, RZ ;  /* 0x0000000806027210 */ /* 0x001fe20007f1e0ff */
[----:B------:R-:W-:Y:S02]  /*4e00*/  STS.64 [R27+0x18], R20 ;  /* 0x000018141b007388 */ /* 0x000fe40000000a00 */
[----:B------:R-:W-:Y:S02]  /*4e10*/  IMAD R28, R25, 0xb, R28 ;  /* 0x0000000b191c7824 */ /* 0x000fe400078e021c */
[----:B------:R-:W-:Y:S01]  /*4e20*/  IMAD.X R3, R7, 0x1, R9, P0 ;  /* 0x0000000107037824 */ /* 0x000fe200000e0609 */
[----:B------:R-:W-:Y:S01]  /*4e30*/  IADD3 R4, P0, PT, R4, R2, RZ ;  /* 0x0000000204047210 */ /* 0x000fe20007f1e0ff */
[----:B------:R-:W-:Y:S01]  /*4e40*/  STS.64 [R27+0x20], R22 ;  /* 0x000020161b007388 */ /* 0x000fe20000000a00 */
[----:B------:R-:W-:-:S02]  /*4e50*/  IMAD R25, R24, 0x11e0, RZ ;  /* 0x000011e018197824 */ /* 0x000fc400078e02ff */
[----:B------:R-:W-:Y:S01]  /*4e60*/  VIADD R32, R28, 0xc0 ;  /* 0x000000c01c207836 */ /* 0x000fe20000000000 */
[----:B------:R-:W-:Y:S01]  /*4e70*/  STS.64 [R27+0x28], R14 ;  /* 0x0000280e1b007388 */ /* 0x000fe20000000a00 */
[----:B------:R-:W-:Y:S01]  /*4e80*/  IMAD.X R5, R5, 0x1, R3, P0 ;  /* 0x0000000105057824 */ /* 0x000fe200000e0603 */
[----:B------:R-:W-:Y:S02]  /*4e90*/  IADD3 R25, P0, PT, R25, R28, RZ ;  /* 0x0000001c19197210 */ /* 0x000fe40007f1e0ff */
[----:B------:R-:W-:Y:S03]  /*4ea0*/  STS.64 [R27+0x30], R12 ;  /* 0x0000300c1b007388 */ /* 0x000fe60000000a00 */
[----:B------:R-:W-:Y:S01]  /*4eb0*/  IMAD.X R30, RZ, RZ, RZ, P0 ;  /* 0x000000ffff1e7224 */ /* 0x000fe200000e06ff */
[----:B------:R-:W-:Y:S01]  /*4ec0*/  STS.64 [R27+0x38], R10 ;  /* 0x0000380a1b007388 */ /* 0x000fe20000000a00 */
[----:B--2---:R-:W-:-:S03]  /*4ed0*/  LEA R24, P0, R25, UR6, 0x3 ;  /* 0x0000000619187c11 */ /* 0x004fc6000f8018ff */
[----:B------:R-:W-:Y:S01]  /*4ee0*/  STS.64 [R27+0x40], R8 ;  /* 0x000040081b007388 */ /* 0x000fe20000000a00 */
[----:B------:R-:W-:Y:S01]  /*4ef0*/  LEA.HI.X R25, R25, UR7, R30, 0x3, P0 ;  /* 0x0000000719197c11 */ /* 0x000fe200080f1c1e */
[----:B------:R-:W-:Y:S02]  /*4f00*/  VIADD R30, R28, 0xa0 ;  /* 0x000000a01c1e7836 */ /* 0x000fe40000000000 */
[----:B------:R-:W-:Y:S04]  /*4f10*/  STS.64 [R27+0x48], R2 ;  /* 0x000048021b007388 */ /* 0x000fe80000000a00 */
[----:B------:R-:W-:Y:S01]  /*4f20*/  STS.64 [R27+0x50], R4 ;  /* 0x000050041b007388 */ /* 0x000fe20000000a00 */
[----:B------:R-:W-:-:S03]  /*4f30*/  NOP ;  /* 0x0000000000007918 */ /* 0x000fc60000000000 */
[----:B------:R-:W-:Y:S04]  /*4f40*/  LDS.64 R20, [R0] ;  /* 0x0000000000147984 */ /* 0x000fe80000000a00 */
[----:B------:R-:W-:Y:S04]  /*4f50*/  LDS.64 R16, [R0+0x100] ;  /* 0x0001000000107984 */ /* 0x000fe80000000a00 */
        /* <DEDUP_REMOVED lines=8> */
[----:B------:R0:W-:Y:S04]  /*4fe0*/  LDS.64 R22, [R0+0xa00] ;  /* 0x000a000000167984 */ /* 0x0001e80000000a00 */
[----:B------:R1:W-:Y:S01]  /*4ff0*/  @!P1 STS [UR4+0x8f00], R26 ;  /* 0x008f001aff009988 */ /* 0x0003e20008000804 */
[----:B------:R-:W-:Y:S01]  /*5000*/  BAR.SYNC.DEFER_BLOCKING 0x0 ;  /* 0x0000000000007b1d */ /* 0x000fe20000010000 */
[----:B0-----:R-:W-:-:S02]  /*5010*/  VIADD R0, R28, 0x20 ;  /* 0x000000201c007836 */ /* 0x001fc40000000000 */
[----:B-1----:R-:W-:-:S03]  /*5020*/  VIADD R26, R28, 0x40 ;  /* 0x000000401c1a7836 */ /* 0x002fc60000000000 */
[----:B------:R-:W0:Y:S02]  /*5030*/  LDS R27, [UR4+0x8f00] ;  /* 0x008f0004ff1b7984 */ /* 0x000e240008000800 */
[-C--:B0-----:R-:W-:Y:S02]  /*5040*/  ISETP.GE.AND P5, PT, R28, R27.reuse, PT ;  /* 0x0000001b1c00720c */ /* 0x081fe40003fa6270 */
[-C--:B------:R-:W-:Y:S01]  /*5050*/  ISETP.GE.AND P6, PT, R0, R27.reuse, PT ;  /* 0x0000001b0000720c */ /* 0x080fe20003fc6270 */
[----:B------:R-:W-:Y:S01]  /*5060*/  VIADD R0, R28, 0x60 ;  /* 0x000000601c007836 */ /* 0x000fe20000000000 */
[-C--:B------:R-:W-:Y:S01]  /*5070*/  ISETP.GE.AND P0, PT, R26, R27.reuse, PT ;  /* 0x0000001b1a00720c */ /* 0x080fe20003f06270 */
[----:B------:R-:W-:Y:S01]  /*5080*/  VIADD R26, R28, 0x80 ;  /* 0x000000801c1a7836 */ /* 0x000fe20000000000 */
[-C--:B------:R-:W-:Y:S02]  /*5090*/  ISETP.GE.AND P3, PT, R30, R27.reuse, PT ;  /* 0x0000001b1e00720c */ /* 0x080fe40003f66270 */
[-C--:B------:R-:W-:Y:S01]  /*50a0*/  ISETP.GE.AND P1, PT, R0, R27.reuse, PT ;  /* 0x0000001b0000720c */ /* 0x080fe20003f26270 */
[----:B------:R-:W-:Y:S01]  /*50b0*/  VIADD R0, R28, 0xe0 ;  /* 0x000000e01c007836 */ /* 0x000fe20000000000 */
[-C--:B------:R-:W-:Y:S01]  /*50c0*/  ISETP.GE.AND P2, PT, R26, R27.reuse, PT ;  /* 0x0000001b1a00720c */ /* 0x080fe20003f46270 */
[----:B------:R-:W-:Y:S01]  /*50d0*/  VIADD R26, R28, 0x100 ;  /* 0x000001001c1a7836 */ /* 0x000fe20000000000 */
[-C--:B------:R-:W-:Y:S01]  /*50e0*/  ISETP.GE.AND P4, PT, R32, R27.reuse, PT ;  /* 0x0000001b2000720c */ /* 0x080fe20003f86270 */
[----:B------:R0:W-:Y:S01]  /*50f0*/  @!P5 STG.E.64 desc[UR8][R24.64], R20 ;  /* 0x000000141800d986 */ /* 0x0001e2000c101b08 */
[----:B------:R-:W-:Y:S01]  /*5100*/  ISETP.GE.AND P5, PT, R0, R27, PT ;  /* 0x0000001b0000720c */ /* 0x000fe20003fa6270 */
[----:B------:R-:W-:-:S02]  /*5110*/  VIADD R0, R28, 0x120 ;  /* 0x000001201c007836 */ /* 0x000fc40000000000 */
        /* <DEDUP_REMOVED lines=16> */
.L_x_122:
[----:B------:R-:W-:Y:S01]  /*5220*/  BSSY B1, `(.L_x_153) ;  /* 0x0000006000017945 */ /* 0x000fe20003800000 */
[----:B------:R-:W-:Y:S01]  /*5230*/  PLOP3.LUT P0, PT, P0, PT, PT, 0x8, 0x80 ;  /* 0x000000000080781c */ /* 0x000fe2000070e170 */
[----:B------:R-:W-:-:S12]  /*5240*/  IMAD.MOV.U32 R3, RZ, RZ, -0x1 ;  /* 0xffffffffff037424 */ /* 0x000fd800078e00ff */
[----:B------:R-:W-:Y:S05]  /*5250*/  WARPSYNC.COLLECTIVE R3, `(.L_x_154) ;  /* 0x0000000003087348 */ /* 0x000fea0003c00000 */
[----:B------:R-:W-:Y:S01]  /*5260*/  VOTE.ANY P0, P0 ;  /* 0x0000000000ff7806 */ /* 0x000fe20000000100 */
[----:B------:R-:W-:-:S12]  /*5270*/  ENDCOLLECTIVE ;  /* 0x000000000000791b */ /* 0x000fd80003800000 */
.L_x_154:
[----:B------:R-:W-:Y:S05]  /*5280*/  BSYNC B1 ;  /* 0x0000000000017941 */ /* 0x000fea0003800000 */
.L_x_153:
[----:B------:R-:W-:Y:S05]  /*5290*/  BRA `(.L_x_155) ;  /* 0xffffffc0009c7947 */ /* 0x000fea000383ffff */
.L_x_124:
[----:B------:R-:W-:Y:S01]  /*52a0*/  BSSY B1, `(.L_x_156) ;  /* 0x0000006000017945 */ /* 0x000fe20003800000 */
[----:B------:R-:W-:Y:S01]  /*52b0*/  PLOP3.LUT P0, PT, P0, PT, PT, 0x8, 0x80 ;  /* 0x000000000080781c */ /* 0x000fe2000070e170 */
[----:B------:R-:W-:-:S12]  /*52c0*/  IMAD.MOV.U32 R3, RZ, RZ, -0x1 ;  /* 0xffffffffff037424 */ /* 0x000fd800078e00ff */
[----:B------:R-:W-:Y:S05]  /*52d0*/  WARPSYNC.COLLECTIVE R3, `(.L_x_157) ;  /* 0x0000000003087348 */ /* 0x000fea0003c00000 */
[----:B------:R-:W-:Y:S01]  /*52e0*/  VOTE.ANY P0, P0 ;  /* 0x0000000000ff7806 */ /* 0x000fe20000000100 */
[----:B------:R-:W-:-:S12]  /*52f0*/  ENDCOLLECTIVE ;  /* 0x000000000000791b */ /* 0x000fd80003800000 */
.L_x_157:
[----:B------:R-:W-:Y:S05]  /*5300*/  BSYNC B1 ;  /* 0x0000000000017941 */ /* 0x000fea0003800000 */
.L_x_156:
[----:B------:R-:W-:Y:S05]  /*5310*/  BRA `(.L_x_158) ;  /* 0xffffffc400047947 */ /* 0x000fea000383ffff */
.L_x_126:
[----:B------:R-:W0:Y:S01]  /*5320*/  S2R R20, SR_GEMASK ;  /* 0x0000000000147919 */ /* 0x000e220000003c00 */
[----:B------:R-:W-:Y:S01]  /*5330*/  BSSY B1, `(.L_x_159) ;  /* 0x0000006000017945 */ /* 0x000fe20003800000 */
[----:B------:R-:W-:Y:S01]  /*5340*/  PLOP3.LUT P0, PT, P0, PT, PT, 0x8, 0x80 ;  /* 0x000000000080781c */ /* 0x000fe2000070e170 */
[----:B------:R-:W-:-:S12]  /*5350*/  IMAD.MOV.U32 R3, RZ, RZ, -0x1 ;  /* 0xffffffffff037424 */ /* 0x000fd800078e00ff */
[----:B0-----:R-:W-:Y:S05]  /*5360*/  WARPSYNC.COLLECTIVE R3, `(.L_x_160) ;  /* 0x0000000003087348 */ /* 0x001fea0003c00000 */
[----:B------:R-:W-:Y:S01]  /*5370*/  VOTE.ANY R3, PT, P0 ;  /* 0x0000000000037806 */ /* 0x000fe200000e0100 */
[----:B0-----:R-:W-:Y:S06]  /*5380*/  ENDCOLLECTIVE ;  /* 0x000000000000791b */ /* 0x001fec0003800000 */
.L_x_160:
[----:B------:R-:W-:Y:S05]  /*5390*/  BSYNC B1 ;  /* 0x0000000000017941 */ /* 0x000fea0003800000 */
.L_x_159:
[----:B------:R-:W-:Y:S01]  /*53a0*/  LOP3.LUT R3, R3, 0x80000000, R20, 0xec, !PT ;  /* 0x8000000003037812 */ /* 0x000fe200078eec14 */
[----:B------:R-:W-:-:S04]  /*53b0*/  IMAD.MOV.U32 R21, RZ, RZ, 0x1 ;  /* 0x00000001ff157424 */ /* 0x000fc800078e00ff */
        /* <DEDUP_REMOVED lines=8> */
.L_x_161:
[----:B------:R-:W-:Y:S02]  /*5440*/  IMAD.MOV.U32 R20, RZ, RZ, R11 ;  /* 0x000000ffff147224 */ /* 0x000fe400078e000b */
[----:B------:R-:W-:-:S07]  /*5450*/  IMAD.MOV.U32 R26, RZ, RZ, R23 ;  /* 0x000000ffff1a7224 */ /* 0x000fce00078e0017 */
[----:B------:R-:W-:Y:S05]  /*5460*/  WARPSYNC.COLLECTIVE R3, `(.L_x_162) ;  /* 0x0000000003087348 */ /* 0x000fea0003c00000 */
[----:B------:R0:W1:Y:S02]  /*5470*/  SHFL.DOWN P0, R23, R20, R21, R22 ;  /* 0x0800001514177389 */ /* 0x0000640000000016 */
[----:B01----:R-:W-:Y:S05]  /*5480*/  ENDCOLLECTIVE ;  /* 0x000000000000791b */ /* 0x003fea0003800000 */
.L_x_162:
[----:B------:R-:W-:Y:S01]  /*5490*/  IMAD.MOV.U32 R21, RZ, RZ, 0x2 ;  /* 0x00000002ff157424 */ /* 0x000fe200078e00ff */
[----:B------:R-:W-:-:S04]  /*54a0*/  ISETP.GE.AND P0, PT, R45, R22, PT ;  /* 0x000000162d00720c */ /* 0x000fc80003f06270 */
[----:B------:R-:W-:Y:S02]  /*54b0*/  SEL R27, R26, RZ, !P0 ;  /* 0x000000ff1a1b7207 */ /* 0x000fe40004000000 */
[----:B------:R-:W-:Y:S02]  /*54c0*/  SEL R23, R23, RZ, !P0 ;  /* 0x000000ff17177207 */ /* 0x000fe40004000000 */
[----:B------:R-:W-:-:S05]  /*54d0*/  IADD3 R27, P0, PT, R10, R27, RZ ;  /* 0x0000001b0a1b7210 */ /* 0x000fca0007f1e0ff */
[----:B------:R-:W-:Y:S02]  /*54e0*/  IMAD.MOV.U32 R20, RZ, RZ, R27 ;  /* 0x000000ffff147224 */ /* 0x000fe400078e001b */
[----:B------:R-:W-:Y:S02]  /*54f0*/  IMAD.X R35, R11, 0x1, R23, P0 ;  /* 0x000000010b237824 */ /* 0x000fe400000e0617 */
[----:B------:R-:W-:-:S07]  /*5500*/  VIADD R11, R45, 0x2 ;  /* 0x000000022d0b7836 */ /* 0x000fce0000000000 */
[----:B------:R-:W-:Y:S05]  /*5510*/  WARPSYNC.COLLECTIVE R3, `(.L_x_163) ;  /* 0x0000000003087348 */ /* 0x000fea0003c00000 */
[----:B------:R0:W1:Y:S02]  /*5520*/  SHFL.DOWN P0, R23, R20, R21, R22 ;  /* 0x0800001514177389 */ /* 0x0000640000000016 */
[----:B01----:R-:W-:Y:S05]  /*5530*/  ENDCOLLECTIVE ;  /* 0x000000000000791b */ /* 0x003fea0003800000 */
.L_x_163:
[----:B------:R-:W-:Y:S01]  /*5540*/  ISETP.GT.AND P1, PT, R11, R22, PT ;  /* 0x000000160b00720c */ /* 0x000fe20003f24270 */
[----:B------:R-:W-:-:S03]  /*5550*/  IMAD.MOV.U32 R20, RZ, RZ, R35 ;  /* 0x000000ffff147224 */ /* 0x000fc600078e0023 */
[----:B------:R-:W-:-:S09]  /*5560*/  SEL R10, R23, RZ, !P1 ;  /* 0x000000ff170a7207 */ /* 0x000fd20004800000 */
[----:B------:R-:W-:Y:S05]  /*5570*/  WARPSYNC.COLLECTIVE R3, `(.L_x_164) ;  /* 0x0000000003087348 */ /* 0x000fea0003c00000 */
[----:B------:R0:W1:Y:S02]  /*5580*/  SHFL.DOWN P0, R23, R20, R21, R22 ;  /* 0x0800001514177389 */ /* 0x0000640000000016 */
[----:B01----:R-:W-:Y:S05]  /*5590*/  ENDCOLLECTIVE ;  /* 0x000000000000791b */ /* 0x003fea0003800000 */
.L_x_164:
[----:B------:R-:W-:-:S05]  /*55a0*/  IADD3 R37, P2, PT, R10, R27, RZ ;  /* 0x0000001b0a257210 */ /* 0x000fca0007f5e0ff */
[----:B------:R-:W-:Y:S02]  /*55b0*/  IMAD.MOV.U32 R20, RZ, RZ, R37 ;  /* 0x000000ffff147224 */ /* 0x000fe400078e0025 */
[----:B------:R-:W-:Y:S02]  /*55c0*/  IMAD.MOV.U32 R21, RZ, RZ, 0x4 ;  /* 0x00000004ff157424 */ /* 0x000fe400078e00ff */
[----:B------:R-:W-:Y:S02]  /*55d0*/  IMAD.MOV.U32 R26, RZ, RZ, R23 ;  /* 0x000000ffff1a7224 */ /* 0x000fe400078e0017 */
[----:B------:R-:W-:-:S03]  /*55e0*/  VIADD R23, R45, 0x4 ;  /* 0x000000042d177836 */ /* 0x000fc60000000000 */
[----:B------:R-:W-:Y:S02]  /*55f0*/  SEL R26, R26, RZ, !P1 ;  /* 0x000000ff1a1a7207 */ /* 0x000fe40004800000 */
[----:B------:R-:W-:-:S13]  /*5600*/  ISETP.GT.AND P1, PT, R23, R22, PT ;  /* 0x000000161700720c */ /* 0x000fda0003f24270 */
[----:B------:R-:W-:Y:S05]  /*5610*/  WARPSYNC.COLLECTIVE R3, `(.L_x_165) ;  /* 0x0000000003087348 */ /* 0x000fea0003c00000 */
[----:B------:R0:W1:Y:S02]  /*5620*/  SHFL.DOWN P0, R23, R20, R21, R22 ;  /* 0x0800001514177389 */ /* 0x0000640000000016 */
[----:B01----:R-:W-:Y:S05]  /*5630*/  ENDCOLLECTIVE ;  /* 0x000000000000791b */ /* 0x003fea0003800000 */
.L_x_165:
[----:B------:R-:W-:-:S04]  /*5640*/  IMAD.X R11, R26, 0x1, R35, P2 ;  /* 0x000000011a0b7824 */ /* 0x000fc800010e0623 */
[----:B------:R-:W-:Y:S01]  /*5650*/  IMAD.MOV.U32 R20, RZ, RZ, R11 ;  /* 0x000000ffff147224 */ /* 0x000fe200078e000b */
[----:B------:R-:W-:-:S07]  /*5660*/  SEL R10, R23, RZ, !P1 ;  /* 0x000000ff170a7207 */ /* 0x000fce0004800000 */
[----:B------:R-:W-:Y:S05]  /*5670*/  WARPSYNC.COLLECTIVE R3, `(.L_x_166) ;  /* 0x0000000003087348 */ /* 0x000fea0003c00000 */
[----:B------:R0:W1:Y:S02]  /*5680*/  SHFL.DOWN P0, R23, R20, R21, R22 ;  /* 0x0800001514177389 */ /* 0x0000640000000016 */
[----:B01----:R-:W-:Y:S05]  /*5690*/  ENDCOLLECTIVE ;  /* 0x000000000000791b */ /* 0x003fea0003800000 */
.L_x_166:
[----:B------:R-:W-:-:S05]  /*56a0*/  IADD3 R35, P2, PT, R10, R37, RZ ;  /* 0x000000250a237210 */ /* 0x000fca0007f5e0ff */
[----:B------:R-:W-:Y:S02]  /*56b0*/  IMAD.MOV.U32 R20, RZ, RZ, R35 ;  /* 0x000000ffff147224 */ /* 0x000fe400078e0023 */
[----:B------:R-:W-:Y:S02]  /*56c0*/  IMAD.MOV.U32 R21, RZ, RZ, 0x8 ;  /* 0x00000008ff157424 */ /* 0x000fe400078e00ff */
[----:B------:R-:W-:-:S07]  /*56d0*/  IMAD.MOV.U32 R10, RZ, RZ, R23 ;  /* 0x000000ffff0a7224 */ /* 0x000fce00078e0017 */
[----:B------:R-:W-:Y:S05]  /*56e0*/  WARPSYNC.COLLECTIVE R3, `(.L_x_167) ;  /* 0x0000000003087348 */ /* 0x000fea0003c00000 */
[----:B------:R0:W1:Y:S02]  /*56f0*/  SHFL.DOWN P0, R23, R20, R21, R22 ;  /* 0x0800001514177389 */ /* 0x0000640000000016 */
[----:B01----:R-:W-:Y:S05]  /*5700*/  ENDCOLLECTIVE ;  /* 0x000000000000791b */ /* 0x003fea0003800000 */
.L_x_167:
[----:B------:R-:W-:-:S05]  /*5710*/  SEL R10, R10, RZ, !P1 ;  /* 0x000000ff0a0a7207 */ /* 0x000fca0004800000 */
[----:B------:R-:W-:Y:S02]  /*5720*/  IMAD.X R27, R10, 0x1, R11, P2 ;  /* 0x000000010a1b7824 */ /* 0x000fe400010e060b */
[----:B------:R-:W-:Y:S02]  /*5730*/  VIADD R11, R45, 0x8 ;  /* 0x000000082d0b7836 */ /* 0x000fe40000000000 */
[----:B------:R-:W-:-:S03]  /*5740*/  IMAD.MOV.U32 R20, RZ, RZ, R27 ;  /* 0x000000ffff147224 */ /* 0x000fc600078e001b */
[----:B------:R-:W-:Y:S01]  /*5750*/  ISETP.GT.AND P1, PT, R11, R22, PT ;  /* 0x000000160b00720c */ /* 0x000fe20003f24270 */
[----:B------:R-:W-:-:S12]  /*5760*/  IMAD.MOV.U32 R10, RZ, RZ, R23 ;  /* 0x000000ffff0a7224 */ /* 0x000fd800078e0017 */
[----:B------:R-:W-:Y:S05]  /*5770*/  WARPSYNC.COLLECTIVE R3, `(.L_x_168) ;  /* 0x0000000003087348 */ /* 0x000fea0003c00000 */
[----:B------:R0:W1:Y:S02]  /*5780*/  SHFL.DOWN P0, R23, R20, R21, R22 ;  /* 0x0800001514177389 */ /* 0x0000640000000016 */
[----:B01----:R-:W-:Y:S05]  /*5790*/  ENDCOLLECTIVE ;  /* 0x000000000000791b */ /* 0x003fea0003800000 */
.L_x_168:
        /* <DEDUP_REMOVED lines=10> */
.L_x_169:
[----:B------:R-:W-:Y:S02]  /*5840*/  IMAD.MOV.U32 R20, RZ, RZ, R37 ;  /* 0x000000ffff147224 */ /* 0x000fe400078e0025 */
[----:B------:R-:W-:-:S07]  /*5850*/  IMAD.MOV.U32 R10, RZ, RZ, R23 ;  /* 0x000000ffff0a7224 */ /* 0x000fce00078e0017 */
[----:B------:R-:W-:Y:S05]  /*5860*/  WARPSYNC.COLLECTIVE R3, `(.L_x_170) ;  /* 0x0000000003087348 */ /* 0x000fea0003c00000 */
[----:B------:R0:W1:Y:S02]  /*5870*/  SHFL.DOWN P0, R23, R20, R21, R22 ;  /* 0x0800001514177389 */ /* 0x0000640000000016 */
[----:B01----:R-:W-:Y:S05]  /*5880*/  ENDCOLLECTIVE ;  /* 0x000000000000791b */ /* 0x003fea0003800000 */
.L_x_170:
[----:B------:R-:W0:Y:S02]  /*5890*/  LDCU.64 UR6, c[0x0][0x390] ;  /* 0x00007200ff0677ac */ /* 0x000e240008000a00 */
[----:B0-----:R-:W-:-:S04]  /*58a0*/  UIADD3 UR6, UP0, UPT, UR6, 0x200, URZ ;  /* 0x0000020006067890 */ /* 0x001fc8000ff1e0ff */
[----:B------:R-:W-:Y:S01]  /*58b0*/  UIADD3.X UR7, UPT, UPT, URZ, UR7, URZ, UP0, !UPT ;  /* 0x00000007ff077290 */ /* 0x000fe200087fe4ff */
[----:B------:R-:W-:Y:S01]  /*58c0*/  ISETP.GT.AND P0, PT, R27, R22, PT ;  /* 0x000000161b00720c */ /* 0x000fe20003f04270 */
[----:B------:R-:W-:-:S03]  /*58d0*/  IMAD.U32 R26, RZ, RZ, UR6 ;  /* 0x00000006ff1a7e24 */ /* 0x000fc6000f8e00ff */
[----:B------:R-:W-:Y:S01]  /*58e0*/  SEL R10, R10, RZ, !P0 ;  /* 0x000000ff0a0a7207 */ /* 0x000fe20004000000 */
[----:B------:R-:W-:Y:S01]  /*58f0*/  IMAD.U32 R27, RZ, RZ, UR7 ;  /* 0x00000007ff1b7e24 */ /* 0x000fe2000f8e00ff */
[----:B------:R-:W-:Y:S02]  /*5900*/  SEL R34, R23, RZ, !P0 ;  /* 0x000000ff17227207 */ /* 0x000fe40004000000 */
[----:B------:R-:W-:Y:S02]  /*5910*/  ISETP.NE.U32.AND P0, PT, R8, 0x65, PT ;  /* 0x000000650800780c */ /* 0x000fe40003f05070 */
[----:B------:R-:W-:Y:S02]  /*5920*/  IADD3 R35, P1, PT, R10, R11, RZ ;  /* 0x0000000b0a237210 */ /* 0x000fe40007f3e0ff */
[----:B------:R-:W-:-:S03]  /*5930*/  ISETP.NE.AND.EX P0, PT, R9, RZ, PT, P0 ;  /* 0x000000ff0900720c */ /* 0x000fc60003f05300 */
[----:B------:R-:W-:-:S10]  /*5940*/  IMAD.X R34, R34, 0x1, R37, P1 ;  /* 0x0000000122227824 */ /* 0x000fd400008e0625 */
[----:B------:R-:W-:Y:S05]  /*5950*/  WARPSYNC.COLLECTIVE R3, `(.L_x_171) ;  /* 0x0000000003087348 */ /* 0x000fea0003c00000 */
[----:B------:R-:W-:Y:S01]  /*5960*/  VOTE.ALL P0, P0 ;  /* 0x0000000000ff7806 */ /* 0x000fe20000000000 */
[----:B------:R-:W-:-:S12]  /*5970*/  ENDCOLLECTIVE ;  /* 0x000000000000791b */ /* 0x000fd80003800000 */
.L_x_171:
[----:B------:R-:W-:Y:S05]  /*5980*/  BRA `(.L_x_172) ;  /* 0xffffffc000547947 */ /* 0x000fea000383ffff */
.L_x_128:
[----:B------:R-:W-:Y:S01]  /*5990*/  BSSY B1, `(.L_x_173) ;  /* 0x0000006000017945 */ /* 0x000fe20003800000 */
[----:B------:R-:W-:Y:S01]  /*59a0*/  PLOP3.LUT P0, PT, P0, PT, PT, 0x8, 0x80 ;  /* 0x000000000080781c */ /* 0x000fe2000070e170 */
[----:B------:R-:W-:-:S12]  /*59b0*/  IMAD.MOV.U32 R3, RZ, RZ, -0x1 ;  /* 0xffffffffff037424 */ /* 0x000fd800078e00ff */
[----:B------:R-:W-:Y:S05]  /*59c0*/  WARPSYNC.COLLECTIVE R3, `(.L_x_174) ;  /* 0x0000000003087348 */ /* 0x000fea0003c00000 */
[----:B------:R-:W-:Y:S01]  /*59d0*/  VOTE.ANY P0, P0 ;  /* 0x0000000000ff7806 */ /* 0x000fe20000000100 */
[----:B------:R-:W-:-:S12]  /*59e0*/  ENDCOLLECTIVE ;  /* 0x000000000000791b */ /* 0x000fd80003800000 */
.L_x_174:
[----:B------:R-:W-:Y:S05]  /*59f0*/  BSYNC B1 ;  /* 0x0000000000017941 */ /* 0x000fea0003800000 */
.L_x_173:
[----:B------:R-:W-:Y:S05]  /*5a00*/  BRA `(.L_x_175) ;  /* 0xffffffc000607947 */ /* 0x000fea000383ffff */
.L_x_130:
[----:B------:R-:W-:Y:S01]  /*5a10*/  BSSY B1, `(.L_x_176) ;  /* 0x0000006000017945 */ /* 0x000fe20003800000 */
[----:B------:R-:W-:Y:S01]  /*5a20*/  PLOP3.LUT P0, PT, P0, PT, PT, 0x8, 0x80 ;  /* 0x000000000080781c */ /* 0x000fe2000070e170 */
[----:B------:R-:W-:-:S12]  /*5a30*/  IMAD.MOV.U32 R3, RZ, RZ, -0x1 ;  /* 0xffffffffff037424 */ /* 0x000fd800078e00ff */
[----:B------:R-:W-:Y:S05]  /*5a40*/  WARPSYNC.COLLECTIVE R3, `(.L_x_177) ;  /* 0x0000000003087348 */ /* 0x000fea0003c00000 */
[----:B------:R-:W-:Y:S01]  /*5a50*/  VOTE.ANY P0, P0 ;  /* 0x0000000000ff7806 */ /* 0x000fe20000000100 */
[----:B------:R-:W-:-:S12]  /*5a60*/  ENDCOLLECTIVE ;  /* 0x000000000000791b */ /* 0x000fd80003800000 */
.L_x_177:
[----:B------:R-:W-:Y:S05]  /*5a70*/  BSYNC B1 ;  /* 0x0000000000017941 */ /* 0x000fea0003800000 */
.L_x_176:
[----:B------:R-:W-:Y:S05]  /*5a80*/  BRA `(.L_x_178) ;  /* 0xffffffc000c07947 */ /* 0x000fea000383ffff */
.L_x_132:
[----:B------:R-:W-:Y:S01]  /*5a90*/  BSSY B1, `(.L_x_179) ;  /* 0x0000006000017945 */ /* 0x000fe20003800000 */
[----:B------:R-:W-:Y:S01]  /*5aa0*/  PLOP3.LUT P0, PT, P0, PT, PT, 0x8, 0x80 ;  /* 0x000000000080781c */ /* 0x000fe2000070e170 */
[----:B------:R-:W-:-:S12]  /*5ab0*/  IMAD.MOV.U32 R3, RZ, RZ, -0x1 ;  /* 0xffffffffff037424 */ /* 0x000fd800078e00ff */
[----:B------:R-:W-:Y:S05]  /*5ac0*/  WARPSYNC.COLLECTIVE R3, `(.L_x_180) ;  /* 0x0000000003087348 */ /* 0x000fea0003c00000 */
[----:B------:R-:W-:Y:S01]  /*5ad0*/  VOTE.ANY R3, PT, P0 ;  /* 0x0000000000037806 */ /* 0x000fe200000e0100 */
[----:B------:R-:W-:Y:S06]  /*5ae0*/  ENDCOLLECTIVE ;  /* 0x000000000000791b */ /* 0x000fec0003800000 */
.L_x_180:
[----:B------:R-:W-:Y:S05]  /*5af0*/  BSYNC B1 ;  /* 0x0000000000017941 */ /* 0x000fea0003800000 */
.L_x_179:
[----:B------:R-:W0:Y:S01]  /*5b00*/  S2R R20, SR_GEMASK ;  /* 0x0000000000147919 */ /* 0x000e220000003c00 */
[----:B------:R-:W-:Y:S02]  /*5b10*/  IMAD.MOV.U32 R21, RZ, RZ, 0x1 ;  /* 0x00000001ff157424 */ /* 0x000fe400078e00ff */
[----:B------:R-:W-:Y:S01]  /*5b20*/  VIADD R36, R36, 0xffffffe0 ;  /* 0xffffffe024247836 */ /* 0x000fe20000000000 */
[----:B0-----:R-:W-:-:S05]  /*5b30*/  LOP3.LUT R3, R3, 0x80000000, R20, 0xec, !PT ;  /* 0x8000000003037812 */ /* 0x001fca00078eec14 */
        /* <DEDUP_REMOVED lines=8> */
.L_x_181:
[----:B------:R-:W-:Y:S02]  /*5bc0*/  IMAD.MOV.U32 R20, RZ, RZ, R11 ;  /* 0x000000ffff147224 */ /* 0x000fe400078e000b */
[----:B------:R-:W-:-:S07]  /*5bd0*/  IMAD.MOV.U32 R44, RZ, RZ, R23 ;  /* 0x000000ffff2c7224 */ /* 0x000fce00078e0017 */
[----:B------:R-:W-:Y:S05]  /*5be0*/  WARPSYNC.COLLECTIVE R3, `(.L_x_182) ;  /* 0x0000000003087348 */ /* 0x000fea0003c00000 */
[----:B------:R0:W1:Y:S02]  /*5bf0*/  SHFL.DOWN P0, R23, R20, R21, R22 ;  /* 0x0800001514177389 */ /* 0x0000640000000016 */
[----:B01----:R-:W-:Y:S05]  /*5c00*/  ENDCOLLECTIVE ;  /* 0x000000000000791b */ /* 0x003fea0003800000 */
.L_x_182:
[----:B------:R-:W-:Y:S01]  /*5c10*/  IMAD.MOV.U32 R21, RZ, RZ, 0x2 ;  /* 0x00000002ff157424 */ /* 0x000fe200078e00ff */
[----:B------:R-:W-:-:S04]  /*5c20*/  ISETP.GE.AND P0, PT, R45, R22, PT ;  /* 0x000000162d00720c */ /* 0x000fc80003f06270 */
[----:B------:R-:W-:Y:S02]  /*5c30*/  SEL R44, R44, RZ, !P0 ;  /* 0x000000ff2c2c7207 */ /* 0x000fe40004000000 */
[----:B------:R-:W-:Y:S02]  /*5c40*/  SEL R23, R23, RZ, !P0 ;  /* 0x000000ff17177207 */ /* 0x000fe40004000000 */
[----:B------:R-:W-:-:S05]  /*5c50*/  IADD3 R10, P0, PT, R10, R44, RZ ;  /* 0x0000002c0a0a7210 */ /* 0x000fca0007f1e0ff */
[----:B------:R-:W-:Y:S02]  /*5c60*/  IMAD.X R11, R11, 0x1, R23, P0 ;  /* 0x000000010b0b7824 */ /* 0x000fe400000e0617 */
[----:B------:R-:W-:Y:S02]  /*5c70*/  VIADD R23, R45, 0x2 ;  /* 0x000000022d177836 */ /* 0x000fe40000000000 */
[----:B------:R-:W-:-:S03]  /*5c80*/  IMAD.MOV.U32 R20, RZ, RZ, R10 ;  /* 0x000000ffff147224 */ /* 0x000fc600078e000a */
[----:B------:R-:W-:-:S13]  /*5c90*/  ISETP.GT.AND P1, PT, R23, R22, PT ;  /* 0x000000161700720c */ /* 0x000fda0003f24270 */
[----:B------:R-:W-:Y:S05]  /*5ca0*/  WARPSYNC.COLLECTIVE R3, `(.L_x_183) ;  /* 0x0000000003087348 */ /* 0x000fea0003c00000 */
[----:B------:R0:W1:Y:S02]  /*5cb0*/  SHFL.DOWN P0, R23, R20, R21, R22 ;  /* 0x0800001514177389 */ /* 0x0000640000000016 */
[----:B01----:R-:W-:Y:S05]  /*5cc0*/  ENDCOLLECTIVE ;  /* 0x000000000000791b */ /* 0x003fea0003800000 */
.L_x_183:
[----:B------:R-:W-:Y:S01]  /*5cd0*/  IMAD.MOV.U32 R20, RZ, RZ, R11 ;  /* 0x000000ffff147224 */ /* 0x000fe200078e000b */
[----:B------:R-:W-:-:S04]  /*5ce0*/  SEL R23, R23, RZ, !P1 ;  /* 0x000000ff17177207 */ /* 0x000fc80004800000 */
[----:B------:R-:W-:-:S13]  /*5cf0*/  IADD3 R10, P2, PT, R23, R10, RZ ;  /* 0x0000000a170a7210 */ /* 0x000fda0007f5e0ff */
[----:B------:R-:W-:Y:S05]  /*5d00*/  WARPSYNC.COLLECTIVE R3, `(.L_x_184) ;  /* 0x0000000003087348 */ /* 0x000fea0003c00000 */
[----:B------:R0:W1:Y:S02]  /*5d10*/  SHFL.DOWN P0, R23, R20, R21, R22 ;  /* 0x0800001514177389 */ /* 0x0000640000000016 */
[----:B01----:R-:W-:Y:S05]  /*5d20*/  ENDCOLLECTIVE ;  /* 0x000000000000791b */ /* 0x003fea0003800000 */
.L_x_184:
        /* <DEDUP_REMOVED lines=9> */
.L_x_185:
[----:B------:R-:W-:-:S04]  /*5dc0*/  IMAD.X R11, R44, 0x1, R11, P2 ;  /* 0x000000012c0b7824 */ /* 0x000fc800010e060b */
[----:B------:R-:W-:Y:S01]  /*5dd0*/  IMAD.MOV.U32 R20, RZ, RZ, R11 ;  /* 0x000000ffff147224 */ /* 0x000fe200078e000b */
[----:B------:R-:W-:-:S04]  /*5de0*/  SEL R23, R23, RZ, !P1 ;  /* 0x000000ff17177207 */ /* 0x000fc80004800000 */
[----:B------:R-:W-:-:S13]  /*5df0*/  IADD3 R10, P2, PT, R23, R10, RZ ;  /* 0x0000000a170a7210 */ /* 0x000fda0007f5e0ff */
[----:B------:R-:W-:Y:S05]  /*5e00*/  WARPSYNC.COLLECTIVE R3, `(.L_x_186) ;  /* 0x0000000003087348 */ /* 0x000fea0003c00000 */
[----:B------:R0:W1:Y:S02]  /*5e10*/  SHFL.DOWN P0, R23, R20, R21, R22 ;  /* 0x0800001514177389 */ /* 0x0000640000000016 */
[----:B01----:R-:W-:Y:S05]  /*5e20*/  ENDCOLLECTIVE ;  /* 0x000000000000791b */ /* 0x003fea0003800000 */
.L_x_186:
        /* <DEDUP_REMOVED lines=9> */
.L_x_187:
[----:B------:R-:W-:-:S04]  /*5ec0*/  IMAD.X R11, R44, 0x1, R11, P2 ;  /* 0x000000012c0b7824 */ /* 0x000fc800010e060b */
[----:B------:R-:W-:Y:S02]  /*5ed0*/  IMAD.MOV.U32 R20, RZ, RZ, R11 ;  /* 0x000000ffff147224 */ /* 0x000fe400078e000b */
[----:B------:R-:W-:-:S07]  /*5ee0*/  IMAD.MOV.U32 R44, RZ, RZ, R23 ;  /* 0x000000ffff2c7224 */ /* 0x000fce00078e0017 */
[----:B------:R-:W-:Y:S05]  /*5ef0*/  WARPSYNC.COLLECTIVE R3, `(.L_x_188) ;  /* 0x0000000003087348 */ /* 0x000fea0003c00000 */
[----:B------:R0:W1:Y:S02]  /*5f00*/  SHFL.DOWN P0, R23, R20, R21, R22 ;  /* 0x0800001514177389 */ /* 0x0000640000000016 */
[----:B01----:R-:W-:Y:S05]  /*5f10*/  ENDCOLLECTIVE ;  /* 0x000000000000791b */ /* 0x003fea0003800000 */
.L_x_188:
[----:B------:R-:W-:Y:S01]  /*5f20*/  SEL R44, R44, RZ, !P1 ;  /* 0x000000ff2c2c7207 */ /* 0x000fe20004800000 */
[----:B------:R-:W-:-:S03]  /*5f30*/  IMAD.MOV.U32 R21, RZ, RZ, 0x10 ;  /* 0x00000010ff157424 */ /* 0x000fc600078e00ff */
[----:B------:R-:W-:Y:S02]  /*5f40*/  IADD3 R10, P0, PT, R44, R10, RZ ;  /* 0x0000000a2c0a7210 */ /* 0x000fe40007f1e0ff */
[----:B------:R-:W-:-:S03]  /*5f50*/  SEL R44, R23, RZ, !P1 ;  /* 0x000000ff172c7207 */ /* 0x000fc60004800000 */
[----:B------:R-:W-:Y:S02]  /*5f60*/  IMAD.MOV.U32 R20, RZ, RZ, R10 ;  /* 0x000000ffff147224 */ /* 0x000fe400078e000a */
[----:B------:R-:W-:-:S07]  /*5f70*/  IMAD.X R11, R44, 0x1, R11, P0 ;  /* 0x000000012c0b7824 */ /* 0x000fce00000e060b */
[----:B------:R-:W-:Y:S05]  /*5f80*/  WARPSYNC.COLLECTIVE R3, `(.L_x_189) ;  /* 0x0000000003087348 */ /* 0x000fea0003c00000 */
[----:B------:R0:W1:Y:S02]  /*5f90*/  SHFL.DOWN P0, R23, R20, R21, R22 ;  /* 0x0800001514177389 */ /* 0x0000640000000016 */
[----:B01----:R-:W-:Y:S05]  /*5fa0*/  ENDCOLLECTIVE ;  /* 0x000000000000791b */ /* 0x003fea0003800000 */
.L_x_189:
[----:B------:R-:W-:Y:S02]  /*5fb0*/  IMAD.MOV.U32 R20, RZ, RZ, R11 ;  /* 0x000000ffff147224 */ /* 0x000fe400078e000b */
[----:B------:R-:W-:-:S07]  /*5fc0*/  IMAD.MOV.U32 R44, RZ, RZ, R23 ;  /* 0x000000ffff2c7224 */ /* 0x000fce00078e0017 */
[----:B------:R-:W-:Y:S05]  /*5fd0*/  WARPSYNC.COLLECTIVE R3, `(.L_x_190) ;  /* 0x0000000003087348 */ /* 0x000fea0003c00000 */
[----:B------:R0:W1:Y:S02]  /*5fe0*/  SHFL.DOWN P0, R23, R20, R21, R22 ;  /* 0x0800001514177389 */ /* 0x0000640000000016 */
[----:B01----:R-:W-:Y:S05]  /*5ff0*/  ENDCOLLECTIVE ;  /* 0x000000000000791b */ /* 0x003fea0003800000 */
.L_x_190:
[----:B------:R-:W-:-:S05]  /*6000*/  VIADD R3, R45, 0x10 ;  /* 0x000000102d037836 */ /* 0x000fca0000000000 */
[----:B------:R-:W-:Y:S01]  /*6010*/  ISETP.GT.AND P0, PT, R3, R22, PT ;  /* 0x000000160300720c */ /* 0x000fe20003f04270 */
[----:B------:R-:W-:-:S03]  /*6020*/  IMAD.MOV.U32 R3, RZ, RZ, -0x1 ;  /* 0xffffffffff037424 */ /* 0x000fc600078e00ff */
        /* <DEDUP_REMOVED lines=9> */
.L_x_191:
[----:B------:R-:W-:Y:S05]  /*60c0*/  BRA `(.L_x_192) ;  /* 0xffffffc000087947 */ /* 0x000fea000383ffff */
.L_x_139:
[----:B------:R-:W-:Y:S01]  /*60d0*/  BSSY B0, `(.L_x_193) ;  /* 0x0000006000007945 */ /* 0x000fe20003800000 */
[----:B------:R-:W-:Y:S01]  /*60e0*/  PLOP3.LUT P0, PT, P0, PT, PT, 0x8, 0x80 ;  /* 0x000000000080781c */ /* 0x000fe2000070e170 */
[----:B------:R-:W-:-:S12]  /*60f0*/  IMAD.MOV.U32 R3, RZ, RZ, -0x1 ;  /* 0xffffffffff037424 */ /* 0x000fd800078e00ff */
[----:B------:R-:W-:Y:S05]  /*6100*/  WARPSYNC.COLLECTIVE R3, `(.L_x_194) ;  /* 0x0000000003087348 */ /* 0x000fea0003c00000 */
[----:B------:R-:W-:Y:S01]  /*6110*/  VOTE.ANY P0, P0 ;  /* 0x0000000000ff7806 */ /* 0x000fe20000000100 */
[----:B------:R-:W-:-:S12]  /*6120*/  ENDCOLLECTIVE ;  /* 0x000000000000791b */ /* 0x000fd80003800000 */
.L_x_194:
[----:B------:R-:W-:Y:S05]  /*6130*/  BSYNC B0 ;  /* 0x0000000000007941 */ /* 0x000fea0003800000 */
.L_x_193:
[----:B------:R-:W-:Y:S05]  /*6140*/  BRA `(.L_x_195) ;  /* 0xffffffdc00187947 */ /* 0x000fea000383ffff */
.L_x_141:
[----:B------:R-:W-:Y:S01]  /*6150*/  BSSY B0, `(.L_x_196) ;  /* 0x0000006000007945 */ /* 0x000fe20003800000 */
[----:B------:R-:W-:Y:S01]  /*6160*/  PLOP3.LUT P0, PT, P0, PT, PT, 0x8, 0x80 ;  /* 0x000000000080781c */ /* 0x000fe2000070e170 */
[----:B------:R-:W-:-:S12]  /*6170*/  IMAD.MOV.U32 R3, RZ, RZ, -0x1 ;  /* 0xffffffffff037424 */ /* 0x000fd800078e00ff */
[----:B------:R-:W-:Y:S05]  /*6180*/  WARPSYNC.COLLECTIVE R3, `(.L_x_197) ;  /* 0x0000000003087348 */ /* 0x000fea0003c00000 */
[----:B------:R-:W-:Y:S01]  /*6190*/  VOTE.ANY P0, P0 ;  /* 0x0000000000ff7806 */ /* 0x000fe20000000100 */
[----:B------:R-:W-:-:S12]  /*61a0*/  ENDCOLLECTIVE ;  /* 0x000000000000791b */ /* 0x000fd80003800000 */
.L_x_197:
[----:B------:R-:W-:Y:S05]  /*61b0*/  BSYNC B0 ;  /* 0x0000000000007941 */ /* 0x000fea0003800000 */
.L_x_196:
[----:B------:R-:W-:Y:S05]  /*61c0*/  BRA `(.L_x_198) ;  /* 0xffffffdc00807947 */ /* 0x000fea000383ffff */
.L_x_143:
[----:B------:R-:W0:Y:S01]  /*61d0*/  S2R R20, SR_GEMASK ;  /* 0x0000000000147919 */ /* 0x000e220000003c00 */
[----:B------:R-:W-:Y:S01]  /*61e0*/  BSSY B0, `(.L_x_199) ;  /* 0x0000006000007945 */ /* 0x000fe20003800000 */
[----:B------:R-:W-:Y:S01]  /*61f0*/  PLOP3.LUT P0, PT, P0, PT, PT, 0x8, 0x80 ;  /* 0x000000000080781c */ /* 0x000fe2000070e170 */
[----:B------:R-:W-:-:S12]  /*6200*/  IMAD.MOV.U32 R3, RZ, RZ, -0x1 ;  /* 0xffffffffff037424 */ /* 0x000fd800078e00ff */
[----:B0-----:R-:W-:Y:S05]  /*6210*/  WARPSYNC.COLLECTIVE R3, `(.L_x_200) ;  /* 0x0000000003087348 */ /* 0x001fea0003c00000 */
[----:B------:R-:W-:Y:S01]  /*6220*/  VOTE.ANY R3, PT, P0 ;  /* 0x0000000000037806 */ /* 0x000fe200000e0100 */
[----:B0-----:R-:W-:Y:S06]  /*6230*/  ENDCOLLECTIVE ;  /* 0x000000000000791b */ /* 0x001fec0003800000 */
.L_x_200:
[----:B------:R-:W-:Y:S05]  /*6240*/  BSYNC B0 ;  /* 0x0000000000007941 */ /* 0x000fea0003800000 */
.L_x_199:
        /* <DEDUP_REMOVED lines=10> */
.L_x_201:
[----:B------:R-:W-:Y:S02]  /*62f0*/  IMAD.MOV.U32 R20, RZ, RZ, R19 ;  /* 0x000000ffff147224 */ /* 0x000fe400078e0013 */
[----:B------:R-:W-:-:S07]  /*6300*/  IMAD.MOV.U32 R26, RZ, RZ, R23 ;  /* 0x000000ffff1a7224 */ /* 0x000fce00078e0017 */
[----:B------:R-:W-:Y:S05]  /*6310*/  WARPSYNC.COLLECTIVE R3, `(.L_x_202) ;  /* 0x0000000003087348 */ /* 0x000fea0003c00000 */
[----:B------:R0:W1:Y:S02]  /*6320*/  SHFL.DOWN P0, R23, R20, R21, R22 ;  /* 0x0800001514177389 */ /* 0x0000640000000016 */
[----:B01----:R-:W-:Y:S05]  /*6330*/  ENDCOLLECTIVE ;  /* 0x000000000000791b */ /* 0x003fea0003800000 */
.L_x_202:
        /* <DEDUP_REMOVED lines=11> */
.L_x_203:
[----:B------:R-:W-:Y:S01]  /*63f0*/  ISETP.GT.AND P1, PT, R19, R22, PT ;  /* 0x000000161300720c */ /* 0x000fe20003f24270 */
[----:B------:R-:W-:-:S03]  /*6400*/  IMAD.MOV.U32 R20, RZ, RZ, R35 ;  /* 0x000000ffff147224 */ /* 0x000fc600078e0023 */
[----:B------:R-:W-:-:S09]  /*6410*/  SEL R18, R23, RZ, !P1 ;  /* 0x000000ff17127207 */ /* 0x000fd20004800000 */
[----:B------:R-:W-:Y:S05]  /*6420*/  WARPSYNC.COLLECTIVE R3, `(.L_x_204) ;  /* 0x0000000003087348 */ /* 0x000fea0003c00000 */
[----:B------:R0:W1:Y:S02]  /*6430*/  SHFL.DOWN P0, R23, R20, R21, R22 ;  /* 0x0800001514177389 */ /* 0x0000640000000016 */
[----:B01----:R-:W-:Y:S05]  /*6440*/  ENDCOLLECTIVE ;  /* 0x000000000000791b */ /* 0x003fea0003800000 */
.L_x_204:
        /* <DEDUP_REMOVED lines=10> */
.L_x_205:
[----:B------:R-:W-:-:S04]  /*64f0*/  IMAD.X R19, R26, 0x1, R35, P2 ;  /* 0x000000011a137824 */ /* 0x000fc800010e0623 */
[----:B------:R-:W-:Y:S01]  /*6500*/  IMAD.MOV.U32 R20, RZ, RZ, R19 ;  /* 0x000000ffff147224 */ /* 0x000fe200078e0013 */
[----:B------:R-:W-:-:S07]  /*6510*/  SEL R18, R23, RZ, !P1 ;  /* 0x000000ff17127207 */ /* 0x000fce0004800000 */
[----:B------:R-:W-:Y:S05]  /*6520*/  WARPSYNC.COLLECTIVE R3, `(.L_x_206) ;  /* 0x0000000003087348 */ /* 0x000fea0003c00000 */
[----:B------:R0:W1:Y:S02]  /*6530*/  SHFL.DOWN P0, R23, R20, R21, R22 ;  /* 0x0800001514177389 */ /* 0x0000640000000016 */
[----:B01----:R-:W-:Y:S05]  /*6540*/  ENDCOLLECTIVE ;  /* 0x000000000000791b */ /* 0x003fea0003800000 */
.L_x_206:
[----:B------:R-:W-:-:S05]  /*6550*/  IADD3 R37, P2, PT, R18, R27, RZ ;  /* 0x0000001b12257210 */ /* 0x000fca0007f5e0ff */
[----:B------:R-:W-:Y:S02]  /*6560*/  IMAD.MOV.U32 R20, RZ, RZ, R37 ;  /* 0x000000ffff147224 */ /* 0x000fe400078e0025 */
[----:B------:R-:W-:Y:S02]  /*6570*/  IMAD.MOV.U32 R21, RZ, RZ, 0x8 ;  /* 0x00000008ff157424 */ /* 0x000fe400078e00ff */
[----:B------:R-:W-:-:S07]  /*6580*/  IMAD.MOV.U32 R18, RZ, RZ, R23 ;  /* 0x000000ffff127224 */ /* 0x000fce00078e0017 */
[----:B------:R-:W-:Y:S05]  /*6590*/  WARPSYNC.COLLECTIVE R3, `(.L_x_207) ;  /* 0x0000000003087348 */ /* 0x000fea0003c00000 */
[----:B------:R0:W1:Y:S02]  /*65a0*/  SHFL.DOWN P0, R23, R20, R21, R22 ;  /* 0x0800001514177389 */ /* 0x0000640000000016 */
[----:B01----:R-:W-:Y:S05]  /*65b0*/  ENDCOLLECTIVE ;  /* 0x000000000000791b */ /* 0x003fea0003800000 */
.L_x_207:
        /* <DEDUP_REMOVED lines=9> */
.L_x_208:
        /* <DEDUP_REMOVED lines=10> */
.L_x_209:
[----:B------:R-:W-:Y:S02]  /*66f0*/  IMAD.MOV.U32 R20, RZ, RZ, R27 ;  /* 0x000000ffff147224 */ /* 0x000fe400078e001b */
[----:B------:R-:W-:-:S07]  /*6700*/  IMAD.MOV.U32 R18, RZ, RZ, R23 ;  /* 0x000000ffff127224 */ /* 0x000fce00078e0017 */
[----:B------:R-:W-:Y:S05]  /*6710*/  WARPSYNC.COLLECTIVE R3, `(.L_x_210) ;  /* 0x0000000003087348 */ /* 0x000fea0003c00000 */
[----:B------:R0:W1:Y:S02]  /*6720*/  SHFL.DOWN P0, R23, R20, R21, R22 ;  /* 0x0800001514177389 */ /* 0x0000640000000016 */
[----:B01----:R-:W-:Y:S05]  /*6730*/  ENDCOLLECTIVE ;  /* 0x000000000000791b */ /* 0x003fea0003800000 */
.L_x_210:
[----:B------:R-:W0:Y:S02]  /*6740*/  LDCU.64 UR6, c[0x0][0x390] ;  /* 0x00007200ff0677ac */ /* 0x000e240008000a00 */
[----:B0-----:R-:W-:-:S04]  /*6750*/  UIADD3 UR6, UP0, UPT, UR6, 0x200, URZ ;  /* 0x0000020006067890 */ /* 0x001fc8000ff1e0ff */
[----:B------:R-:W-:Y:S01]  /*6760*/  UIADD3.X UR7, UPT, UPT, URZ, UR7, URZ, UP0, !UPT ;  /* 0x00000007ff077290 */ /* 0x000fe200087fe4ff */
[----:B------:R-:W-:Y:S01]  /*6770*/  ISETP.GT.AND P0, PT, R35, R22, PT ;  /* 0x000000162300720c */ /* 0x000fe20003f04270 */
[----:B------:R-:W-:-:S03]  /*6780*/  IMAD.U32 R26, RZ, RZ, UR6 ;  /* 0x00000006ff1a7e24 */ /* 0x000fc6000f8e00ff */
[----:B------:R-:W-:Y:S02]  /*6790*/  SEL R18, R18, RZ, !P0 ;  /* 0x000000ff12127207 */ /* 0x000fe40004000000 */
[----:B------:R-:W-:Y:S02]  /*67a0*/  SEL R34, R23, RZ, !P0 ;  /* 0x000000ff17227207 */ /* 0x000fe40004000000 */
[----:B------:R-:W-:Y:S02]  /*67b0*/  ISETP.NE.U32.AND P0, PT, R16, 0x65, PT ;  /* 0x000000651000780c */ /* 0x000fe40003f05070 */
[----:B------:R-:W-:Y:S02]  /*67c0*/  IADD3 R35, P1, PT, R18, R19, RZ ;  /* 0x0000001312237210 */ /* 0x000fe40007f3e0ff */
[----:B------:R-:W-:-:S03]  /*67d0*/  ISETP.NE.AND.EX P0, PT, R17, RZ, PT, P0 ;  /* 0x000000ff1100720c */ /* 0x000fc60003f05300 */
[----:B------:R-:W-:Y:S02]  /*67e0*/  IMAD.X R34, R34, 0x1, R27, P1 ;  /* 0x0000000122227824 */ /* 0x000fe400008e061b */
[----:B------:R-:W-:-:S08]  /*67f0*/  IMAD.U32 R27, RZ, RZ, UR7 ;  /* 0x00000007ff1b7e24 */ /* 0x000fd0000f8e00ff */
[----:B------:R-:W-:Y:S05]  /*6800*/  WARPSYNC.COLLECTIVE R3, `(.L_x_211) ;  /* 0x0000000003087348 */ /* 0x000fea0003c00000 */
[----:B------:R-:W-:Y:S01]  /*6810*/  VOTE.ALL P0, P0 ;  /* 0x0000000000ff7806 */ /* 0x000fe20000000000 */
[----:B------:R-:W-:-:S12]  /*6820*/  ENDCOLLECTIVE ;  /* 0x000000000000791b */ /* 0x000fd80003800000 */
.L_x_211:
[----:B------:R-:W-:Y:S05]  /*6830*/  BRA `(.L_x_212) ;  /* 0xffffffd800d07947 */ /* 0x000fea000383ffff */
.L_x_145:
[----:B------:R-:W-:Y:S01]  /*6840*/  BSSY B0, `(.L_x_213) ;  /* 0x0000006000007945 */ /* 0x000fe20003800000 */
[----:B------:R-:W-:Y:S01]  /*6850*/  PLOP3.LUT P0, PT, P0, PT, PT, 0x8, 0x80 ;  /* 0x000000000080781c */ /* 0x000fe2000070e170 */
[----:B------:R-:W-:-:S12]  /*6860*/  IMAD.MOV.U32 R3, RZ, RZ, -0x1 ;  /* 0xffffffffff037424 */ /* 0x000fd800078e00ff */
[----:B------:R-:W-:Y:S05]  /*6870*/  WARPSYNC.COLLECTIVE R3, `(.L_x_214) ;  /* 0x0000000003087348 */ /* 0x000fea0003c00000 */
[----:B------:R-:W-:Y:S01]  /*6880*/  VOTE.ANY P0, P0 ;  /* 0x0000000000ff7806 */ /* 0x000fe20000000100 */
[----:B------:R-:W-:-:S12]  /*6890*/  ENDCOLLECTIVE ;  /* 0x000000000000791b */ /* 0x000fd80003800000 */
.L_x_214:
[----:B------:R-:W-:Y:S05]  /*68a0*/  BSYNC B0 ;  /* 0x0000000000007941 */ /* 0x000fea0003800000 */
.L_x_213:
[----:B------:R-:W-:Y:S05]  /*68b0*/  BRA `(.L_x_215) ;  /* 0xffffffd800dc7947 */ /* 0x000fea000383ffff */
.L_x_147:
[----:B------:R-:W-:Y:S01]  /*68c0*/  BSSY B0, `(.L_x_216) ;  /* 0x0000006000007945 */ /* 0x000fe20003800000 */
[----:B------:R-:W-:Y:S01]  /*68d0*/  PLOP3.LUT P0, PT, P0, PT, PT, 0x8, 0x80 ;  /* 0x000000000080781c */ /* 0x000fe2000070e170 */
[----:B------:R-:W-:-:S12]  /*68e0*/  IMAD.MOV.U32 R3, RZ, RZ, -0x1 ;  /* 0xffffffffff037424 */ /* 0x000fd800078e00ff */
[----:B------:R-:W-:Y:S05]  /*68f0*/  WARPSYNC.COLLECTIVE R3, `(.L_x_217) ;  /* 0x0000000003087348 */ /* 0x000fea0003c00000 */
[----:B------:R-:W-:Y:S01]  /*6900*/  VOTE.ANY P0, P0 ;  /* 0x0000000000ff7806 */ /* 0x000fe20000000100 */
[----:B------:R-:W-:-:S12]  /*6910*/  ENDCOLLECTIVE ;  /* 0x000000000000791b */ /* 0x000fd80003800000 */
.L_x_217:
[----:B------:R-:W-:Y:S05]  /*6920*/  BSYNC B0 ;  /* 0x0000000000007941 */ /* 0x000fea0003800000 */
.L_x_216:
[----:B------:R-:W-:Y:S05]  /*6930*/  BRA `(.L_x_218) ;  /* 0xffffffdc003c7947 */ /* 0x000fea000383ffff */
.L_x_149:
[----:B------:R-:W-:Y:S01]  /*6940*/  BSSY B0, `(.L_x_219) ;  /* 0x0000006000007945 */ /* 0x000fe20003800000 */
[----:B------:R-:W-:Y:S01]  /*6950*/  PLOP3.LUT P0, PT, P0, PT, PT, 0x8, 0x80 ;  /* 0x000000000080781c */ /* 0x000fe2000070e170 */
[----:B------:R-:W-:-:S12]  /*6960*/  IMAD.MOV.U32 R3, RZ, RZ, -0x1 ;  /* 0xffffffffff037424 */ /* 0x000fd800078e00ff */
[----:B------:R-:W-:Y:S05]  /*6970*/  WARPSYNC.COLLECTIVE R3, `(.L_x_220) ;  /* 0x0000000003087348 */ /* 0x000fea0003c00000 */
[----:B------:R-:W-:Y:S01]  /*6980*/  VOTE.ANY R3, PT, P0 ;  /* 0x0000000000037806 */ /* 0x000fe200000e0100 */
[----:B------:R-:W-:Y:S06]  /*6990*/  ENDCOLLECTIVE ;  /* 0x000000000000791b */ /* 0x000fec0003800000 */
.L_x_220:
[----:B------:R-:W-:Y:S05]  /*69a0*/  BSYNC B0 ;  /* 0x0000000000007941 */ /* 0x000fea0003800000 */
.L_x_219:
        /* <DEDUP_REMOVED lines=12> */
.L_x_221:
[----:B------:R-:W-:Y:S02]  /*6a70*/  IMAD.MOV.U32 R20, RZ, RZ, R19 ;  /* 0x000000ffff147224 */ /* 0x000fe400078e0013 */
[----:B------:R-:W-:-:S07]  /*6a80*/  IMAD.MOV.U32 R44, RZ, RZ, R23 ;  /* 0x000000ffff2c7224 */ /* 0x000fce00078e0017 */
[----:B------:R-:W-:Y:S05]  /*6a90*/  WARPSYNC.COLLECTIVE R3, `(.L_x_222) ;  /* 0x0000000003087348 */ /* 0x000fea0003c00000 */
[----:B------:R0:W1:Y:S02]  /*6aa0*/  SHFL.DOWN P0, R23, R20, R21, R22 ;  /* 0x0800001514177389 */ /* 0x0000640000000016 */
[----:B01----:R-:W-:Y:S05]  /*6ab0*/  ENDCOLLECTIVE ;  /* 0x000000000000791b */ /* 0x003fea0003800000 */
.L_x_222:
        /* <DEDUP_REMOVED lines=12> */
.L_x_223:
[----:B------:R-:W-:Y:S01]  /*6b80*/  IMAD.MOV.U32 R20, RZ, RZ, R19 ;  /* 0x000000ffff147224 */ /* 0x000fe200078e0013 */
[----:B------:R-:W-:-:S04]  /*6b90*/  SEL R23, R23, RZ, !P1 ;  /* 0x000000ff17177207 */ /* 0x000fc80004800000 */
[----:B------:R-:W-:-:S13]  /*6ba0*/  IADD3 R18, P2, PT, R23, R18, RZ ;  /* 0x0000001217127210 */ /* 0x000fda0007f5e0ff */
[----:B------:R-:W-:Y:S05]  /*6bb0*/  WARPSYNC.COLLECTIVE R3, `(.L_x_224) ;  /* 0x0000000003087348 */ /* 0x000fea0003c00000 */
[----:B------:R0:W1:Y:S02]  /*6bc0*/  SHFL.DOWN P0, R23, R20, R21, R22 ;  /* 0x0800001514177389 */ /* 0x0000640000000016 */
[----:B01----:R-:W-:Y:S05]  /*6bd0*/  ENDCOLLECTIVE ;  /* 0x000000000000791b */ /* 0x003fea0003800000 */
.L_x_224:
        /* <DEDUP_REMOVED lines=9> */
.L_x_225:
[----:B------:R-:W-:-:S04]  /*6c70*/  IMAD.X R19, R44, 0x1, R19, P2 ;  /* 0x000000012c137824 */ /* 0x000fc800010e0613 */
[----:B------:R-:W-:Y:S01]  /*6c80*/  IMAD.MOV.U32 R20, RZ, RZ, R19 ;  /* 0x000000ffff147224 */ /* 0x000fe200078e0013 */
[----:B------:R-:W-:-:S04]  /*6c90*/  SEL R23, R23, RZ, !P1 ;  /* 0x000000ff17177207 */ /* 0x000fc80004800000 */
[----:B------:R-:W-:-:S13]  /*6ca0*/  IADD3 R18, P2, PT, R23, R18, RZ ;  /* 0x0000001217127210 */ /* 0x000fda0007f5e0ff */
[----:B------:R-:W-:Y:S05]  /*6cb0*/  WARPSYNC.COLLECTIVE R3, `(.L_x_226) ;  /* 0x0000000003087348 */ /* 0x000fea0003c00000 */
[----:B------:R0:W1:Y:S02]  /*6cc0*/  SHFL.DOWN P0, R23, R20, R21, R22 ;  /* 0x0800001514177389 */ /* 0x0000640000000016 */
[----:B01----:R-:W-:Y:S05]  /*6cd0*/  ENDCOLLECTIVE ;  /* 0x000000000000791b */ /* 0x003fea0003800000 */
.L_x_226:
        /* <DEDUP_REMOVED lines=9> */
.L_x_227:
[----:B------:R-:W-:-:S04]  /*6d70*/  IMAD.X R19, R44, 0x1, R19, P2 ;  /* 0x000000012c137824 */ /* 0x000fc800010e0613 */
[----:B------:R-:W-:Y:S02]  /*6d80*/  IMAD.MOV.U32 R20, RZ, RZ, R19 ;  /* 0x000000ffff147224 */ /* 0x000fe400078e0013 */
[----:B------:R-:W-:-:S07]  /*6d90*/  IMAD.MOV.U32 R44, RZ, RZ, R23 ;  /* 0x000000ffff2c7224 */ /* 0x000fce00078e0017 */
[----:B------:R-:W-:Y:S05]  /*6da0*/  WARPSYNC.COLLECTIVE R3, `(.L_x_228) ;  /* 0x0000000003087348 */ /* 0x000fea0003c00000 */
[----:B------:R0:W1:Y:S02]  /*6db0*/  SHFL.DOWN P0, R23, R20, R21, R22 ;  /* 0x0800001514177389 */ /* 0x0000640000000016 */
[----:B01----:R-:W-:Y:S05]  /*6dc0*/  ENDCOLLECTIVE ;  /* 0x000000000000791b */ /* 0x003fea0003800000 */
.L_x_228:
        /* <DEDUP_REMOVED lines=9> */
.L_x_229:
[----:B------:R-:W-:Y:S02]  /*6e60*/  IMAD.MOV.U32 R20, RZ, RZ, R19 ;  /* 0x000000ffff147224 */ /* 0x000fe400078e0013 */
[----:B------:R-:W-:-:S07]  /*6e70*/  IMAD.MOV.U32 R44, RZ, RZ, R23 ;  /* 0x000000ffff2c7224 */ /* 0x000fce00078e0017 */
[----:B------:R-:W-:Y:S05]  /*6e80*/  WARPSYNC.COLLECTIVE R3, `(.L_x_230) ;  /* 0x0000000003087348 */ /* 0x000fea0003c00000 */
[----:B------:R0:W1:Y:S02]  /*6e90*/  SHFL.DOWN P0, R23, R20, R21, R22 ;  /* 0x0800001514177389 */ /* 0x0000640000000016 */
[----:B01----:R-:W-:Y:S05]  /*6ea0*/  ENDCOLLECTIVE ;  /* 0x000000000000791b */ /* 0x003fea0003800000 */
.L_x_230:
        /* <DEDUP_REMOVED lines=12> */
.L_x_231:
[----:B------:R-:W-:Y:S05]  /*6f70*/  BRA `(.L_x_232) ;  /* 0xffffffd800847947 */ /* 0x000fea000383ffff */
.L_x_233:
        /* <DEDUP_REMOVED lines=16> */
.L_x_255:


//--------------------- .text._ZN3cub18CUB_300001_SM_10006detail4scan20DeviceScanInitKernelINS0_13ScanTileStateIyLb1EEEEEvT_i --------------------------
	.section	.text._ZN3cub18CUB_300001_SM_10006detail4scan20DeviceScanInitKernelINS0_13ScanTileStateIyLb1EEEEEvT_i,"ax",@progbits
	.align	128
        .global         _ZN3cub18CUB_300001_SM_10006detail4scan20DeviceScanInitKernelINS0_13ScanTileStateIyLb1EEEEEvT_i
        .type           _ZN3cub18CUB_300001_SM_10006detail4scan20DeviceScanInitKernelINS0_13ScanTileStateIyLb1EEEEEvT_i,@function
        .size           _ZN3cub18CUB_300001_SM_10006detail4scan20DeviceScanInitKernelINS0_13ScanTileStateIyLb1EEEEEvT_i,(.L_x_256 - _ZN3cub18CUB_300001_SM_10006detail4scan20DeviceScanInitKernelINS0_13ScanTileStateIyLb1EEEEEvT_i)
        .other          _ZN3cub18CUB_300001_SM_10006detail4scan20DeviceScanInitKernelINS0_13ScanTileStateIyLb1EEEEEvT_i,@"STO_CUDA_ENTRY STV_DEFAULT"
_ZN3cub18CUB_300001_SM_10006detail4scan20DeviceScanInitKernelINS0_13ScanTileStateIyLb1EEEEEvT_i:
.text._ZN3cub18CUB_300001_SM_10006detail4scan20DeviceScanInitKernelINS0_13ScanTileStateIyLb1EEEEEvT_i:
[----:B------:R-:W-:Y:S01]  /*0000*/  LDC R1, c[0x0][0x37c] ;  /* 0x0000df00ff017b82 */ /* 0x000fe20000000800 */
[----:B------:R-:W0:Y:S07]  /*0010*/  S2R R0, SR_TID.X ;  /* 0x0000000000007919 */ /* 0x000e2e0000002100 */
[----:B------:R-:W1:Y:S01]  /*0020*/  S2UR UR6, SR_CTAID.X ;  /* 0x00000000000679c3 */ /* 0x000e620000002500 */
[----:B------:R-:W2:Y:S01]  /*0030*/  LDCU UR4, c[0x0][0x388] ;  /* 0x00007100ff0477ac */ /* 0x000ea20008000800 */
[----:B------:R-:W-:-:S06]  /*0040*/  CS2R R6, SRZ ;  /* 0x0000000000067805 */ /* 0x000fcc000001ff00 */
[----:B------:R-:W1:Y:S01]  /*0050*/  LDC R5, c[0x0][0x360] ;  /* 0x0000d800ff057b82 */ /* 0x000e620000000800 */
[----:B0-----:R-:W-:Y:S01]  /*0060*/  ISETP.GT.U32.AND P0, PT, R0, 0x1f, PT ;  /* 0x0000001f0000780c */ /* 0x001fe20003f04070 */
[----:B-1----:R-:W-:-:S03]  /*0070*/  IMAD R5, R5, UR6, R0 ;  /* 0x0000000605057c24 */ /* 0x002fc6000f8e0200 */
[----:B------:R-:W-:Y:S02]  /*0080*/  ISETP.NE.OR P0, PT, RZ, UR6, P0 ;  /* 0x00000006ff007c0c */ /* 0x000fe40008705670 */
[----:B--2---:R-:W-:Y:S01]  /*0090*/  ISETP.GE.AND P1, PT, R5, UR4, PT ;  /* 0x0000000405007c0c */ /* 0x004fe2000bf26270 */
[----:B------:R-:W0:-:S12]  /*00a0*/  LDCU.64 UR4, c[0x0][0x358] ;  /* 0x00006b00ff0477ac */ /* 0x000e180008000a00 */
[----:B------:R-:W1:Y:S01]  /*00b0*/  @!P1 LDC.64 R2, c[0x0][0x380] ;  /* 0x0000e000ff029b82 */ /* 0x000e620000000a00 */
[----:B------:R-:W-:Y:S02]  /*00c0*/  @!P1 IMAD.MOV.U32 R4, RZ, RZ, 0x63 ;  /* 0x00000063ff049424 */ /* 0x000fe400078e00ff */
[----:B-1----:R-:W-:Y:S01]  /*00d0*/  @!P1 IMAD.WIDE R2, R5, 0x10, R2 ;  /* 0x0000001005029825 */ /* 0x002fe200078e0202 */
[----:B------:R-:W-:-:S05]  /*00e0*/  @!P1 MOV R5, 0x0 ;  /* 0x0000000000059802 */ /* 0x000fca0000000f00 */
[----:B0-----:R0:W-:Y:S01]  /*00f0*/  @!P1 STG.E.128 desc[UR4][R2.64+0x200], R4 ;  /* 0x0002000402009986 */ /* 0x0011e2000c101d04 */
[----:B------:R-:W-:Y:S05]  /*0100*/  @P0 EXIT ;  /* 0x000000000000094d */ /* 0x000fea0003800000 */
[----:B0-----:R-:W0:Y:S02]  /*0110*/  LDC.64 R2, c[0x0][0x380] ;  /* 0x0000e000ff027b82 */ /* 0x001e240000000a00 */
[----:B0-----:R-:W-:-:S05]  /*0120*/  IMAD.WIDE.U32 R2, R0, 0x10, R2 ;  /* 0x0000001000027825 */ /* 0x001fca00078e0002 */
[----:B------:R-:W-:Y:S01]  /*0130*/  STG.E.128 desc[UR4][R2.64], RZ ;  /* 0x000000ff02007986 */ /* 0x000fe2000c101d04 */
[----:B------:R-:W-:Y:S05]  /*0140*/  EXIT ;  /* 0x000000000000794d */ /* 0x000fea0003800000 */
.L_x_234:
        /* <DEDUP_REMOVED lines=11> */
.L_x_256:


//--------------------- .text._ZN3cub18CUB_300001_SM_10006detail11EmptyKernelIvEEvv --------------------------
	.section	.text._ZN3cub18CUB_300001_SM_10006detail11EmptyKernelIvEEvv,"ax",@progbits
	.align	128
        .global         _ZN3cub18CUB_300001_SM_10006detail11EmptyKernelIvEEvv
        .type           _ZN3cub18CUB_300001_SM_10006detail11EmptyKernelIvEEvv,@function
        .size           _ZN3cub18CUB_300001_SM_10006detail11EmptyKernelIvEEvv,(.L_x_257 - _ZN3cub18CUB_300001_SM_10006detail11EmptyKernelIvEEvv)
        .other          _ZN3cub18CUB_300001_SM_10006detail11EmptyKernelIvEEvv,@"STO_CUDA_ENTRY STV_DEFAULT"
_ZN3cub18CUB_300001_SM_10006detail11EmptyKernelIvEEvv:
.text._ZN3cub18CUB_300001_SM_10006detail11EmptyKernelIvEEvv:
[----:B------:R-:W-:Y:S01]  /*0000*/  LDC R1, c[0x0][0x37c] ;  /* 0x0000df00ff017b82 */ /* 0x000fe20000000800 */
[----:B------:R-:W-:Y:S05]  /*0010*/  EXIT ;  /* 0x000000000000794d */ /* 0x000fea0003800000 */
.L_x_235:
        /* <DEDUP_REMOVED lines=14> */
.L_x_257:


//--------------------- .text._Z21gridloopsearch_kernelPdPyddddddddddddddddddddddddddddddddddddddddddddddddddddddddddddddddddddddddddddddddddddddddddddddddddddddddddddddddddddddddddddddddddddddddddddddddddddddd --------------------------
	.section	.text._Z21gridloopsearch_kernelPdPyddddddddddddddddddddddddddddddddddddddddddddddddddddddddddddddddddddddddddddddddddddddddddddddddddddddddddddddddddddddddddddddddddddddddddddddddddddddd,"ax",@progbits
	.align	128
        .global         _Z21gridloopsearch_kernelPdPyddddddddddddddddddddddddddddddddddddddddddddddddddddddddddddddddddddddddddddddddddddddddddddddddddddddddddddddddddddddddddddddddddddddddddddddddddddddd
        .type           _Z21gridloopsearch_kernelPdPyddddddddddddddddddddddddddddddddddddddddddddddddddddddddddddddddddddddddddddddddddddddddddddddddddddddddddddddddddddddddddddddddddddddddddddddddddddddd,@function
        .size           _Z21gridloopsearch_kernelPdPyddddddddddddddddddddddddddddddddddddddddddddddddddddddddddddddddddddddddddddddddddddddddddddddddddddddddddddddddddddddddddddddddddddddddddddddddddddddd,(.L_x_258 - _Z21gridloopsearch_kernelPdPyddddddddddddddddddddddddddddddddddddddddddddddddddddddddddddddddddddddddddddddddddddddddddddddddddddddddddddddddddddddddddddddddddddddddddddddddddddddd)
        .other          _Z21gridloopsearch_kernelPdPyddddddddddddddddddddddddddddddddddddddddddddddddddddddddddddddddddddddddddddddddddddddddddddddddddddddddddddddddddddddddddddddddddddddddddddddddddddddd,@"STO_CUDA_ENTRY STV_DEFAULT"
_Z21gridloopsearch_kernelPdPyddddddddddddddddddddddddddddddddddddddddddddddddddddddddddddddddddddddddddddddddddddddddddddddddddddddddddddddddddddddddddddddddddddddddddddddddddddddd:
.text._Z21gridloopsearch_kernelPdPyddddddddddddddddddddddddddddddddddddddddddddddddddddddddddddddddddddddddddddddddddddddddddddddddddddddddddddddddddddddddddddddddddddddddddddddddddddddd:
[----:B------:R-:W-:Y:S01]  /*0000*/  LDC R1, c[0x0][0x37c] ;  /* 0x0000df00ff017b82 */ /* 0x000fe20000000800 */
[----:B------:R-:W0:Y:S01]  /*0010*/  S2R R4, SR_CTAID.Y ;  /* 0x0000000000047919 */ /* 0x000e220000002600 */
[----:B------:R-:W0:Y:S01]  /*0020*/  S2R R27, SR_TID.Y ;  /* 0x00000000001b7919 */ /* 0x000e220000002200 */
[----:B------:R-:W1:Y:S01]  /*0030*/  S2R R3, SR_CTAID.Z ;  /* 0x0000000000037919 */ /* 0x000e620000002700 */
[----:B------:R-:W2:Y:S01]  /*0040*/  S2R R7, SR_CTAID.X ;  /* 0x0000000000077919 */ /* 0x000ea20000002500 */
[----:B------:R-:W3:Y:S01]  /*0050*/  S2R R23, SR_TID.X ;  /* 0x0000000000177919 */ /* 0x000ee20000002100 */
[----:B0-----:R-:W-:-:S04]  /*0060*/  IMAD R0, R4, 0x895, R27 ;  /* 0x0000089504007824 */ /* 0x001fc800078e021b */
[----:B-1----:R-:W-:-:S04]  /*0070*/  IMAD R0, R3, 0x6f91, R0 ;  /* 0x00006f9103007824 */ /* 0x002fc800078e0200 */
[----:B--2---:R-:W-:-:S04]  /*0080*/  IMAD R0, R7, 0xa9, R0 ;  /* 0x000000a907007824 */ /* 0x004fc800078e0200 */
[----:B---3--:R-:W-:-:S05]  /*0090*/  IMAD R25, R23, 0xd, R0 ;  /* 0x0000000d17197824 */ /* 0x008fca00078e0200 */
[----:B------:R-:W-:-:S13]  /*00a0*/  ISETP.GT.U32.AND P0, PT, R25, 0x5aa5c, PT ;  /* 0x0005aa5c1900780c */ /* 0x000fda0003f04070 */
[----:B------:R-:W-:Y:S05]  /*00b0*/  @P0 EXIT ;  /* 0x000000000000094d */ /* 0x000fea0003800000 */
[----:B------:R-:W0:Y:S01]  /*00c0*/  LDC R0, c[0x3][0x64] ;  /* 0x00c01900ff007b82 */ /* 0x000e220000000800 */
[----:B------:R-:W1:Y:S01]  /*00d0*/  LDCU.128 UR4, c[0x0][0x3a0] ;  /* 0x00007400ff0477ac */ /* 0x000e620008000c00 */
[----:B------:R-:W1:Y:S01]  /*00e0*/  I2F.F64.U32 R2, R3 ;  /* 0x0000000300027312 */ /* 0x000e620000201800 */
[----:B------:R-:W2:Y:S05]  /*00f0*/  LDCU.128 UR8, c[0x0][0x3d0] ;  /* 0x00007a00ff0877ac */ /* 0x000eaa0008000c00 */
[----:B------:R-:W1:Y:S01]  /*0100*/  LDC.64 R12, c[0x0][0x390] ;  /* 0x0000e400ff0c7b82 */ /* 0x000e620000000a00 */
[----:B------:R-:W3:Y:S01]  /*0110*/  LDCU.64 UR12, c[0x0][0x400] ;  /* 0x00008000ff0c77ac */ /* 0x000ee20008000a00 */
[----:B------:R-:W4:Y:S06]  /*0120*/  I2F.F64.U32 R4, R4 ;  /* 0x0000000400047312 */ /* 0x000f2c0000201800 */
[----:B------:R-:W4:Y:S02]  /*0130*/  LDC.64 R14, c[0x0][0x3b8] ;  /* 0x0000ee00ff0e7b82 */ /* 0x000f240000000a00 */
[----:B------:R-:W2:Y:S06]  /*0140*/  I2F.F64.U32 R6, R7 ;  /* 0x0000000700067312 */ /* 0x000eac0000201800 */
[----:B------:R-:W2:Y:S01]  /*0150*/  LDC.64 R16, c[0x0][0x3c0] ;  /* 0x0000f000ff107b82 */ /* 0x000ea20000000a00 */
[----:B0-----:R-:W-:Y:S01]  /*0160*/  ISETP.GE.AND P0, PT, R0, 0x1, PT ;  /* 0x000000010000780c */ /* 0x001fe20003f06270 */
[----:B------:R-:W0:Y:S06]  /*0170*/  I2F.F64.U32 R8, R23 ;  /* 0x0000001700087312 */ /* 0x000e2c0000201800 */
[----:B------:R-:W0:Y:S01]  /*0180*/  LDC.64 R18, c[0x0][0x3e8] ;  /* 0x0000fa00ff127b82 */ /* 0x000e220000000a00 */
[----:B-1----:R-:W-:Y:S01]  /*0190*/  DFMA R2, R2, UR4, R12 ;  /* 0x0000000402027c2b */ /* 0x002fe2000800000c */
[----:B------:R-:W3:Y:S06]  /*01a0*/  I2F.F64.U32 R10, R27 ;  /* 0x0000001b000a7312 */ /* 0x000eec0000201800 */
[----:B------:R-:W3:Y:S01]  /*01b0*/  LDC.64 R20, c[0x0][0x3f0] ;  /* 0x0000fc00ff147b82 */ /* 0x000ee20000000a00 */
[----:B----4-:R-:W-:-:S02]  /*01c0*/  DFMA R4, R4, R14, UR6 ;  /* 0x0000000604047e2b */ /* 0x010fc4000800000e */
[----:B--2---:R-:W-:Y:S02]  /*01d0*/  DFMA R6, R6, UR8, R16 ;  /* 0x0000000806067c2b */ /* 0x004fe40008000010 */
[----:B0-----:R-:W-:Y:S02]  /*01e0*/  DFMA R8, R8, R18, UR10 ;  /* 0x0000000a08087e2b */ /* 0x001fe40008000012 */
[----:B---3--:R-:W-:Y:S01]  /*01f0*/  DFMA R10, R10, UR12, R20 ;  /* 0x0000000c0a0a7c2b */ /* 0x008fe20008000014 */
[----:B------:R-:W-:Y:S10]  /*0200*/  @!P0 EXIT ;  /* 0x000000000000894d */ /* 0x000ff40003800000 */
[----:B------:R-:W0:Y:S01]  /*0210*/  LDCU.128 UR4, c[0x0][0x5a0] ;  /* 0x0000b400ff0477ac */ /* 0x000e220008000c00 */
[----:B------:R-:W1:Y:S01]  /*0220*/  LDC.64 R22, c[0x3][0x68] ;  /* 0x00c01a00ff167b82 */ /* 0x000e620000000a00 */
[----:B------:R-:W2:Y:S01]  /*0230*/  LDCU.128 UR12, c[0x0][0x600] ;  /* 0x0000c000ff0c77ac */ /* 0x000ea20008000c00 */
[----:B------:R-:W3:Y:S01]  /*0240*/  LDCU.128 UR20, c[0x0][0x660] ;  /* 0x0000cc00ff1477ac */ /* 0x000ee20008000c00 */
[----:B------:R-:W4:Y:S01]  /*0250*/  LDCU.128 UR28, c[0x0][0x6c0] ;  /* 0x0000d800ff1c77ac */ /* 0x000f220008000c00 */
[----:B------:R-:W5:Y:S01]  /*0260*/  LDCU.128 UR36, c[0x0][0x720] ;  /* 0x0000e400ff2477ac */ /* 0x000f620008000c00 */
[C---:B0-----:R-:W-:Y:S01]  /*0270*/  DMUL R12, R4.reuse, UR6 ;  /* 0x00000006040c7c28 */ /* 0x041fe20008000000 */
[----:B------:R-:W0:Y:S01]  /*0280*/  LDCU.128 UR8, c[0x0][0x5b0] ;  /* 0x0000b600ff0877ac */ /* 0x000e220008000c00 */
[----:B--2---:R-:W-:Y:S01]  /*0290*/  DMUL R14, R4, UR14 ;  /* 0x0000000e040e7c28 */ /* 0x004fe20008000000 */
[----:B------:R-:W1:Y:S05]  /*02a0*/  LDCU.64 UR44, c[0x3][0x70] ;  /* 0x00c00e00ff2c77ac */ /* 0x000e6a0008000a00 */
[----:B------:R-:W-:Y:S01]  /*02b0*/  DFMA R12, R2, UR4, R12 ;  /* 0x00000004020c7c2b */ /* 0x000fe2000800000c */
[----:B------:R-:W2:Y:S01]  /*02c0*/  LDCU.128 UR16, c[0x0][0x610] ;  /* 0x0000c200ff1077ac */ /* 0x000ea20008000c00 */
[----:B---3--:R-:W-:-:S02]  /*02d0*/  DMUL R16, R4, UR22 ;  /* 0x0000001604107c28 */ /* 0x008fc40008000000 */
[----:B----4-:R-:W-:Y:S01]  /*02e0*/  DMUL R18, R4, UR30 ;  /* 0x0000001e04127c28 */ /* 0x010fe20008000000 */
[----:B------:R-:W3:Y:S01]  /*02f0*/  LDCU.128 UR24, c[0x0][0x670] ;  /* 0x0000ce00ff1877ac */ /* 0x000ee20008000c00 */
[----:B------:R-:W-:Y:S02]  /*0300*/  DFMA R14, R2, UR12, R14 ;  /* 0x0000000c020e7c2b */ /* 0x000fe4000800000e */
[----:B-----5:R-:W-:Y:S01]  /*0310*/  DMUL R20, R4, UR38 ;  /* 0x0000002604147c28 */ /* 0x020fe20008000000 */
[----:B------:R-:W4:Y:S01]  /*0320*/  LDCU.128 UR32, c[0x0][0x6d0] ;  /* 0x0000da00ff2077ac */ /* 0x000f220008000c00 */
[----:B------:R-:W-:Y:S02]  /*0330*/  DFMA R16, R2, UR20, R16 ;  /* 0x0000001402107c2b */ /* 0x000fe40008000010 */
[----:B0-----:R-:W-:Y:S01]  /*0340*/  DFMA R12, R6, UR8, R12 ;  /* 0x00000008060c7c2b */ /* 0x001fe2000800000c */
[----:B------:R-:W0:Y:S01]  /*0350*/  LDCU.128 UR40, c[0x0][0x730] ;  /* 0x0000e600ff2877ac */ /* 0x000e220008000c00 */
[C---:B------:R-:W-:Y:S01]  /*0360*/  DFMA R18, R2.reuse, UR28, R18 ;  /* 0x0000001c02127c2b */ /* 0x040fe20008000012 */
[----:B-1----:R-:W-:Y:S01]  /*0370*/  VIMNMX3 R0, R22, UR44, R23, PT ;  /* 0x0000002c16007c0f */ /* 0x002fe2000b800117 */
[----:B------:R-:W-:Y:S01]  /*0380*/  DFMA R20, R2, UR36, R20 ;  /* 0x0000002402147c2b */ /* 0x000fe20008000014 */
[----:B------:R-:W1:Y:S01]  /*0390*/  LDCU.64 UR4, c[0x0][0x5c0] ;  /* 0x0000b800ff0477ac */ /* 0x000e620008000a00 */
[----:B------:R-:W1:Y:S01]  /*03a0*/  LDC.64 R22, c[0x0][0x388] ;  /* 0x0000e200ff167b82 */ /* 0x000e620000000a00 */
[----:B--2---:R-:W-:Y:S01]  /*03b0*/  DFMA R14, R6, UR16, R14 ;  /* 0x00000010060e7c2b */ /* 0x004fe2000800000e */
[----:B------:R-:W-:Y:S01]  /*03c0*/  VIMNMX R0, PT, PT, R0, UR45, PT ;  /* 0x0000002d00007c48 */ /* 0x000fe2000bfe0100 */
[----:B------:R-:W-:Y:S01]  /*03d0*/  DFMA R12, R8, UR10, R12 ;  /* 0x0000000a080c7c2b */ /* 0x000fe2000800000c */
[----:B------:R-:W2:Y:S01]  /*03e0*/  LDCU.64 UR6, c[0x0][0x620] ;  /* 0x0000c400ff0677ac */ /* 0x000ea20008000a00 */
[C---:B---3--:R-:W-:Y:S01]  /*03f0*/  DFMA R16, R6.reuse, UR24, R16 ;  /* 0x0000001806107c2b */ /* 0x048fe20008000010 */
[----:B------:R-:W-:Y:S01]  /*0400*/  ISETP.GE.AND P0, PT, R0, 0x1, PT ;  /* 0x000000010000780c */ /* 0x000fe20003f06270 */
[----:B------:R-:W3:Y:S01]  /*0410*/  LDCU.64 UR8, c[0x0][0x680] ;  /* 0x0000d000ff0877ac */ /* 0x000ee20008000a00 */
[----:B----4-:R-:W-:-:S02]  /*0420*/  DFMA R18, R6, UR32, R18 ;  /* 0x0000002006127c2b */ /* 0x010fc40008000012 */
[----:B------:R-:W-:Y:S01]  /*0430*/  DFMA R14, R8, UR18, R14 ;  /* 0x00000012080e7c2b */ /* 0x000fe2000800000e */
[----:B------:R-:W4:Y:S01]  /*0440*/  LDCU.64 UR10, c[0x0][0x6e0] ;  /* 0x0000dc00ff0a77ac */ /* 0x000f220008000a00 */
[----:B0-----:R-:W-:Y:S02]  /*0450*/  DFMA R20, R6, UR40, R20 ;  /* 0x0000002806147c2b */ /* 0x001fe40008000014 */
[C---:B------:R-:W-:Y:S01]  /*0460*/  DFMA R16, R8.reuse, UR26, R16 ;  /* 0x0000001a08107c2b */ /* 0x040fe20008000010 */
[----:B------:R-:W0:Y:S01]  /*0470*/  LDCU.64 UR12, c[0x0][0x740] ;  /* 0x0000e800ff0c77ac */ /* 0x000e220008000a00 */
[----:B------:R-:W-:Y:S02]  /*0480*/  DFMA R18, R8, UR34, R18 ;  /* 0x0000002208127c2b */ /* 0x000fe40008000012 */
[----:B-1----:R-:W-:Y:S02]  /*0490*/  DFMA R12, R10, UR4, R12 ;  /* 0x000000040a0c7c2b */ /* 0x002fe4000800000c */
[----:B------:R-:W-:-:S02]  /*04a0*/  DFMA R20, R8, UR42, R20 ;  /* 0x0000002a08147c2b */ /* 0x000fc40008000014 */
[C---:B--2---:R-:W-:Y:S02]  /*04b0*/  DFMA R14, R10.reuse, UR6, R14 ;  /* 0x000000060a0e7c2b */ /* 0x044fe4000800000e */
[C---:B---3--:R-:W-:Y:S02]  /*04c0*/  DFMA R16, R10.reuse, UR8, R16 ;  /* 0x000000080a107c2b */ /* 0x048fe40008000010 */
[C---:B----4-:R-:W-:Y:S02]  /*04d0*/  DFMA R18, R10.reuse, UR10, R18 ;  /* 0x0000000a0a127c2b */ /* 0x050fe40008000012 */
[----:B0-----:R-:W-:Y:S01]  /*04e0*/  DFMA R20, R10, UR12, R20 ;  /* 0x0000000c0a147c2b */ /* 0x001fe20008000014 */
[----:B------:R-:W-:Y:S10]  /*04f0*/  @!P0 EXIT ;  /* 0x000000000000894d */ /* 0x000ff40003800000 */
[----:B------:R-:W-:Y:S01]  /*0500*/  IMAD.WIDE.U32 R22, R25, 0x8, R22 ;  /* 0x0000000819167825 */ /* 0x000fe200078e0016 */
[----:B------:R-:W-:Y:S01]  /*0510*/  MOV R24, RZ ;  /* 0x000000ff00187202 */ /* 0x000fe20000000f00 */
[----:B------:R-:W0:Y:S02]  /*0520*/  LDCU.64 UR10, c[0x0][0x358] ;  /* 0x00006b00ff0a77ac */ /* 0x000e240008000a00 */
[----:B------:R-:W-:Y:S01]  /*0530*/  IMAD.MOV.U32 R0, RZ, RZ, RZ ;  /* 0x000000ffff007224 */ /* 0x000fe200078e00ff */
[----:B------:R-:W-:Y:S01]  /*0540*/  ULOP3.LUT UR9, UR45, 0x7ffffffe, URZ, 0xc0, !UPT ;  /* 0x7ffffffe2d097892 */ /* 0x000fe2000f8ec0ff */
[----:B------:R-:W-:-:S11]  /*0550*/  UMOV UR4, URZ ;  /* 0x000000ff00047c82 */ /* 0x000fd60008000000 */
.L_x_243:
[----:B-1----:R-:W1:Y:S01]  /*0560*/  LDCU.128 UR12, c[0x0][0x7e0] ;  /* 0x0000fc00ff0c77ac */ /* 0x002e620008000c00 */
[----:B------:R-:W2:Y:S01]  /*0570*/  LDC.64 R28, c[0x0][0x408] ;  /* 0x00010200ff1c7b82 */ /* 0x000ea20000000a00 */
[----:B------:R-:W3:Y:S01]  /*0580*/  LDCU.128 UR24, c[0x0][0x780] ;  /* 0x0000f000ff1877ac */ /* 0x000ee20008000c00 */
[----:B------:R-:W4:Y:S01]  /*0590*/  LDCU.128 UR16, c[0x0][0x7f0] ;  /* 0x0000fe00ff1077ac */ /* 0x000f220008000c00 */
[----:B------:R-:W5:Y:S01]  /*05a0*/  LDCU.128 UR28, c[0x0][0x790] ;  /* 0x0000f200ff1c77ac */ /* 0x000f620008000c00 */
[----:B------:R-:W2:Y:S01]  /*05b0*/  LDCU.64 UR6, c[0x0][0x418] ;  /* 0x00008300ff0677ac */ /* 0x000ea20008000a00 */
[C---:B01----:R-:W-:Y:S01]  /*05c0*/  DMUL R26, R4.reuse, UR14 ;  /* 0x0000000e041a7c28 */ /* 0x043fe20008000000 */
[----:B------:R-:W1:Y:S01]  /*05d0*/  LDCU.64 UR20, c[0x0][0x800] ;  /* 0x00010000ff1477ac */ /* 0x000e620008000a00 */
[----:B---3--:R-:W-:Y:S01]  /*05e0*/  DMUL R30, R4, UR26 ;  /* 0x0000001a041e7c28 */ /* 0x008fe20008000000 */
[----:B------:R-:W3:Y:S05]  /*05f0*/  LDCU.64 UR22, c[0x0][0x7a0] ;  /* 0x0000f400ff1677ac */ /* 0x000eea0008000a00 */
[C---:B------:R-:W-:Y:S01]  /*0600*/  DFMA R26, R2.reuse, UR12, R26 ;  /* 0x0000000c021a7c2b */ /* 0x040fe2000800001a */
[----:B------:R-:W0:Y:S01]  /*0610*/  LDCU.64 UR14, c[0x0][0x808] ;  /* 0x00010100ff0e77ac */ /* 0x000e220008000a00 */
[----:B------:R-:W-:Y:S01]  /*0620*/  DFMA R32, R2, UR24, R30 ;  /* 0x0000001802207c2b */ /* 0x000fe2000800001e */
[----:B------:R-:W0:Y:S05]  /*0630*/  LDCU.64 UR12, c[0x0][0x7a8] ;  /* 0x0000f500ff0c77ac */ /* 0x000e2a0008000a00 */
[----:B----4-:R-:W-:-:S02]  /*0640*/  DFMA R30, R6, UR16, R26 ;  /* 0x00000010061e7c2b */ /* 0x010fc4000800001a */
[----:B------:R-:W2:Y:S01]  /*0650*/  I2F.F64.U32 R26, UR4 ;  /* 0x00000004001a7d12 */ /* 0x000ea20008201800 */
[----:B------:R-:W4:Y:S01]  /*0660*/  LDCU UR5, c[0x3][0x64] ;  /* 0x00c00c80ff0577ac */ /* 0x000f220008000800 */
[----:B-----5:R-:W-:Y:S01]  /*0670*/  DFMA R32, R6, UR28, R32 ;  /* 0x0000001c06207c2b */ /* 0x020fe20008000020 */
[----:B------:R-:W-:-:S03]  /*0680*/  UIADD3 UR4, UPT, UPT, UR4, 0x1, URZ ;  /* 0x0000000104047890 */ /* 0x000fc6000fffe0ff */
[----:B------:R-:W-:-:S04]  /*0690*/  DFMA R30, R8, UR18, R30 ;  /* 0x00000012081e7c2b */ /* 0x000fc8000800001e */
[----:B------:R-:W-:Y:S02]  /*06a0*/  DFMA R32, R8, UR30, R32 ;  /* 0x0000001e08207c2b */ /* 0x000fe40008000020 */
[----:B--2---:R-:W-:Y:S02]  /*06b0*/  DFMA R26, R26, UR6, R28 ;  /* 0x000000061a1a7c2b */ /* 0x004fe4000800001c */
[----:B-1----:R-:W-:-:S04]  /*06c0*/  DFMA R28, R10, UR20, R30 ;  /* 0x000000140a1c7c2b */ /* 0x002fc8000800001e */
[----:B---3--:R-:W-:Y:S01]  /*06d0*/  DFMA R30, R10, UR22, R32 ;  /* 0x000000160a1e7c2b */ /* 0x008fe20008000020 */
[----:B----4-:R-:W-:-:S03]  /*06e0*/  UISETP.NE.AND UP0, UPT, UR4, UR5, UPT ;  /* 0x000000050400728c */ /* 0x010fc6000bf05270 */
[----:B------:R-:W-:Y:S01]  /*06f0*/  UMOV UR5, URZ ;  /* 0x000000ff00057c82 */ /* 0x000fe20008000000 */
[----:B0-----:R-:W-:-:S03]  /*0700*/  DFMA R28, R26, UR14, R28 ;  /* 0x0000000e1a1c7c2b */ /* 0x001fc6000800001c */
[----:B------:R-:W-:-:S11]  /*0710*/  DFMA R30, R26, UR12, R30 ;  /* 0x0000000c1a1e7c2b */ /* 0x000fd6000800001e */
.L_x_242:
[----:B0-----:R-:W0:Y:S01]  /*0720*/  LDCU.128 UR28, c[0x0][0x540] ;  /* 0x0000a800ff1c77ac */ /* 0x001e220008000c00 */
[----:B-1----:R-:W1:Y:S01]  /*0730*/  LDC.64 R34, c[0x0][0x420] ;  /* 0x00010800ff227b82 */ /* 0x002e620000000a00 */
[----:B------:R-:W2:Y:S01]  /*0740*/  LDCU.128 UR32, c[0x0][0x480] ;  /* 0x00009000ff2077ac */ /* 0x000ea20008000c00 */
[----:B------:R-:W3:Y:S01]  /*0750*/  LDCU.128 UR24, c[0x0][0x4e0] ;  /* 0x00009c00ff1877ac */ /* 0x000ee20008000c00 */
[----:B------:R-:W4:Y:S01]  /*0760*/  LDCU.128 UR16, c[0x0][0x550] ;  /* 0x0000aa00ff1077ac */ /* 0x000f220008000c00 */
[----:B------:R-:W5:Y:S01]  /*0770*/  LDCU.128 UR20, c[0x0][0x490] ;  /* 0x00009200ff1477ac */ /* 0x000f620008000c00 */
[C---:B0-----:R-:W-:Y:S01]  /*0780*/  DMUL R32, R4.reuse, UR30 ;  /* 0x0000001e04207c28 */ /* 0x041fe20008000000 */
[----:B------:R-:W0:Y:S01]  /*0790*/  LDCU.128 UR12, c[0x0][0x4f0] ;  /* 0x00009e00ff0c77ac */ /* 0x000e220008000c00 */
[C---:B--2---:R-:W-:Y:S01]  /*07a0*/  DMUL R38, R4.reuse, UR34 ;  /* 0x0000002204267c28 */ /* 0x044fe20008000000 */
[----:B------:R-:W2:Y:S01]  /*07b0*/  LDCU.64 UR46, c[0x0][0x560] ;  /* 0x0000ac00ff2e77ac */ /* 0x000ea20008000a00 */
[----:B---3--:R-:W-:-:S04]  /*07c0*/  DMUL R40, R4, UR26 ;  /* 0x0000001a04287c28 */ /* 0x008fc80008000000 */
[C---:B------:R-:W-:Y:S01]  /*07d0*/  DFMA R36, R2.reuse, UR28, R32 ;  /* 0x0000001c02247c2b */ /* 0x040fe20008000020 */
[----:B------:R-:W3:Y:S01]  /*07e0*/  LDCU.64 UR48, c[0x0][0x4a0] ;  /* 0x00009400ff3077ac */ /* 0x000ee20008000a00 */
[C---:B------:R-:W-:Y:S01]  /*07f0*/  DFMA R38, R2.reuse, UR32, R38 ;  /* 0x0000002002267c2b */ /* 0x040fe20008000026 */
[----:B------:R-:W1:Y:S01]  /*0800*/  I2F.F64.U32 R32, UR5 ;  /* 0x0000000500207d12 */ /* 0x000e620008201800 */
[----:B------:R-:W1:Y:S01]  /*0810*/  LDCU.64 UR50, c[0x0][0x500] ;  /* 0x0000a000ff3277ac */ /* 0x000e620008000a00 */
[----:B------:R-:W-:-:S03]  /*0820*/  DFMA R40, R2, UR24, R40 ;  /* 0x0000001802287c2b */ /* 0x000fc60008000028 */
[C---:B----4-:R-:W-:Y:S01]  /*0830*/  DFMA R36, R6.reuse, UR16, R36 ;  /* 0x0000001006247c2b */ /* 0x050fe20008000024 */
[----:B------:R-:W1:Y:S01]  /*0840*/  LDCU.64 UR6, c[0x0][0x430] ;  /* 0x00008600ff0677ac */ /* 0x000e620008000a00 */
[C---:B-----5:R-:W-:Y:S01]  /*0850*/  DFMA R38, R6.reuse, UR20, R38 ;  /* 0x0000001406267c2b */ /* 0x060fe20008000026 */
[----:B------:R-:W4:Y:S02]  /*0860*/  LDCU.64 UR26, c[0x0][0x4a8] ;  /* 0x00009500ff1a77ac */ /* 0x000f240008000a00 */
[----:B0-----:R-:W-:-:S03]  /*0870*/  DFMA R40, R6, UR12, R40 ;  /* 0x0000000c06287c2b */ /* 0x001fc60008000028 */
[C---:B------:R-:W-:Y:S01]  /*0880*/  DFMA R36, R8.reuse, UR18, R36 ;  /* 0x0000001208247c2b */ /* 0x040fe20008000024 */
[----:B------:R-:W0:Y:S01]  /*0890*/  LDCU.64 UR16, c[0x0][0x508] ;  /* 0x0000a100ff1077ac */ /* 0x000e220008000a00 */
[C---:B------:R-:W-:Y:S01]  /*08a0*/  DFMA R38, R8.reuse, UR22, R38 ;  /* 0x0000001608267c2b */ /* 0x040fe20008000026 */
[----:B------:R-:W5:Y:S02]  /*08b0*/  LDCU.64 UR20, c[0x0][0x568] ;  /* 0x0000ad00ff1477ac */ /* 0x000f640008000a00 */
[----:B------:R-:W-:-:S03]  /*08c0*/  DFMA R40, R8, UR14, R40 ;  /* 0x0000000e08287c2b */ /* 0x000fc60008000028 */
[C---:B--2---:R-:W-:Y:S01]  /*08d0*/  DFMA R44, R10.reuse, UR46, R36 ;  /* 0x0000002e0a2c7c2b */ /* 0x044fe20008000024 */
[----:B------:R-:W2:Y:S01]  /*08e0*/  LDCU.64 UR36, c[0x0][0x628] ;  /* 0x0000c500ff2477ac */ /* 0x000ea20008000a00 */
[----:B---3--:R-:W-:Y:S02]  /*08f0*/  DFMA R46, R10, UR48, R38 ;  /* 0x000000300a2e7c2b */ /* 0x008fe40008000026 */
[----:B-1----:R-:W-:Y:S01]  /*0900*/  DFMA R32, R32, UR6, R34 ;  /* 0x0000000620207c2b */ /* 0x002fe20008000022 */
[----:B------:R-:W1:Y:S01]  /*0910*/  LDCU.64 UR38, c[0x0][0x688] ;  /* 0x0000d100ff2677ac */ /* 0x000e620008000a00 */
[----:B------:R-:W-:Y:S01]  /*0920*/  DFMA R40, R10, UR50, R40 ;  /* 0x000000320a287c2b */ /* 0x000fe20008000028 */
[----:B------:R-:W3:Y:S03]  /*0930*/  LDCU.64 UR40, c[0x0][0x6e8] ;  /* 0x0000dd00ff2877ac */ /* 0x000ee60008000a00 */
[C---:B----4-:R-:W-:Y:S01]  /*0940*/  DFMA R46, R26.reuse, UR26, R46 ;  /* 0x0000001a1a2e7c2b */ /* 0x050fe2000800002e */
[----:B------:R-:W4:Y:S03]  /*0950*/  LDCU.64 UR42, c[0x0][0x748] ;  /* 0x0000e900ff2a77ac */ /* 0x000f260008000a00 */
[----:B0-----:R-:W-:-:S02]  /*0960*/  DFMA R48, R26, UR16, R40 ;  /* 0x000000101a307c2b */ /* 0x001fc40008000028 */
[C---:B-----5:R-:W-:Y:S01]  /*0970*/  DFMA R44, R26.reuse, UR20, R44 ;  /* 0x000000141a2c7c2b */ /* 0x060fe2000800002c */
[----:B------:R-:W0:Y:S01]  /*0980*/  LDCU.64 UR44, c[0x0][0x5c8] ;  /* 0x0000b900ff2c77ac */ /* 0x000e220008000a00 */
[C---:B--2---:R-:W-:Y:S01]  /*0990*/  DFMA R34, R26.reuse, UR36, R14 ;  /* 0x000000241a227c2b */ /* 0x044fe2000800000e */
[----:B------:R-:W2:Y:S01]  /*09a0*/  LDCU.64 UR24, c[0x0][0x4b0] ;  /* 0x00009600ff1877ac */ /* 0x000ea20008000a00 */
[C---:B-1----:R-:W-:Y:S01]  /*09b0*/  DFMA R36, R26.reuse, UR38, R16 ;  /* 0x000000261a247c2b */ /* 0x042fe20008000010 */
[----:B------:R-:W1:Y:S01]  /*09c0*/  LDCU.64 UR12, c[0x0][0x510] ;  /* 0x0000a200ff0c77ac */ /* 0x000e620008000a00 */
[C---:B---3--:R-:W-:Y:S01]  /*09d0*/  DFMA R38, R26.reuse, UR40, R18 ;  /* 0x000000281a267c2b */ /* 0x048fe20008000012 */
[----:B------:R-:W3:Y:S01]  /*09e0*/  LDCU.64 UR14, c[0x0][0x570] ;  /* 0x0000ae00ff0e77ac */ /* 0x000ee20008000a00 */
[C---:B----4-:R-:W-:Y:S01]  /*09f0*/  DFMA R40, R26.reuse, UR42, R20 ;  /* 0x0000002a1a287c2b */ /* 0x050fe20008000014 */
[----:B------:R-:W4:Y:S01]  /*0a00*/  LDCU UR6, c[0x3][0x68] ;  /* 0x00c00d00ff0677ac */ /* 0x000f220008000800 */
[----:B0-----:R-:W-:Y:S01]  /*0a10*/  DFMA R42, R26, UR44, R12 ;  /* 0x0000002c1a2a7c2b */ /* 0x001fe2000800000c */
[----:B------:R-:W-:Y:S01]  /*0a20*/  UIADD3 UR5, UPT, UPT, UR5, 0x1, URZ ;  /* 0x0000000105057890 */ /* 0x000fe2000fffe0ff */
[----:B--2---:R-:W-:-:S02]  /*0a30*/  DFMA R46, R32, UR24, R46 ;  /* 0x00000018202e7c2b */ /* 0x004fc4000800002e */
[C---:B-1----:R-:W-:Y:S02]  /*0a40*/  DFMA R48, R32.reuse, UR12, R48 ;  /* 0x0000000c20307c2b */ /* 0x042fe40008000030 */
[----:B---3--:R-:W-:Y:S01]  /*0a50*/  DFMA R44, R32, UR14, R44 ;  /* 0x0000000e202c7c2b */ /* 0x008fe2000800002c */
[----:B----4-:R-:W-:-:S03]  /*0a60*/  UISETP.NE.AND UP1, UPT, UR5, UR6, UPT ;  /* 0x000000060500728c */ /* 0x010fc6000bf25270 */
[----:B------:R-:W-:-:S08]  /*0a70*/  UMOV UR6, URZ ;  /* 0x000000ff00067c82 */ /* 0x000fd00008000000 */
.L_x_241:
[----:B0-----:R-:W0:Y:S01]  /*0a80*/  LDC.64 R52, c[0x0][0x438] ;  /* 0x00010e00ff347b82 */ /* 0x001e220000000a00 */
[----:B------:R-:W0:Y:S01]  /*0a90*/  LDCU.64 UR12, c[0x0][0x448] ;  /* 0x00008900ff0c77ac */ /* 0x000e220008000a00 */
[----:B-1----:R-:W0:Y:S01]  /*0aa0*/  I2F.F64.U32 R50, UR6 ;  /* 0x0000000600327d12 */ /* 0x002e220008201800 */
[----:B------:R-:W1:Y:S01]  /*0ab0*/  LDCU.64 UR14, c[0x0][0x630] ;  /* 0x0000c600ff0e77ac */ /* 0x000e620008000a00 */
[----:B------:R-:W2:Y:S01]  /*0ac0*/  LDCU.64 UR16, c[0x0][0x690] ;  /* 0x0000d200ff1077ac */ /* 0x000ea20008000a00 */
[----:B------:R-:W3:Y:S01]  /*0ad0*/  LDCU.64 UR18, c[0x0][0x6f0] ;  /* 0x0000de00ff1277ac */ /* 0x000ee20008000a00 */
[----:B------:R-:W4:Y:S01]  /*0ae0*/  LDCU.64 UR20, c[0x0][0x750] ;  /* 0x0000ea00ff1477ac */ /* 0x000f220008000a00 */
[----:B------:R-:W5:Y:S01]  /*0af0*/  LDCU.64 UR22, c[0x0][0x810] ;  /* 0x00010200ff1677ac */ /* 0x000f620008000a00 */
[----:B0-----:R-:W-:Y:S01]  /*0b00*/  DFMA R50, R50, UR12, R52 ;  /* 0x0000000c32327c2b */ /* 0x001fe20008000034 */
[----:B------:R-:W0:Y:S01]  /*0b10*/  LDCU.64 UR24, c[0x0][0x5d0] ;  /* 0x0000ba00ff1877ac */ /* 0x000e220008000a00 */
[----:B-1----:R-:W-:-:S02]  /*0b20*/  DFMA R52, R32, UR14, R34 ;  /* 0x0000000e20347c2b */ /* 0x002fc40008000022 */
[C---:B--2---:R-:W-:Y:S01]  /*0b30*/  DFMA R54, R32.reuse, UR16, R36 ;  /* 0x0000001020367c2b */ /* 0x044fe20008000024 */
[----:B------:R-:W1:Y:S01]  /*0b40*/  LDCU.64 UR26, c[0x0][0x7b0] ;  /* 0x0000f600ff1a77ac */ /* 0x000e620008000a00 */
[C---:B---3--:R-:W-:Y:S01]  /*0b50*/  DFMA R56, R32.reuse, UR18, R38 ;  /* 0x0000001220387c2b */ /* 0x048fe20008000026 */
[----:B------:R-:W2:Y:S01]  /*0b60*/  LDCU UR7, c[0x3][0x6c] ;  /* 0x00c00d80ff0777ac */ /* 0x000ea20008000800 */
[C---:B----4-:R-:W-:Y:S01]  /*0b70*/  DFMA R58, R32.reuse, UR20, R40 ;  /* 0x00000014203a7c2b */ /* 0x050fe20008000028 */
[----:B------:R-:W-:Y:S01]  /*0b80*/  UIADD3 UR6, UPT, UPT, UR6, 0x1, URZ ;  /* 0x0000000106067890 */ /* 0x000fe2000fffe0ff */
[C---:B-----5:R-:W-:Y:S02]  /*0b90*/  DFMA R60, R32.reuse, UR22, R28 ;  /* 0x00000016203c7c2b */ /* 0x060fe4000800001c */
[C---:B0-----:R-:W-:Y:S02]  /*0ba0*/  DFMA R62, R32.reuse, UR24, R42 ;  /* 0x00000018203e7c2b */ /* 0x041fe4000800002a */
[----:B-1----:R-:W-:Y:S01]  /*0bb0*/  DFMA R64, R32, UR26, R30 ;  /* 0x0000001a20407c2b */ /* 0x002fe2000800001e */
[----:B--2---:R-:W-:-:S03]  /*0bc0*/  UISETP.NE.AND UP2, UPT, UR6, UR7, UPT ;  /* 0x000000070600728c */ /* 0x004fc6000bf45270 */
[----:B------:R-:W-:-:S08]  /*0bd0*/  UMOV UR7, URZ ;  /* 0x000000ff00077c82 */ /* 0x000fd00008000000 */
.L_x_240:
[----:B0-----:R-:W0:Y:S01]  /*0be0*/  LDC.64 R68, c[0x0][0x450] ;  /* 0x00011400ff447b82 */ /* 0x001e220000000a00 */
[----:B-1----:R-:W1:Y:S01]  /*0bf0*/  LDCU.64 UR30, c[0x0][0x518] ;  /* 0x0000a300ff1e77ac */ /* 0x002e620008000a00 */
[----:B------:R-:W0:Y:S01]  /*0c00*/  I2F.F64.U32 R66, UR7 ;  /* 0x0000000700427d12 */ /* 0x000e220008201800 */
[----:B------:R-:W-:Y:S01]  /*0c10*/  CS2R R88, SRZ ;  /* 0x0000000000587805 */ /* 0x000fe2000001ff00 */
[----:B------:R-:W0:Y:S01]  /*0c20*/  LDCU.64 UR12, c[0x0][0x460] ;  /* 0x00008c00ff0c77ac */ /* 0x000e220008000a00 */
[----:B------:R-:W2:Y:S01]  /*0c30*/  LDCU.64 UR32, c[0x0][0x4b8] ;  /* 0x00009700ff2077ac */ /* 0x000ea20008000a00 */
[----:B------:R-:W3:Y:S01]  /*0c40*/  LDCU UR8, c[0x3][0x74] ;  /* 0x00c00e80ff0877ac */ /* 0x000ee20008000800 */
[----:B------:R-:W4:Y:S01]  /*0c50*/  LDCU.64 UR34, c[0x0][0x698] ;  /* 0x0000d300ff2277ac */ /* 0x000f220008000a00 */
[----:B-1----:R-:W-:Y:S01]  /*0c60*/  DFMA R70, R50, UR30, R48 ;  /* 0x0000001e32467c2b */ /* 0x002fe20008000030 */
[----:B------:R-:W1:Y:S01]  /*0c70*/  LDCU.64 UR36, c[0x0][0x6f8] ;  /* 0x0000df00ff2477ac */ /* 0x000e620008000a00 */
[----:B0-----:R-:W-:Y:S01]  /*0c80*/  DFMA R66, R66, UR12, R68 ;  /* 0x0000000c42427c2b */ /* 0x001fe20008000044 */
[----:B------:R-:W0:Y:S01]  /*0c90*/  LDCU.64 UR38, c[0x0][0x758] ;  /* 0x0000eb00ff2677ac */ /* 0x000e220008000a00 */
[C---:B--2---:R-:W-:Y:S01]  /*0ca0*/  DFMA R68, R50.reuse, UR32, R46 ;  /* 0x0000002032447c2b */ /* 0x044fe2000800002e */
[----:B------:R-:W2:Y:S01]  /*0cb0*/  LDCU.64 UR40, c[0x0][0x7b8] ;  /* 0x0000f700ff2877ac */ /* 0x000ea20008000a00 */
[----:B------:R-:W5:Y:S01]  /*0cc0*/  LDCU.64 UR42, c[0x0][0x818] ;  /* 0x00010300ff2a77ac */ /* 0x000f620008000a00 */
[C---:B----4-:R-:W-:Y:S01]  /*0cd0*/  DFMA R78, R50.reuse, UR34, R54 ;  /* 0x00000022324e7c2b */ /* 0x050fe20008000036 */
[----:B------:R-:W4:Y:S01]  /*0ce0*/  LDCU.64 UR44, c[0x0][0x578] ;  /* 0x0000af00ff2c77ac */ /* 0x000f220008000a00 */
[C---:B-1----:R-:W-:Y:S01]  /*0cf0*/  DFMA R80, R50.reuse, UR36, R56 ;  /* 0x0000002432507c2b */ /* 0x042fe20008000038 */
[----:B------:R-:W1:Y:S01]  /*0d00*/  LDCU.64 UR46, c[0x0][0x5d8] ;  /* 0x0000bb00ff2e77ac */ /* 0x000e620008000a00 */
[C---:B0-----:R-:W-:Y:S01]  /*0d10*/  DFMA R82, R50.reuse, UR38, R58 ;  /* 0x0000002632527c2b */ /* 0x041fe2000800003a */
[----:B------:R-:W0:Y:S01]  /*0d20*/  LDCU.64 UR48, c[0x0][0x638] ;  /* 0x0000c700ff3077ac */ /* 0x000e220008000a00 */
[C---:B--2---:R-:W-:Y:S01]  /*0d30*/  DFMA R84, R50.reuse, UR40, R64 ;  /* 0x0000002832547c2b */ /* 0x044fe20008000040 */
[----:B------:R-:W2:Y:S01]  /*0d40*/  LDCU.64 UR14, c[0x0][0x4c0] ;  /* 0x00009800ff0e77ac */ /* 0x000ea20008000a00 */
[C---:B-----5:R-:W-:Y:S01]  /*0d50*/  DFMA R86, R50.reuse, UR42, R60 ;  /* 0x0000002a32567c2b */ /* 0x060fe2000800003c */
[----:B------:R-:W5:Y:S01]  /*0d60*/  LDCU.64 UR16, c[0x0][0x520] ;  /* 0x0000a400ff1077ac */ /* 0x000f620008000a00 */
[C---:B----4-:R-:W-:Y:S01]  /*0d70*/  DFMA R72, R50.reuse, UR44, R44 ;  /* 0x0000002c32487c2b */ /* 0x050fe2000800002c */
[----:B------:R-:W4:Y:S01]  /*0d80*/  LDCU.64 UR18, c[0x0][0x580] ;  /* 0x0000b000ff1277ac */ /* 0x000f220008000a00 */
[C---:B-1----:R-:W-:Y:S01]  /*0d90*/  DFMA R74, R50.reuse, UR46, R62 ;  /* 0x0000002e324a7c2b */ /* 0x042fe2000800003e */
[----:B------:R-:W1:Y:S01]  /*0da0*/  LDCU.64 UR20, c[0x0][0x5e0] ;  /* 0x0000bc00ff1477ac */ /* 0x000e620008000a00 */
[----:B0-----:R-:W-:Y:S01]  /*0db0*/  DFMA R76, R50, UR48, R52 ;  /* 0x00000030324c7c2b */ /* 0x001fe20008000034 */
        /* <DEDUP_REMOVED lines=12> */
[----:B------:R-:W2:Y:S01]  /*0e80*/  LDCU UR32, c[0x3][0x70] ;  /* 0x00c00e00ff2077ac */ /* 0x000ea20008000800 */
[C---:B-----5:R-:W-:Y:S01]  /*0e90*/  DFMA R80, R66.reuse, UR26, R80 ;  /* 0x0000001a42507c2b */ /* 0x060fe20008000050 */
[----:B---3--:R-:W-:Y:S01]  /*0ea0*/  UISETP.GE.U32.AND UP4, UPT, UR8, 0x2, UPT ;  /* 0x000000020800788c */ /* 0x008fe2000bf86070 */
[C---:B----4-:R-:W-:Y:S01]  /*0eb0*/  DFMA R82, R66.reuse, UR28, R82 ;  /* 0x0000001c42527c2b */ /* 0x050fe20008000052 */
[----:B------:R-:W-:Y:S01]  /*0ec0*/  UIADD3 UR7, UPT, UPT, UR7, 0x1, URZ ;  /* 0x0000000107077890 */ /* 0x000fe2000fffe0ff */
[----:B-1----:R-:W-:-:S02]  /*0ed0*/  DFMA R84, R66, UR12, R84 ;  /* 0x0000000c42547c2b */ /* 0x002fc40008000054 */
[----:B0-----:R-:W-:Y:S01]  /*0ee0*/  DFMA R86, R66, UR30, R86 ;  /* 0x0000001e42567c2b */ /* 0x001fe20008000056 */
[----:B--2---:R-:W-:-:S03]  /*0ef0*/  UISETP.NE.AND UP3, UPT, UR7, UR32, UPT ;  /* 0x000000200700728c */ /* 0x004fc6000bf65270 */
[----:B------:R-:W-:Y:S08]  /*0f00*/  BRA.U !UP4, `(.L_x_236) ;  /* 0x000000090c287547 */ /* 0x000ff0000b800000 */
[----:B------:R-:W-:Y:S01]  /*0f10*/  CS2R R88, SRZ ;  /* 0x0000000000587805 */ /* 0x000fe2000001ff00 */
[----:B------:R-:W0:Y:S01]  /*0f20*/  LDCU.64 UR32, c[0x0][0x478] ;  /* 0x00008f00ff2077ac */ /* 0x000e220008000a00 */
[----:B------:R-:W1:Y:S01]  /*0f30*/  LDCU.64 UR34, c[0x0][0x4c8] ;  /* 0x00009900ff2277ac */ /* 0x000e620008000a00 */
[----:B------:R-:W2:Y:S01]  /*0f40*/  LDCU.64 UR36, c[0x0][0x4d0] ;  /* 0x00009a00ff2477ac */ /* 0x000ea20008000a00 */
[----:B------:R-:W3:Y:S01]  /*0f50*/  LDCU.64 UR38, c[0x0][0x528] ;  /* 0x0000a500ff2677ac */ /* 0x000ee20008000a00 */
[----:B------:R-:W4:Y:S01]  /*0f60*/  LDCU.64 UR40, c[0x0][0x530] ;  /* 0x0000a600ff2877ac */ /* 0x000f220008000a00 */
[----:B------:R-:W0:Y:S01]  /*0f70*/  LDCU.64 UR42, c[0x0][0x588] ;  /* 0x0000b100ff2a77ac */ /* 0x000e220008000a00 */
        /* <DEDUP_REMOVED lines=15> */
[----:B------:R-:W0:Y:S01]  /*1070*/  LDCU.128 UR12, c[0x3][URZ] ;  /* 0x00c00000ff0c77ac */ /* 0x000e220008000c00 */
[----:B------:R-:W0:Y:S01]  /*1080*/  LDCU.128 UR16, c[0x3][0x10] ;  /* 0x00c00200ff1077ac */ /* 0x000e220008000c00 */
[----:B------:R-:W0:Y:S01]  /*1090*/  LDCU.128 UR20, c[0x3][0x20] ;  /* 0x00c00400ff1477ac */ /* 0x000e220008000c00 */
[----:B------:R-:W0:Y:S01]  /*10a0*/  LDCU.128 UR24, c[0x3][0x30] ;  /* 0x00c00600ff1877ac */ /* 0x000e220008000c00 */
[----:B------:R-:W0:Y:S01]  /*10b0*/  LDCU.128 UR28, c[0x3][0x40] ;  /* 0x00c00800ff1c77ac */ /* 0x000e220008000c00 */
[----:B------:R-:W-:Y:S01]  /*10c0*/  UIADD3 UR74, UPT, UPT, -UR9, URZ, URZ ;  /* 0x000000ff094a7290 */ /* 0x000fe2000fffe1ff */
[----:B-1234-:R-:W-:-:S11]  /*10d0*/  UMOV UR8, URZ ;  /* 0x000000ff00087c82 */ /* 0x01efd60008000000 */
.L_x_237:
[----:B-1----:R-:W0:Y:S02]  /*10e0*/  LDC.64 R92, c[0x0][0x468] ;  /* 0x00011a00ff5c7b82 */ /* 0x002e240000000a00 */
[----:B0-----:R-:W-:-:S08]  /*10f0*/  DFMA R90, R88, UR32, R92 ;  /* 0x00000020585a7c2b */ /* 0x001fd0000800005c */
[C---:B------:R-:W-:Y:S02]  /*1100*/  DFMA R96, R90.reuse, UR38, R70 ;  /* 0x000000265a607c2b */ /* 0x040fe40008000046 */
[C---:B------:R-:W-:Y:S02]  /*1110*/  DFMA R94, R90.reuse, UR34, R68 ;  /* 0x000000225a5e7c2b */ /* 0x040fe40008000044 */
[----:B------:R-:W-:-:S04]  /*1120*/  DFMA R98, R90, UR42, R72 ;  /* 0x0000002a5a627c2b */ /* 0x000fc80008000048 */
[----:B------:R-:W-:Y:S02]  /*1130*/  DADD R96, R96, -UR40 ;  /* 0x8000002860607e29 */ /* 0x000fe40008000000 */
[----:B------:R-:W-:Y:S02]  /*1140*/  DADD R94, R94, -UR36 ;  /* 0x800000245e5e7e29 */ /* 0x000fe40008000000 */
[----:B------:R-:W-:-:S04]  /*1150*/  DADD R98, R98, -UR44 ;  /* 0x8000002c62627e29 */ /* 0x000fc80008000000 */
[----:B------:R-:W-:Y:S02]  /*1160*/  DSETP.GTU.AND P0, PT, |R96|, UR14, PT ;  /* 0x0000000e60007e2a */ /* 0x000fe4000bf0c200 */
[----:B------:R-:W-:-:S04]  /*1170*/  DFMA R96, R90, UR46, R74 ;  /* 0x0000002e5a607c2b */ /* 0x000fc8000800004a */
[----:B------:R-:W-:Y:S02]  /*1180*/  DSETP.GTU.OR P0, PT, |R94|, UR12, P0 ;  /* 0x0000000c5e007e2a */ /* 0x000fe4000870c600 */
[----:B------:R-:W-:Y:S02]  /*1190*/  DFMA R94, R90, UR50, R76 ;  /* 0x000000325a5e7c2b */ /* 0x000fe4000800004c */
[----:B------:R-:W-:Y:S02]  /*11a0*/  DADD R96, R96, -UR48 ;  /* 0x8000003060607e29 */ /* 0x000fe40008000000 */
[----:B------:R-:W-:Y:S02]  /*11b0*/  DSETP.GTU.OR P0, PT, |R98|, UR16, P0 ;  /* 0x0000001062007e2a */ /* 0x000fe4000870c600 */
[----:B------:R-:W-:Y:S02]  /*11c0*/  DFMA R98, R90, UR54, R78 ;  /* 0x000000365a627c2b */ /* 0x000fe4000800004e */
[----:B------:R-:W-:-:S02]  /*11d0*/  DADD R94, R94, -UR52 ;  /* 0x800000345e5e7e29 */ /* 0x000fc40008000000 */
        /* <DEDUP_REMOVED lines=12> */
[----:B------:R-:W-:-:S04]  /*12a0*/  DSETP.GTU.OR P0, PT, |R94|, UR26, P0 ;  /* 0x0000001a5e007e2a */ /* 0x000fc8000870c600 */
[----:B------:R-:W-:Y:S02]  /*12b0*/  DADD R96, R96, -UR72 ;  /* 0x8000004860607e29 */ /* 0x000fe40008000000 */
[----:B------:R-:W-:-:S06]  /*12c0*/  DSETP.GTU.OR P0, PT, |R98|, UR28, P0 ;  /* 0x0000001c62007e2a */ /* 0x000fcc000870c600 */
[----:B------:R-:W-:-:S14]  /*12d0*/  DSETP.GTU.OR P0, PT, |R96|, UR30, P0 ;  /* 0x0000001e60007e2a */ /* 0x000fdc000870c600 */
[----:B------:R-:W2:Y:S01]  /*12e0*/  @!P0 LDG.E.64 R94, desc[UR10][R22.64] ;  /* 0x0000000a165e8981 */ /* 0x000ea2000c1e1b00 */
[----:B------:R-:W-:Y:S01]  /*12f0*/  UIADD3 UR75, UPT, UPT, UR8, 0x1, URZ ;  /* 0x00000001084b7890 */ /* 0x000fe2000fffe0ff */
[----:B------:R-:W0:Y:S08]  /*1300*/  @!P0 LDC.64 R102, c[0x0][0x380] ;  /* 0x0000e000ff668b82 */ /* 0x000e300000000a00 */
[----:B------:R-:W1:Y:S02]  /*1310*/  I2F.F64.U32 R96, UR75 ;  /* 0x0000004b00607d12 */ /* 0x000e640008201800 */
[----:B-1----:R-:W-:-:S08]  /*1320*/  DFMA R92, R96, UR32, R92 ;  /* 0x00000020605c7c2b */ /* 0x002fd0000800005c */
        /* <DEDUP_REMOVED lines=29> */
[----:B------:R-:W-:Y:S01]  /*1500*/  DSETP.GTU.OR P1, PT, |R98|, UR30, P1 ;  /* 0x0000001e62007e2a */ /* 0x000fe20008f2c600 */
[----:B--2---:R-:W-:-:S05]  /*1510*/  @!P0 IADD3 R25, P2, PT, R94, R0, RZ ;  /* 0x000000005e198210 */ /* 0x004fca0007f5e0ff */
[----:B------:R-:W-:Y:S02]  /*1520*/  @!P0 IMAD.X R96, R95, 0x1, R24, P2 ;  /* 0x000000015f608824 */ /* 0x000fe400010e0618 */
[----:B0-----:R-:W-:-:S04]  /*1530*/  @!P0 IMAD.WIDE.U32 R94, R25, 0x50, R102 ;  /* 0x00000050195e8825 */ /* 0x001fc800078e0066 */
[----:B------:R-:W-:-:S05]  /*1540*/  @!P0 IMAD R25, R96, 0x50, RZ ;  /* 0x0000005060198824 */ /* 0x000fca00078e02ff */
[----:B------:R-:W-:-:S05]  /*1550*/  @!P0 IADD3 R95, PT, PT, R95, R25, RZ ;  /* 0x000000195f5f8210 */ /* 0x000fca0007ffe0ff */
[----:B------:R0:W-:Y:S04]  /*1560*/  @!P0 STG.E.64 desc[UR10][R94.64+0x48], R90 ;  /* 0x0000485a5e008986 */ /* 0x0001e8000c101b0a */
[----:B------:R1:W-:Y:S04]  /*1570*/  @!P0 STG.E.64 desc[UR10][R94.64], R2 ;  /* 0x000000025e008986 */ /* 0x0003e8000c101b0a */
[----:B------:R1:W-:Y:S04]  /*1580*/  @!P0 STG.E.64 desc[UR10][R94.64+0x8], R4 ;  /* 0x000008045e008986 */ /* 0x0003e8000c101b0a */
[----:B------:R1:W-:Y:S01]  /*1590*/  @!P0 STG.E.64 desc[UR10][R94.64+0x10], R6 ;  /* 0x000010065e008986 */ /* 0x0003e2000c101b0a */
[----:B0-----:R-:W0:Y:S03]  /*15a0*/  @!P1 LDC.64 R90, c[0x0][0x380] ;  /* 0x0000e000ff5a9b82 */ /* 0x001e260000000a00 */
[----:B------:R1:W-:Y:S04]  /*15b0*/  @!P0 STG.E.64 desc[UR10][R94.64+0x18], R8 ;  /* 0x000018085e008986 */ /* 0x0003e8000c101b0a */
[----:B------:R1:W-:Y:S04]  /*15c0*/  @!P0 STG.E.64 desc[UR10][R94.64+0x20], R10 ;  /* 0x0000200a5e008986 */ /* 0x0003e8000c101b0a */
[----:B------:R1:W-:Y:S04]  /*15d0*/  @!P0 STG.E.64 desc[UR10][R94.64+0x28], R26 ;  /* 0x0000281a5e008986 */ /* 0x0003e8000c101b0a */
[----:B------:R1:W-:Y:S04]  /*15e0*/  @!P0 STG.E.64 desc[UR10][R94.64+0x30], R32 ;  /* 0x000030205e008986 */ /* 0x0003e8000c101b0a */
[----:B------:R1:W-:Y:S04]  /*15f0*/  @!P0 STG.E.64 desc[UR10][R94.64+0x38], R50 ;  /* 0x000038325e008986 */ /* 0x0003e8000c101b0a */
[----:B------:R1:W-:Y:S04]  /*1600*/  @!P0 STG.E.64 desc[UR10][R94.64+0x40], R66 ;  /* 0x000040425e008986 */ /* 0x0003e8000c101b0a */
[----:B------:R-:W2:Y:S01]  /*1610*/  @!P1 LDG.E.64 R96, desc[UR10][R22.64] ;  /* 0x0000000a16609981 */ /* 0x000ea2000c1e1b00 */
[----:B------:R-:W-:Y:S01]  /*1620*/  @!P0 IADD3 R0, P2, PT, R0, 0x1, RZ ;  /* 0x0000000100008810 */ /* 0x000fe20007f5e0ff */
[----:B------:R-:W-:Y:S01]  /*1630*/  UIADD3 UR74, UPT, UPT, UR74, 0x2, URZ ;  /* 0x000000024a4a7890 */ /* 0x000fe2000fffe0ff */
[----:B------:R-:W-:Y:S01]  /*1640*/  DADD R88, R88, 2 ;  /* 0x4000000058587429 */ /* 0x000fe20000000000 */
[----:B------:R-:W-:-:S02]  /*1650*/  UIADD3 UR8, UPT, UPT, UR8, 0x2, URZ ;  /* 0x0000000208087890 */ /* 0x000fc4000fffe0ff */
[----:B------:R-:W-:Y:S01]  /*1660*/  @!P0 IMAD.X R24, RZ, RZ, R24, P2 ;  /* 0x000000ffff188224 */ /* 0x000fe200010e0618 */
[----:B------:R-:W-:Y:S01]  /*1670*/  UISETP.NE.AND UP4, UPT, UR74, URZ, UPT ;  /* 0x000000ff4a00728c */ /* 0x000fe2000bf85270 */
[----:B--2---:R-:W-:-:S04]  /*1680*/  @!P1 IADD3 R25, P0, PT, R96, R0, RZ ;  /* 0x0000000060199210 */ /* 0x004fc80007f1e0ff */
[----:B------:R-:W-:Y:S01]  /*1690*/  @!P1 IADD3.X R96, PT, PT, R97, R24, RZ, P0, !PT ;  /* 0x0000001861609210 */ /* 0x000fe200007fe4ff */
[----:B0-----:R-:W-:Y:S01]  /*16a0*/  @!P1 IMAD.WIDE.U32 R90, R25, 0x50, R90 ;  /* 0x00000050195a9825 */ /* 0x001fe200078e005a */
[----:B------:R-:W-:-:S03]  /*16b0*/  @!P1 IADD3 R0, P0, PT, R0, 0x1, RZ ;  /* 0x0000000100009810 */ /* 0x000fc60007f1e0ff */
[----:B------:R-:W-:Y:S01]  /*16c0*/  @!P1 IMAD R25, R96, 0x50, RZ ;  /* 0x0000005060199824 */ /* 0x000fe200078e02ff */
[----:B------:R-:W-:-:S03]  /*16d0*/  @!P1 IADD3.X R24, PT, PT, RZ, R24, RZ, P0, !PT ;  /* 0x00000018ff189210 */ /* 0x000fc600007fe4ff */
[----:B------:R-:W-:-:S05]  /*16e0*/  @!P1 IMAD.IADD R91, R91, 0x1, R25 ;  /* 0x000000015b5b9824 */ /* 0x000fca00078e0219 */
[----:B------:R1:W-:Y:S04]  /*16f0*/  @!P1 STG.E.64 desc[UR10][R90.64+0x48], R92 ;  /* 0x0000485c5a009986 */ /* 0x0003e8000c101b0a */
        /* <DEDUP_REMOVED lines=8> */
[----:B------:R1:W-:Y:S01]  /*1780*/  @!P1 STG.E.64 desc[UR10][R90.64+0x40], R66 ;  /* 0x000040425a009986 */ /* 0x0003e2000c101b0a */
[----:B------:R-:W-:Y:S05]  /*1790*/  BRA.U UP4, `(.L_x_237) ;  /* 0xfffffff904507547 */ /* 0x000fea000b83ffff */
[----:B------:R-:W0:Y:S02]  /*17a0*/  I2F.F64.U32 R88, UR9 ;  /* 0x0000000900587d12 */ /* 0x000e240008201800 */
.L_x_236:
[----:B------:R-:W2:Y:S02]  /*17b0*/  LDCU UR8, c[0x3][0x74] ;  /* 0x00c00e80ff0877ac */ /* 0x000ea40008000800 */
[----:B--2---:R-:W-:-:S09]  /*17c0*/  ULOP3.LUT UP4, URZ, UR8, 0x1, URZ, 0xc0, !UPT ;  /* 0x0000000108ff7892 */ /* 0x004fd2000f88c0ff */
[----:B------:R-:W-:Y:S05]  /*17d0*/  BRA.U !UP4, `(.L_x_238) ;  /* 0x000000050c407547 */ /* 0x000fea000b800000 */
[----:B-1----:R-:W0:Y:S01]  /*17e0*/  LDC.64 R90, c[0x0][0x468] ;  /* 0x00011a00ff5a7b82 */ /* 0x002e220000000a00 */
[----:B------:R-:W0:Y:S01]  /*17f0*/  LDCU.64 UR12, c[0x0][0x478] ;  /* 0x00008f00ff0c77ac */ /* 0x000e220008000a00 */
[----:B------:R-:W-:Y:S01]  /*1800*/  BSSY.RECONVERGENT B0, `(.L_x_238) ;  /* 0x000004d000007945 */ /* 0x000fe20003800200 */
[----:B------:R-:W1:Y:S01]  /*1810*/  LDCU.64 UR18, c[0x0][0x528] ;  /* 0x0000a500ff1277ac */ /* 0x000e620008000a00 */
[----:B------:R-:W2:Y:S01]  /*1820*/  LDCU.64 UR16, c[0x0][0x4c8] ;  /* 0x00009900ff1077ac */ /* 0x000ea20008000a00 */
[----:B------:R-:W3:Y:S01]  /*1830*/  LDCU.64 UR22, c[0x0][0x530] ;  /* 0x0000a600ff1677ac */ /* 0x000ee20008000a00 */
[----:B------:R-:W4:Y:S01]  /*1840*/  LDCU.64 UR24, c[0x0][0x588] ;  /* 0x0000b100ff1877ac */ /* 0x000f220008000a00 */
[----:B------:R-:W5:Y:S01]  /*1850*/  LDCU.64 UR20, c[0x0][0x4d0] ;  /* 0x00009a00ff1477ac */ /* 0x000f620008000a00 */
[----:B0-----:R-:W-:Y:S01]  /*1860*/  DFMA R88, R88, UR12, R90 ;  /* 0x0000000c58587c2b */ /* 0x001fe2000800005a */
[----:B------:R-:W0:Y:S01]  /*1870*/  LDCU.128 UR12, c[0x3][URZ] ;  /* 0x00c00000ff0c77ac */ /* 0x000e220008000c00 */
[----:B------:R-:W0:Y:S06]  /*1880*/  LDCU.64 UR28, c[0x0][0x5e8] ;  /* 0x0000bd00ff1c77ac */ /* 0x000e2c0008000a00 */
[C---:B-1----:R-:W-:Y:S01]  /*1890*/  DFMA R70, R88.reuse, UR18, R70 ;  /* 0x0000001258467c2b */ /* 0x042fe20008000046 */
[----:B------:R-:W1:Y:S01]  /*18a0*/  LDCU.64 UR26, c[0x0][0x590] ;  /* 0x0000b200ff1a77ac */ /* 0x000e620008000a00 */
[----:B--2---:R-:W-:-:S02]  /*18b0*/  DFMA R68, R88, UR16, R68 ;  /* 0x0000001058447c2b */ /* 0x004fc40008000044 */
[----:B----4-:R-:W-:Y:S01]  /*18c0*/  DFMA R72, R88, UR24, R72 ;  /* 0x0000001858487c2b */ /* 0x010fe20008000048 */
[----:B------:R-:W2:Y:S03]  /*18d0*/  LDCU.64 UR32, c[0x0][0x648] ;  /* 0x0000c900ff2077ac */ /* 0x000ea60008000a00 */
[----:B---3--:R-:W-:Y:S01]  /*18e0*/  DADD R70, R70, -UR22 ;  /* 0x8000001646467e29 */ /* 0x008fe20008000000 */
[----:B------:R-:W3:Y:S01]  /*18f0*/  LDCU.64 UR30, c[0x0][0x5f0] ;  /* 0x0000be00ff1e77ac */ /* 0x000ee20008000a00 */
[----:B-----5:R-:W-:Y:S01]  /*1900*/  DADD R68, R68, -UR20 ;  /* 0x8000001444447e29 */ /* 0x020fe20008000000 */
[----:B------:R-:W4:Y:S01]  /*1910*/  LDCU.128 UR16, c[0x3][0x10] ;  /* 0x00c00200ff1077ac */ /* 0x000f220008000c00 */
[----:B0-----:R-:W-:Y:S01]  /*1920*/  DFMA R74, R88, UR28, R74 ;  /* 0x0000001c584a7c2b */ /* 0x001fe2000800004a */
[----:B------:R-:W0:Y:S03]  /*1930*/  LDCU.64 UR36, c[0x0][0x6a8] ;  /* 0x0000d500ff2477ac */ /* 0x000e260008000a00 */
[----:B------:R-:W-:-:S02]  /*1940*/  DSETP.GTU.AND P0, PT, |R70|, UR14, PT ;  /* 0x0000000e46007e2a */ /* 0x000fc4000bf0c200 */
[----:B-1----:R-:W-:Y:S01]  /*1950*/  DADD R72, R72, -UR26 ;  /* 0x8000001a48487e29 */ /* 0x002fe20008000000 */
[----:B------:R-:W1:Y:S01]  /*1960*/  LDCU.64 UR34, c[0x0][0x650] ;  /* 0x0000ca00ff2277ac */ /* 0x000e620008000a00 */
[----:B--2---:R-:W-:Y:S01]  /*1970*/  DFMA R76, R88, UR32, R76 ;  /* 0x00000020584c7c2b */ /* 0x004fe2000800004c */
[----:B------:R-:W2:Y:S01]  /*1980*/  LDCU.64 UR40, c[0x0][0x708] ;  /* 0x0000e100ff2877ac */ /* 0x000ea20008000a00 */
[----:B------:R-:W-:Y:S02]  /*1990*/  DSETP.GTU.OR P0, PT, |R68|, UR12, P0 ;  /* 0x0000000c44007e2a */ /* 0x000fe4000870c600 */
[----:B---3--:R-:W-:Y:S01]  /*19a0*/  DADD R74, R74, -UR30 ;  /* 0x8000001e4a4a7e29 */ /* 0x008fe20008000000 */
[----:B------:R-:W3:Y:S03]  /*19b0*/  LDCU.64 UR38, c[0x0][0x6b0] ;  /* 0x0000d600ff2677ac */ /* 0x000ee60008000a00 */
[----:B----4-:R-:W-:Y:S01]  /*19c0*/  DSETP.GTU.OR P0, PT, |R72|, UR16, P0 ;  /* 0x0000001048007e2a */ /* 0x010fe2000870c600 */
[----:B------:R-:W4:Y:S01]  /*19d0*/  LDCU.128 UR20, c[0x3][0x20] ;  /* 0x00c00400ff1477ac */ /* 0x000f220008000c00 */
[----:B0-----:R-:W-:Y:S01]  /*19e0*/  DFMA R78, R88, UR36, R78 ;  /* 0x00000024584e7c2b */ /* 0x001fe2000800004e */
[----:B------:R-:W0:Y:S03]  /*19f0*/  LDCU.64 UR24, c[0x0][0x768] ;  /* 0x0000ed00ff1877ac */ /* 0x000e260008000a00 */
[----:B------:R-:W-:-:S02]  /*1a00*/  DSETP.GTU.OR P0, PT, |R74|, UR18, P0 ;  /* 0x000000124a007e2a */ /* 0x000fc4000870c600 */
[----:B-1----:R-:W-:Y:S01]  /*1a10*/  DADD R76, R76, -UR34 ;  /* 0x800000224c4c7e29 */ /* 0x002fe20008000000 */
[----:B------:R-:W1:Y:S01]  /*1a20*/  LDCU.64 UR42, c[0x0][0x710] ;  /* 0x0000e200ff2a77ac */ /* 0x000e620008000a00 */
[----:B--2---:R-:W-:Y:S01]  /*1a30*/  DFMA R80, R88, UR40, R80 ;  /* 0x0000002858507c2b */ /* 0x004fe20008000050 */
[----:B------:R-:W2:Y:S01]  /*1a40*/  LDCU.64 UR26, c[0x0][0x7c8] ;  /* 0x0000f900ff1a77ac */ /* 0x000ea20008000a00 */
        /* <DEDUP_REMOVED lines=12> */
[----:B------:R-:W3:Y:S03]  /*1b10*/  LDCU.128 UR28, c[0x3][0x40] ;  /* 0x00c00800ff1c77ac */ /* 0x000ee60008000c00 */
[----:B----4-:R-:W-:Y:S02]  /*1b20*/  DSETP.GTU.OR P0, PT, |R80|, UR12, P0 ;  /* 0x0000000c50007e2a */ /* 0x010fe4000870c600 */
[----:B0-----:R-:W-:-:S04]  /*1b30*/  DFMA R86, R88, UR18, R86 ;  /* 0x0000001258567c2b */ /* 0x001fc80008000056 */
[----:B------:R-:W-:Y:S02]  /*1b40*/  DSETP.GTU.OR P0, PT, |R82|, UR14, P0 ;  /* 0x0000000e52007e2a */ /* 0x000fe4000870c600 */
[----:B-1----:R-:W-:Y:S02]  /*1b50*/  DADD R84, R84, -UR16 ;  /* 0x8000001054547e29 */ /* 0x002fe40008000000 */
[----:B--2---:R-:W-:-:S06]  /*1b60*/  DADD R86, R86, -UR20 ;  /* 0x8000001456567e29 */ /* 0x004fcc0008000000 */
[----:B---3--:R-:W-:-:S06]  /*1b70*/  DSETP.GTU.OR P0, PT, |R84|, UR28, P0 ;  /* 0x0000001c54007e2a */ /* 0x008fcc000870c600 */
[----:B------:R-:W-:-:S14]  /*1b80*/  DSETP.GTU.OR P0, PT, |R86|, UR30, P0 ;  /* 0x0000001e56007e2a */ /* 0x000fdc000870c600 */
[----:B------:R-:W-:Y:S05]  /*1b90*/  @P0 BRA `(.L_x_239) ;  /* 0x00000000004c0947 */ /* 0x000fea0003800000 */
[----:B------:R-:W2:Y:S01]  /*1ba0*/  LDG.E.64 R68, desc[UR10][R22.64] ;  /* 0x0000000a16447981 */ /* 0x000ea2000c1e1b00 */
[----:B------:R-:W0:Y:S01]  /*1bb0*/  LDC.64 R70, c[0x0][0x380] ;  /* 0x0000e000ff467b82 */ /* 0x000e220000000a00 */
[----:B--2---:R-:W-:-:S05]  /*1bc0*/  IADD3 R25, P0, PT, R68, R0, RZ ;  /* 0x0000000044197210 */ /* 0x004fca0007f1e0ff */
[----:B------:R-:W-:Y:S01]  /*1bd0*/  IMAD.X R72, R69, 0x1, R24, P0 ;  /* 0x0000000145487824 */ /* 0x000fe200000e0618 */
[----:B------:R-:W-:Y:S01]  /*1be0*/  IADD3 R0, P0, PT, R0, 0x1, RZ ;  /* 0x0000000100007810 */ /* 0x000fe20007f1e0ff */
[----:B0-----:R-:W-:-:S04]  /*1bf0*/  IMAD.WIDE.U32 R68, R25, 0x50, R70 ;  /* 0x0000005019447825 */ /* 0x001fc800078e0046 */
[----:B------:R-:W-:Y:S02]  /*1c00*/  IMAD R25, R72, 0x50, RZ ;  /* 0x0000005048197824 */ /* 0x000fe400078e02ff */
[----:B------:R-:W-:-:S03]  /*1c10*/  IMAD.X R24, RZ, RZ, R24, P0 ;  /* 0x000000ffff187224 */ /* 0x000fc600000e0618 */
[----:B------:R-:W-:-:S05]  /*1c20*/  IADD3 R69, PT, PT, R69, R25, RZ ;  /* 0x0000001945457210 */ /* 0x000fca0007ffe0ff */
[----:B------:R0:W-:Y:S04]  /*1c30*/  STG.E.64 desc[UR10][R68.64+0x40], R66 ;  /* 0x0000404244007986 */ /* 0x0001e8000c101b0a */
        /* <DEDUP_REMOVED lines=8> */
[----:B------:R0:W-:Y:S02]  /*1cc0*/  STG.E.64 desc[UR10][R68.64+0x38], R50 ;  /* 0x0000383244007986 */ /* 0x0001e4000c101b0a */
.L_x_239:
[----:B------:R-:W-:Y:S05]  /*1cd0*/  BSYNC.RECONVERGENT B0 ;  /* 0x0000000000007941 */ /* 0x000fea0003800200 */
.L_x_238:
[----:B------:R-:W-:Y:S05]  /*1ce0*/  BRA.U UP3, `(.L_x_240) ;  /* 0xffffffed03bc7547 */ /* 0x000fea000b83ffff */
[----:B------:R-:W-:Y:S05]  /*1cf0*/  BRA.U UP2, `(.L_x_241) ;  /* 0xffffffed02607547 */ /* 0x000fea000b83ffff */
[----:B------:R-:W-:Y:S05]  /*1d00*/  BRA.U UP1, `(.L_x_242) ;  /* 0xffffffe901847547 */ /* 0x000fea000b83ffff */
[----:B------:R-:W-:Y:S05]  /*1d10*/  BRA.U UP0, `(.L_x_243) ;  /* 0xffffffe900107547 */ /* 0x000fea000b83ffff */
[----:B------:R-:W-:Y:S05]  /*1d20*/  EXIT ;  /* 0x000000000000794d */ /* 0x000fea0003800000 */
.L_x_244:
        /* <DEDUP_REMOVED lines=13> */
.L_x_258:


//--------------------- .text._Z30gridloopsearch_counting_kernelPyddddddddddddddddddddddddddddddddddddddddddddddddddddddddddddddddddddddddddddddddddddddddddddddddddddddddddddddddddddddddddddddddddddddddddddddddddddddd --------------------------
	.section	.text._Z30gridloopsearch_counting_kernelPyddddddddddddddddddddddddddddddddddddddddddddddddddddddddddddddddddddddddddddddddddddddddddddddddddddddddddddddddddddddddddddddddddddddddddddddddddddddd,"ax",@progbits
	.align	128
        .global         _Z30gridloopsearch_counting_kernelPyddddddddddddddddddddddddddddddddddddddddddddddddddddddddddddddddddddddddddddddddddddddddddddddddddddddddddddddddddddddddddddddddddddddddddddddddddddddd
        .type           _Z30gridloopsearch_counting_kernelPyddddddddddddddddddddddddddddddddddddddddddddddddddddddddddddddddddddddddddddddddddddddddddddddddddddddddddddddddddddddddddddddddddddddddddddddddddddddd,@function
        .size           _Z30gridloopsearch_counting_kernelPyddddddddddddddddddddddddddddddddddddddddddddddddddddddddddddddddddddddddddddddddddddddddddddddddddddddddddddddddddddddddddddddddddddddddddddddddddddddd,(.L_x_259 - _Z30gridloopsearch_counting_kernelPyddddddddddddddddddddddddddddddddddddddddddddddddddddddddddddddddddddddddddddddddddddddddddddddddddddddddddddddddddddddddddddddddddddddddddddddddddddddd)
        .other          _Z30gridloopsearch_counting_kernelPyddddddddddddddddddddddddddddddddddddddddddddddddddddddddddddddddddddddddddddddddddddddddddddddddddddddddddddddddddddddddddddddddddddddddddddddddddddddd,@"STO_CUDA_ENTRY STV_DEFAULT"
_Z30gridloopsearch_counting_kernelPyddddddddddddddddddddddddddddddddddddddddddddddddddddddddddddddddddddddddddddddddddddddddddddddddddddddddddddddddddddddddddddddddddddddddddddddddddddddd:
.text._Z30gridloopsearch_counting_kernelPyddddddddddddddddddddddddddddddddddddddddddddddddddddddddddddddddddddddddddddddddddddddddddddddddddddddddddddddddddddddddddddddddddddddddddddddddddddddd:
        /* <DEDUP_REMOVED lines=12> */
[----:B------:R-:W0:Y:S01]  /*00c0*/  LDCU UR16, c[0x3][0x64] ;  /* 0x00c00c80ff1077ac */ /* 0x000e220008000800 */
[----:B------:R-:W1:Y:S01]  /*00d0*/  LDC.64 R16, c[0x0][0x3c8] ;  /* 0x0000f200ff107b82 */ /* 0x000e620000000a00 */
[----:B------:R-:W1:Y:S01]  /*00e0*/  I2F.F64.U32 R10, R11 ;  /* 0x0000000b000a7312 */ /* 0x000e620000201800 */
[----:B------:R-:W-:Y:S01]  /*00f0*/  IMAD.MOV.U32 R0, RZ, RZ, RZ ;  /* 0x000000ffff007224 */ /* 0x000fe200078e00ff */
[----:B------:R-:W1:Y:S01]  /*0100*/  LDCU.128 UR8, c[0x0][0x3b0] ;  /* 0x00007600ff0877ac */ /* 0x000e620008000c00 */
[----:B------:R-:W2:Y:S04]  /*0110*/  LDCU.128 UR12, c[0x0][0x3e0] ;  /* 0x00007c00ff0c77ac */ /* 0x000ea80008000c00 */
[----:B------:R-:W2:Y:S01]  /*0120*/  LDC.64 R18, c[0x0][0x3d0] ;  /* 0x0000f400ff127b82 */ /* 0x000ea20000000a00 */
[----:B------:R-:W2:Y:S01]  /*0130*/  I2F.F64.U32 R12, R27 ;  /* 0x0000001b000c7312 */ /* 0x000ea20000201800 */
[----:B------:R-:W3:Y:S01]  /*0140*/  LDCU.64 UR6, c[0x0][0x398] ;  /* 0x00007300ff0677ac */ /* 0x000ee20008000a00 */
[----:B------:R-:W4:Y:S05]  /*0150*/  LDCU.64 UR4, c[0x0][0x358] ;  /* 0x00006b00ff0477ac */ /* 0x000f2a0008000a00 */
[----:B------:R-:W5:Y:S01]  /*0160*/  LDC.64 R24, c[0x0][0x3f8] ;  /* 0x0000fe00ff187b82 */ /* 0x000f620000000a00 */
[----:B------:R-:W5:Y:S01]  /*0170*/  I2F.F64.U32 R14, R15 ;  /* 0x0000000f000e7312 */ /* 0x000f620000201800 */
[----:B0-----:R-:W-:-:S06]  /*0180*/  UISETP.GE.AND UP0, UPT, UR16, 0x1, UPT ;  /* 0x000000011000788c */ /* 0x001fcc000bf06270 */
[----:B------:R-:W3:Y:S01]  /*0190*/  LDC.64 R6, c[0x0][0x388] ;  /* 0x0000e200ff067b82 */ /* 0x000ee20000000a00 */
[----:B------:R-:W3:Y:S01]  /*01a0*/  I2F.F64.U32 R2, R3 ;  /* 0x0000000300027312 */ /* 0x000ee20000201800 */
[----:B-1----:R-:W-:-:S06]  /*01b0*/  DFMA R10, R10, R16, UR10 ;  /* 0x0000000a0a0a7e2b */ /* 0x002fcc0008000010 */
[----:B------:R-:W0:Y:S01]  /*01c0*/  LDC.64 R8, c[0x0][0x3a0] ;  /* 0x0000e800ff087b82 */ /* 0x000e220000000a00 */
[----:B------:R-:W0:Y:S01]  /*01d0*/  I2F.F64.U32 R4, R4 ;  /* 0x0000000400047312 */ /* 0x000e220000201800 */
[----:B--2---:R-:W-:-:S06]  /*01e0*/  DFMA R12, R12, UR12, R18 ;  /* 0x0000000c0c0c7c2b */ /* 0x004fcc0008000012 */
[----:B------:R-:W1:Y:S01]  /*01f0*/  LDC.64 R20, c[0x0][0x380] ;  /* 0x0000e000ff147b82 */ /* 0x000e620000000a00 */
[----:B-----5:R-:W-:Y:S02]  /*0200*/  DFMA R24, R14, R24, UR14 ;  /* 0x0000000e0e187e2b */ /* 0x020fe40008000018 */
[----:B---3--:R-:W-:Y:S02]  /*0210*/  DFMA R6, R2, UR6, R6 ;  /* 0x0000000602067c2b */ /* 0x008fe40008000006 */
[----:B0-----:R-:W-:Y:S01]  /*0220*/  DFMA R8, R4, UR8, R8 ;  /* 0x0000000804087c2b */ /* 0x001fe20008000008 */
[----:B------:R-:W-:Y:S02]  /*0230*/  IMAD.MOV.U32 R5, RZ, RZ, RZ ;  /* 0x000000ffff057224 */ /* 0x000fe400078e00ff */
[----:B-1----:R-:W-:Y:S01]  /*0240*/  IMAD.WIDE.U32 R2, R23, 0x8, R20 ;  /* 0x0000000817027825 */ /* 0x002fe200078e0014 */
[----:B----4-:R-:W-:Y:S07]  /*0250*/  BRA.U !UP0, `(.L_x_245) ;  /* 0x0000001508947547 */ /* 0x010fee000b800000 */
[----:B------:R-:W0:Y:S01]  /*0260*/  LDCU.128 UR8, c[0x0][0x480] ;  /* 0x00009000ff0877ac */ /* 0x000e220008000c00 */
[----:B------:R-:W1:Y:S01]  /*0270*/  LDC.64 R36, c[0x3][0x68] ;  /* 0x00c01a00ff247b82 */ /* 0x000e620000000a00 */
[----:B------:R-:W2:Y:S01]  /*0280*/  LDCU.128 UR16, c[0x0][0x540] ;  /* 0x0000a800ff1077ac */ /* 0x000ea20008000c00 */
[----:B------:R-:W3:Y:S01]  /*0290*/  LDCU.128 UR40, c[0x0][0x780] ;  /* 0x0000f000ff2877ac */ /* 0x000ee20008000c00 */
[----:B------:R-:W4:Y:S01]  /*02a0*/  LDCU.128 UR12, c[0x0][0x4e0] ;  /* 0x00009c00ff0c77ac */ /* 0x000f220008000c00 */
[----:B------:R-:W5:Y:S01]  /*02b0*/  LDCU.64 UR6, c[0x0][0x778] ;  /* 0x0000ef00ff0677ac */ /* 0x000f620008000a00 */
[C---:B0-----:R-:W-:Y:S01]  /*02c0*/  DMUL R14, R8.reuse, UR8 ;  /* 0x00000008080e7c28 */ /* 0x041fe20008000000 */
[----:B------:R-:W0:Y:S01]  /*02d0*/  LDCU.64 UR8, c[0x0][0x538] ;  /* 0x0000a700ff0877ac */ /* 0x000e220008000a00 */
[C---:B--2---:R-:W-:Y:S01]  /*02e0*/  DMUL R18, R8.reuse, UR16 ;  /* 0x0000001008127c28 */ /* 0x044fe20008000000 */
[----:B------:R-:W2:Y:S01]  /*02f0*/  LDCU.64 UR66, c[0x0][0x478] ;  /* 0x00008f00ff4277ac */ /* 0x000ea20008000a00 */
[C---:B---3--:R-:W-:Y:S01]  /*0300*/  DMUL R32, R8.reuse, UR40 ;  /* 0x0000002808207c28 */ /* 0x048fe20008000000 */
[----:B------:R-:W3:Y:S01]  /*0310*/  LDCU.64 UR64, c[0x0][0x4d8] ;  /* 0x00009b00ff4077ac */ /* 0x000ee20008000a00 */
[----:B----4-:R-:W-:Y:S01]  /*0320*/  DMUL R16, R8, UR12 ;  /* 0x0000000c08107c28 */ /* 0x010fe20008000000 */
[----:B------:R-:W4:Y:S05]  /*0330*/  LDCU.128 UR20, c[0x0][0x5a0] ;  /* 0x0000b400ff1477ac */ /* 0x000f2a0008000c00 */
[C---:B-----5:R-:W-:Y:S01]  /*0340*/  DFMA R32, R6.reuse, UR6, R32 ;  /* 0x0000000606207c2b */ /* 0x060fe20008000020 */
[----:B------:R-:W5:Y:S01]  /*0350*/  LDCU.128 UR24, c[0x0][0x600] ;  /* 0x0000c000ff1877ac */ /* 0x000f620008000c00 */
[C---:B0-----:R-:W-:Y:S01]  /*0360*/  DFMA R18, R6.reuse, UR8, R18 ;  /* 0x0000000806127c2b */ /* 0x041fe20008000012 */
[----:B------:R-:W0:Y:S01]  /*0370*/  LDCU.128 UR28, c[0x0][0x660] ;  /* 0x0000cc00ff1c77ac */ /* 0x000e220008000c00 */
[----:B--2---:R-:W-:Y:S01]  /*0380*/  DFMA R14, R6, UR66, R14 ;  /* 0x00000042060e7c2b */ /* 0x004fe2000800000e */
[----:B------:R-:W2:Y:S03]  /*0390*/  LDCU.128 UR32, c[0x0][0x6c0] ;  /* 0x0000d800ff2077ac */ /* 0x000ea60008000c00 */
[----:B------:R-:W-:-:S02]  /*03a0*/  DFMA R32, R10, UR42, R32 ;  /* 0x0000002a0a207c2b */ /* 0x000fc40008000020 */
[----:B---3--:R-:W-:Y:S01]  /*03b0*/  DFMA R16, R6, UR64, R16 ;  /* 0x0000004006107c2b */ /* 0x008fe20008000010 */
[----:B------:R-:W3:Y:S01]  /*03c0*/  LDCU.128 UR36, c[0x0][0x720] ;  /* 0x0000e400ff2477ac */ /* 0x000ee20008000c00 */
[----:B------:R-:W-:Y:S02]  /*03d0*/  DFMA R18, R10, UR18, R18 ;  /* 0x000000120a127c2b */ /* 0x000fe40008000012 */
[----:B----4-:R-:W-:Y:S01]  /*03e0*/  DMUL R20, R8, UR20 ;  /* 0x0000001408147c28 */ /* 0x010fe20008000000 */
[----:B------:R-:W4:Y:S01]  /*03f0*/  LDCU.128 UR44, c[0x0][0x7e0] ;  /* 0x0000fc00ff2c77ac */ /* 0x000f220008000c00 */
[----:B------:R-:W-:Y:S02]  /*0400*/  DFMA R14, R10, UR10, R14 ;  /* 0x0000000a0a0e7c2b */ /* 0x000fe4000800000e */
[----:B-----5:R-:W-:Y:S01]  /*0410*/  DMUL R22, R8, UR24 ;  /* 0x0000001808167c28 */ /* 0x020fe20008000000 */
[----:B------:R-:W5:Y:S01]  /*0420*/  LDCU.64 UR70, c[0x0][0x598] ;  /* 0x0000b300ff4677ac */ /* 0x000f620008000a00 */
[----:B------:R-:W-:-:S02]  /*0430*/  DFMA R16, R10, UR14, R16 ;  /* 0x0000000e0a107c2b */ /* 0x000fc40008000010 */
[C---:B0-----:R-:W-:Y:S01]  /*0440*/  DMUL R26, R8.reuse, UR28 ;  /* 0x0000001c081a7c28 */ /* 0x041fe20008000000 */
[----:B------:R-:W0:Y:S01]  /*0450*/  LDCU.64 UR68, c[0x0][0x5f8] ;  /* 0x0000bf00ff4477ac */ /* 0x000e220008000a00 */
[C---:B--2---:R-:W-:Y:S01]  /*0460*/  DMUL R28, R8.reuse, UR32 ;  /* 0x00000020081c7c28 */ /* 0x044fe20008000000 */
[----:B------:R-:W2:Y:S01]  /*0470*/  LDCU.64 UR72, c[0x0][0x6b8] ;  /* 0x0000d700ff4877ac */ /* 0x000ea20008000a00 */
[C---:B---3--:R-:W-:Y:S01]  /*0480*/  DMUL R30, R8.reuse, UR36 ;  /* 0x00000024081e7c28 */ /* 0x048fe20008000000 */
[----:B------:R-:W3:Y:S01]  /*0490*/  LDCU.64 UR74, c[0x0][0x718] ;  /* 0x0000e300ff4a77ac */ /* 0x000ee20008000a00 */
[----:B----4-:R-:W-:Y:S01]  /*04a0*/  DMUL R8, R8, UR44 ;  /* 0x0000002c08087c28 */ /* 0x010fe20008000000 */
[----:B------:R-:W4:Y:S01]  /*04b0*/  LDCU.64 UR8, c[0x0][0x658] ;  /* 0x0000cb00ff0877ac */ /* 0x000f220008000a00 */
[C---:B-----5:R-:W-:Y:S01]  /*04c0*/  DFMA R20, R6.reuse, UR70, R20 ;  /* 0x0000004606147c2b */ /* 0x060fe20008000014 */
[----:B------:R-:W5:Y:S01]  /*04d0*/  LDCU.64 UR76, c[0x0][0x7d8] ;  /* 0x0000fb00ff4c77ac */ /* 0x000f620008000a00 */
[C---:B0-----:R-:W-:Y:S01]  /*04e0*/  DFMA R22, R6.reuse, UR68, R22 ;  /* 0x0000004406167c2b */ /* 0x041fe20008000016 */
[----:B------:R-:W1:Y:S01]  /*04f0*/  LDCU.64 UR6, c[0x3][0x70] ;  /* 0x00c00e00ff0677ac */ /* 0x000e620008000a00 */
[----:B--2---:R-:W-:Y:S01]  /*0500*/  DFMA R28, R6, UR72, R28 ;  /* 0x00000048061c7c2b */ /* 0x004fe2000800001c */
[----:B------:R-:W0:Y:S03]  /*0510*/  LDCU.128 UR48, c[0x0][0x490] ;  /* 0x00009200ff3077ac */ /* 0x000e260008000c00 */
[----:B------:R-:W-:-:S02]  /*0520*/  DFMA R20, R10, UR22, R20 ;  /* 0x000000160a147c2b */ /* 0x000fc40008000014 */
[----:B---3--:R-:W-:Y:S01]  /*0530*/  DFMA R30, R6, UR74, R30 ;  /* 0x0000004a061e7c2b */ /* 0x008fe2000800001e */
[----:B------:R-:W2:Y:S01]  /*0540*/  LDCU.128 UR52, c[0x0][0x4f0] ;  /* 0x00009e00ff3477ac */ /* 0x000ea20008000c00 */
[----:B------:R-:W-:Y:S02]  /*0550*/  DFMA R22, R10, UR26, R22 ;  /* 0x0000001a0a167c2b */ /* 0x000fe40008000016 */
[----:B----4-:R-:W-:Y:S01]  /*0560*/  DFMA R26, R6, UR8, R26 ;  /* 0x00000008061a7c2b */ /* 0x010fe2000800001a */
[----:B------:R-:W3:Y:S01]  /*0570*/  LDCU.128 UR56, c[0x0][0x550] ;  /* 0x0000aa00ff3877ac */ /* 0x000ee20008000c00 */
[----:B------:R-:W-:Y:S02]  /*0580*/  DFMA R28, R10, UR34, R28 ;  /* 0x000000220a1c7c2b */ /* 0x000fe4000800001c */
[----:B-----5:R-:W-:Y:S01]  /*0590*/  DFMA R8, R6, UR76, R8 ;  /* 0x0000004c06087c2b */ /* 0x020fe20008000008 */
[----:B------:R-:W4:Y:S01]  /*05a0*/  LDCU.128 UR60, c[0x0][0x5b0] ;  /* 0x0000b600ff3c77ac */ /* 0x000f220008000c00 */
[C---:B------:R-:W-:Y:S01]  /*05b0*/  DFMA R30, R10.reuse, UR38, R30 ;  /* 0x000000260a1e7c2b */ /* 0x040fe2000800001e */
[----:B-1----:R-:W-:Y:S01]  /*05c0*/  VIMNMX3 R4, R36, UR6, R37, PT ;  /* 0x0000000624047c0f */ /* 0x002fe2000b800125 */
[C---:B------:R-:W-:Y:S01]  /*05d0*/  DFMA R26, R10.reuse, UR30, R26 ;  /* 0x0000001e0a1a7c2b */ /* 0x040fe2000800001a */
[----:B------:R-:W1:Y:S02]  /*05e0*/  LDCU.128 UR64, c[0x0][0x610] ;  /* 0x0000c200ff4077ac */ /* 0x000e640008000c00 */
[----:B------:R-:W-:Y:S01]  /*05f0*/  VIMNMX R4, PT, PT, R4, UR7, PT ;  /* 0x0000000704047c48 */ /* 0x000fe2000bfe0100 */
[----:B------:R-:W-:Y:S01]  /*0600*/  DFMA R34, R10, UR46, R8 ;  /* 0x0000002e0a227c2b */ /* 0x000fe20008000008 */
[----:B------:R-:W5:Y:S01]  /*0610*/  LDCU.128 UR68, c[0x0][0x670] ;  /* 0x0000ce00ff4477ac */ /* 0x000f620008000c00 */
[C---:B0-----:R-:W-:Y:S01]  /*0620*/  DFMA R6, R12.reuse, UR48, R14 ;  /* 0x000000300c067c2b */ /* 0x041fe2000800000e */
[----:B------:R-:W-:Y:S01]  /*0630*/  ISETP.GE.AND P0, PT, R4, 0x1, PT ;  /* 0x000000010400780c */ /* 0x000fe20003f06270 */
[C---:B--2---:R-:W-:Y:S01]  /*0640*/  DFMA R8, R12.reuse, UR52, R16 ;  /* 0x000000340c087c2b */ /* 0x044fe20008000010 */
[----:B------:R-:W0:Y:S01]  /*0650*/  LDCU.128 UR72, c[0x0][0x6d0] ;  /* 0x0000da00ff4877ac */ /* 0x000e220008000c00 */
[----:B---3--:R-:W-:Y:S01]  /*0660*/  DFMA R10, R12, UR56, R18 ;  /* 0x000000380c0a7c2b */ /* 0x008fe20008000012 */
[----:B------:R-:W2:Y:S03]  /*0670*/  LDCU.128 UR8, c[0x0][0x730] ;  /* 0x0000e600ff0877ac */ /* 0x000ea60008000c00 */
[----:B------:R-:W-:-:S02]  /*0680*/  DFMA R6, R24, UR50, R6 ;  /* 0x0000003218067c2b */ /* 0x000fc40008000006 */
[----:B----4-:R-:W-:Y:S01]  /*0690*/  DFMA R20, R12, UR60, R20 ;  /* 0x0000003c0c147c2b */ /* 0x010fe20008000014 */
[----:B------:R-:W3:Y:S01]  /*06a0*/  LDCU.128 UR12, c[0x0][0x790] ;  /* 0x0000f200ff0c77ac */ /* 0x000ee20008000c00 */
[----:B------:R-:W-:Y:S02]  /*06b0*/  DFMA R8, R24, UR54, R8 ;  /* 0x0000003618087c2b */ /* 0x000fe40008000008 */
[----:B-1----:R-:W-:Y:S01]  /*06c0*/  DFMA R14, R12, UR64, R22 ;  /* 0x000000400c0e7c2b */ /* 0x002fe20008000016 */
[----:B------:R-:W1:Y:S01]  /*06d0*/  LDCU.128 UR16, c[0x0][0x7f0] ;  /* 0x0000fe00ff1077ac */ /* 0x000e620008000c00 */
[----:B------:R-:W-:Y:S02]  /*06e0*/  DFMA R10, R24, UR58, R10 ;  /* 0x0000003a180a7c2b */ /* 0x000fe4000800000a */
[C---:B-----5:R-:W-:Y:S02]  /*06f0*/  DFMA R16, R12.reuse, UR68, R26 ;  /* 0x000000440c107c2b */ /* 0x060fe4000800001a */
[----:B0-----:R-:W-:-:S02]  /*0700*/  DFMA R18, R12, UR72, R28 ;  /* 0x000000480c127c2b */ /* 0x001fc4000800001c */
[----:B------:R-:W-:Y:S02]  /*0710*/  DFMA R14, R24, UR66, R14 ;  /* 0x00000042180e7c2b */ /* 0x000fe4000800000e */
[----:B--2---:R-:W-:Y:S02]  /*0720*/  DFMA R30, R12, UR8, R30 ;  /* 0x000000080c1e7c2b */ /* 0x004fe4000800001e */
[----:B------:R-:W-:Y:S02]  /*0730*/  DFMA R16, R24, UR70, R16 ;  /* 0x0000004618107c2b */ /* 0x000fe40008000010 */
[----:B---3--:R-:W-:Y:S02]  /*0740*/  DFMA R22, R12, UR12, R32 ;  /* 0x0000000c0c167c2b */ /* 0x008fe40008000020 */
[----:B------:R-:W-:Y:S02]  /*0750*/  DFMA R18, R24, UR74, R18 ;  /* 0x0000004a18127c2b */ /* 0x000fe40008000012 */
[----:B-1----:R-:W-:-:S02]  /*0760*/  DFMA R34, R12, UR16, R34 ;  /* 0x000000100c227c2b */ /* 0x002fc40008000022 */
[C---:B------:R-:W-:Y:S02]  /*0770*/  DFMA R12, R24.reuse, UR62, R20 ;  /* 0x0000003e180c7c2b */ /* 0x040fe40008000014 */
[C---:B------:R-:W-:Y:S02]  /*0780*/  DFMA R20, R24.reuse, UR10, R30 ;  /* 0x0000000a18147c2b */ /* 0x040fe4000800001e */
[C---:B------:R-:W-:Y:S02]  /*0790*/  DFMA R22, R24.reuse, UR14, R22 ;  /* 0x0000000e18167c2b */ /* 0x040fe40008000016 */
[----:B------:R-:W-:Y:S01]  /*07a0*/  DFMA R24, R24, UR18, R34 ;  /* 0x0000001218187c2b */ /* 0x000fe20008000022 */
[----:B------:R-:W-:Y:S10]  /*07b0*/  @!P0 BRA `(.L_x_245) ;  /* 0x00000010003c8947 */ /* 0x000ff40003800000 */
[----:B------:R-:W-:Y:S01]  /*07c0*/  ULOP3.LUT UR71, UR7, 0x7ffffffe, URZ, 0xc0, !UPT ;  /* 0x7ffffffe07477892 */ /* 0x000fe2000f8ec0ff */
[----:B------:R-:W-:Y:S01]  /*07d0*/  IMAD.MOV.U32 R0, RZ, RZ, RZ ;  /* 0x000000ffff007224 */ /* 0x000fe200078e00ff */
[----:B------:R-:W-:Y:S01]  /*07e0*/  UMOV UR6, URZ ;  /* 0x000000ff00067c82 */ /* 0x000fe20008000000 */
[----:B------:R-:W-:Y:S01]  /*07f0*/  IMAD.MOV.U32 R5, RZ, RZ, RZ ;  /* 0x000000ffff057224 */ /* 0x000fe200078e00ff */
[----:B------:R-:W-:-:S12]  /*0800*/  UIADD3 UR74, UPT, UPT, -UR71, URZ, URZ ;  /* 0x000000ff474a7290 */ /* 0x000fd8000fffe1ff */
.L_x_252:
[----:B0-----:R-:W0:Y:S01]  /*0810*/  LDC.64 R44, c[0x0][0x400] ;  /* 0x00010000ff2c7b82 */ /* 0x001e220000000a00 */
[----:B------:R-:W0:Y:S01]  /*0820*/  LDCU.64 UR8, c[0x0][0x410] ;  /* 0x00008200ff0877ac */ /* 0x000e220008000a00 */
[----:B------:R-:W0:Y:S01]  /*0830*/  I2F.F64.U32 R26, UR6 ;  /* 0x00000006001a7d12 */ /* 0x000e220008201800 */
[----:B------:R-:W1:Y:S01]  /*0840*/  LDCU.64 UR10, c[0x0][0x4a0] ;  /* 0x00009400ff0a77ac */ /* 0x000e620008000a00 */
[----:B------:R-:W2:Y:S01]  /*0850*/  LDCU.64 UR12, c[0x0][0x500] ;  /* 0x0000a000ff0c77ac */ /* 0x000ea20008000a00 */
[----:B------:R-:W3:Y:S01]  /*0860*/  LDCU.64 UR14, c[0x0][0x560] ;  /* 0x0000ac00ff0e77ac */ /* 0x000ee20008000a00 */
[----:B------:R-:W4:Y:S01]  /*0870*/  LDCU.64 UR16, c[0x0][0x5c0] ;  /* 0x0000b800ff1077ac */ /* 0x000f220008000a00 */
[----:B------:R-:W5:Y:S01]  /*0880*/  LDCU.64 UR18, c[0x0][0x620] ;  /* 0x0000c400ff1277ac */ /* 0x000f620008000a00 */
[----:B0-----:R-:W-:Y:S01]  /*0890*/  DFMA R44, R26, UR8, R44 ;  /* 0x000000081a2c7c2b */ /* 0x001fe2000800002c */
[----:B------:R-:W0:Y:S01]  /*08a0*/  LDCU.64 UR20, c[0x0][0x680] ;  /* 0x0000d000ff1477ac */ /* 0x000e220008000a00 */
[----:B------:R-:W0:Y:S06]  /*08b0*/  LDCU.64 UR22, c[0x0][0x6e0] ;  /* 0x0000dc00ff1677ac */ /* 0x000e2c0008000a00 */
[C---:B-1----:R-:W-:Y:S01]  /*08c0*/  DFMA R26, R44.reuse, UR10, R6 ;  /* 0x0000000a2c1a7c2b */ /* 0x042fe20008000006 */
[----:B------:R-:W1:Y:S01]  /*08d0*/  LDCU.64 UR24, c[0x0][0x740] ;  /* 0x0000e800ff1877ac */ /* 0x000e620008000a00 */
[----:B--2---:R-:W-:-:S02]  /*08e0*/  DFMA R28, R44, UR12, R8 ;  /* 0x0000000c2c1c7c2b */ /* 0x004fc40008000008 */
[C---:B---3--:R-:W-:Y:S01]  /*08f0*/  DFMA R30, R44.reuse, UR14, R10 ;  /* 0x0000000e2c1e7c2b */ /* 0x048fe2000800000a */
[----:B------:R-:W2:Y:S01]  /*0900*/  LDCU.64 UR26, c[0x0][0x7a0] ;  /* 0x0000f400ff1a77ac */ /* 0x000ea20008000a00 */
[C---:B----4-:R-:W-:Y:S02]  /*0910*/  DFMA R32, R44.reuse, UR16, R12 ;  /* 0x000000102c207c2b */ /* 0x050fe4000800000c */
[C---:B-----5:R-:W-:Y:S01]  /*0920*/  DFMA R34, R44.reuse, UR18, R14 ;  /* 0x000000122c227c2b */ /* 0x060fe2000800000e */
[----:B------:R-:W3:Y:S01]  /*0930*/  LDCU.64 UR8, c[0x0][0x800] ;  /* 0x00010000ff0877ac */ /* 0x000ee20008000a00 */
[C---:B0-----:R-:W-:Y:S01]  /*0940*/  DFMA R36, R44.reuse, UR20, R16 ;  /* 0x000000142c247c2b */ /* 0x041fe20008000010 */
[----:B------:R-:W0:Y:S01]  /*0950*/  LDCU UR7, c[0x3][0x64] ;  /* 0x00c00c80ff0777ac */ /* 0x000e220008000800 */
[C---:B------:R-:W-:Y:S01]  /*0960*/  DFMA R38, R44.reuse, UR22, R18 ;  /* 0x000000162c267c2b */ /* 0x040fe20008000012 */
[----:B------:R-:W-:Y:S01]  /*0970*/  UIADD3 UR6, UPT, UPT, UR6, 0x1, URZ ;  /* 0x0000000106067890 */ /* 0x000fe2000fffe0ff */
[----:B-1----:R-:W-:-:S02]  /*0980*/  DFMA R40, R44, UR24, R20 ;  /* 0x000000182c287c2b */ /* 0x002fc40008000014 */
[C---:B--2---:R-:W-:Y:S02]  /*0990*/  DFMA R42, R44.reuse, UR26, R22 ;  /* 0x0000001a2c2a7c2b */ /* 0x044fe40008000016 */
[----:B---3--:R-:W-:Y:S01]  /*09a0*/  DFMA R44, R44, UR8, R24 ;  /* 0x000000082c2c7c2b */ /* 0x008fe20008000018 */
[----:B0-----:R-:W-:-:S03]  /*09b0*/  UISETP.NE.AND UP0, UPT, UR6, UR7, UPT ;  /* 0x000000070600728c */ /* 0x001fc6000bf05270 */
[----:B------:R-:W-:-:S08]  /*09c0*/  UMOV UR7, URZ ;  /* 0x000000ff00077c82 */ /* 0x000fd00008000000 */
.L_x_251:
        /* <DEDUP_REMOVED lines=23> */
[C---:B-1----:R-:W-:Y:S01]  /*0b40*/  DFMA R48, R64.reuse, UR24, R40 ;  /* 0x0000001840307c2b */ /* 0x042fe20008000028 */
[----:B------:R-:W-:Y:S01]  /*0b50*/  UMOV UR68, URZ ;  /* 0x000000ff00447c82 */ /* 0x000fe20008000000 */
[----:B--2---:R-:W-:-:S02]  /*0b60*/  DFMA R46, R64, UR26, R42 ;  /* 0x0000001a402e7c2b */ /* 0x004fc4000800002a */
[----:B---3--:R-:W-:Y:S01]  /*0b70*/  DFMA R64, R64, UR8, R44 ;  /* 0x0000000840407c2b */ /* 0x008fe2000800002c */
[----:B0-----:R-:W-:-:S11]  /*0b80*/  UISETP.NE.AND UP1, UPT, UR7, UR28, UPT ;  /* 0x0000001c0700728c */ /* 0x001fd6000bf25270 */
.L_x_250:
        /* <DEDUP_REMOVED lines=28> */
.L_x_249:
[----:B0-----:R-:W0:Y:S01]  /*0d50*/  LDC.64 R104, c[0x0][0x448] ;  /* 0x00011200ff687b82 */ /* 0x001e220000000a00 */
[----:B------:R-:W0:Y:S01]  /*0d60*/  LDCU.64 UR8, c[0x0][0x458] ;  /* 0x00008b00ff0877ac */ /* 0x000e220008000a00 */
[----:B------:R-:W0:Y:S01]  /*0d70*/  I2F.F64.U32 R86, UR69 ;  /* 0x0000004500567d12 */ /* 0x000e220008201800 */
[----:B------:R-:W-:Y:S01]  /*0d80*/  CS2R R106, SRZ ;  /* 0x00000000006a7805 */ /* 0x000fe2000001ff00 */
[----:B------:R-:W1:Y:S01]  /*0d90*/  LDCU UR76, c[0x3][0x74] ;  /* 0x00c00e80ff4c77ac */ /* 0x000e620008000800 */
[----:B------:R-:W2:Y:S01]  /*0da0*/  LDCU.64 UR10, c[0x0][0x4b8] ;  /* 0x00009700ff0a77ac */ /* 0x000ea20008000a00 */
[----:B------:R-:W3:Y:S01]  /*0db0*/  LDCU.64 UR12, c[0x0][0x518] ;  /* 0x0000a300ff0c77ac */ /* 0x000ee20008000a00 */
[----:B------:R-:W4:Y:S01]  /*0dc0*/  LDCU.64 UR14, c[0x0][0x578] ;  /* 0x0000af00ff0e77ac */ /* 0x000f220008000a00 */
[----:B------:R-:W5:Y:S01]  /*0dd0*/  LDCU.64 UR16, c[0x0][0x5d8] ;  /* 0x0000bb00ff1077ac */ /* 0x000f620008000a00 */
[----:B0-----:R-:W-:Y:S01]  /*0de0*/  DFMA R104, R86, UR8, R104 ;  /* 0x0000000856687c2b */ /* 0x001fe20008000068 */
[----:B------:R-:W0:Y:S01]  /*0df0*/  LDCU.64 UR18, c[0x0][0x638] ;  /* 0x0000c700ff1277ac */ /* 0x000e220008000a00 */
[----:B------:R-:W1:Y:S06]  /*0e00*/  LDCU.64 UR20, c[0x0][0x698] ;  /* 0x0000d300ff1477ac */ /* 0x000e6c0008000a00 */
[C---:B--2---:R-:W-:Y:S01]  /*0e10*/  DFMA R86, R104.reuse, UR10, R66 ;  /* 0x0000000a68567c2b */ /* 0x044fe20008000042 */
[----:B------:R-:W2:Y:S01]  /*0e20*/  LDCU.64 UR22, c[0x0][0x6f8] ;  /* 0x0000df00ff1677ac */ /* 0x000ea20008000a00 */
[----:B---3--:R-:W-:-:S02]  /*0e30*/  DFMA R88, R104, UR12, R68 ;  /* 0x0000000c68587c2b */ /* 0x008fc40008000044 */
[C---:B----4-:R-:W-:Y:S01]  /*0e40*/  DFMA R90, R104.reuse, UR14, R70 ;  /* 0x0000000e685a7c2b */ /* 0x050fe20008000046 */
[----:B------:R-:W3:Y:S01]  /*0e50*/  LDCU.64 UR24, c[0x0][0x758] ;  /* 0x0000eb00ff1877ac */ /* 0x000ee20008000a00 */
[C---:B-----5:R-:W-:Y:S01]  /*0e60*/  DFMA R92, R104.reuse, UR16, R72 ;  /* 0x00000010685c7c2b */ /* 0x060fe20008000048 */
[----:B------:R-:W4:Y:S01]  /*0e70*/  LDCU.64 UR26, c[0x0][0x7b8] ;  /* 0x0000f700ff1a77ac */ /* 0x000f220008000a00 */
[C---:B0-----:R-:W-:Y:S01]  /*0e80*/  DFMA R94, R104.reuse, UR18, R74 ;  /* 0x00000012685e7c2b */ /* 0x041fe2000800004a */
[----:B------:R-:W0:Y:S01]  /*0e90*/  LDCU.64 UR8, c[0x0][0x818] ;  /* 0x00010300ff0877ac */ /* 0x000e220008000a00 */
[C---:B-1----:R-:W-:Y:S01]  /*0ea0*/  DFMA R96, R104.reuse, UR20, R76 ;  /* 0x0000001468607c2b */ /* 0x042fe2000800004c */
[----:B------:R-:W1:Y:S01]  /*0eb0*/  LDCU UR28, c[0x3][0x70] ;  /* 0x00c00e00ff1c77ac */ /* 0x000e620008000800 */
[C---:B--2---:R-:W-:Y:S01]  /*0ec0*/  DFMA R98, R104.reuse, UR22, R78 ;  /* 0x0000001668627c2b */ /* 0x044fe2000800004e */
[----:B------:R-:W-:Y:S01]  /*0ed0*/  UISETP.GE.U32.AND UP4, UPT, UR76, 0x2, UPT ;  /* 0x000000024c00788c */ /* 0x000fe2000bf86070 */
[C---:B---3--:R-:W-:Y:S01]  /*0ee0*/  DFMA R100, R104.reuse, UR24, R80 ;  /* 0x0000001868647c2b */ /* 0x048fe20008000050 */
[----:B------:R-:W-:Y:S01]  /*0ef0*/  UIADD3 UR69, UPT, UPT, UR69, 0x1, URZ ;  /* 0x0000000145457890 */ /* 0x000fe2000fffe0ff */
[----:B----4-:R-:W-:-:S02]  /*0f00*/  DFMA R102, R104, UR26, R82 ;  /* 0x0000001a68667c2b */ /* 0x010fc40008000052 */
[----:B0-----:R-:W-:Y:S01]  /*0f10*/  DFMA R104, R104, UR8, R84 ;  /* 0x0000000868687c2b */ /* 0x001fe20008000054 */
[----:B-1----:R-:W-:-:S03]  /*0f20*/  UISETP.NE.AND UP3, UPT, UR69, UR28, UPT ;  /* 0x0000001c4500728c */ /* 0x002fc6000bf65270 */
[----:B------:R-:W-:Y:S08]  /*0f30*/  BRA.U !UP4, `(.L_x_246) ;  /* 0x000000050c787547 */ /* 0x000ff0000b800000 */
[----:B------:R-:W-:Y:S01]  /*0f40*/  CS2R R106, SRZ ;  /* 0x00000000006a7805 */ /* 0x000fe2000001ff00 */
[----:B------:R-:W0:Y:S01]  /*0f50*/  LDCU.64 UR72, c[0x0][0x470] ;  /* 0x00008e00ff4877ac */ /* 0x000e220008000a00 */
[----:B------:R-:W1:Y:S01]  /*0f60*/  LDCU.128 UR8, c[0x0][0x4c0] ;  /* 0x00009800ff0877ac */ /* 0x000e620008000c00 */
[----:B------:R-:W2:Y:S01]  /*0f70*/  LDCU.128 UR12, c[0x0][0x520] ;  /* 0x0000a400ff0c77ac */ /* 0x000ea20008000c00 */
[----:B------:R-:W3:Y:S01]  /*0f80*/  LDCU.128 UR16, c[0x0][0x580] ;  /* 0x0000b000ff1077ac */ /* 0x000ee20008000c00 */
[----:B------:R-:W4:Y:S01]  /*0f90*/  LDCU.128 UR20, c[0x0][0x5e0] ;  /* 0x0000bc00ff1477ac */ /* 0x000f220008000c00 */
[----:B------:R-:W5:Y:S01]  /*0fa0*/  LDCU.128 UR24, c[0x0][0x640] ;  /* 0x0000c800ff1877ac */ /* 0x000f620008000c00 */
[----:B------:R-:W0:Y:S01]  /*0fb0*/  LDCU.128 UR28, c[0x0][0x6a0] ;  /* 0x0000d400ff1c77ac */ /* 0x000e220008000c00 */
        /* <DEDUP_REMOVED lines=9> */
[----:B------:R-:W-:Y:S01]  /*1050*/  UMOV UR70, URZ ;  /* 0x000000ff00467c82 */ /* 0x000fe20008000000 */
[----:B------:R-:W-:-:S05]  /*1060*/  UMOV UR75, UR74 ;  /* 0x0000004a004b7c82 */ /* 0x000fca0008000000 */
.L_x_247:
[----:B------:R-:W0:Y:S01]  /*1070*/  LDC.64 R112, c[0x0][0x460] ;  /* 0x00011800ff707b82 */ /* 0x000e220000000a00 */
[----:B------:R-:W-:Y:S02]  /*1080*/  UIADD3 UR77, UPT, UPT, UR70, 0x1, URZ ;  /* 0x00000001464d7890 */ /* 0x000fe4000fffe0ff */
[----:B------:R-:W-:Y:S02]  /*1090*/  UIADD3 UR75, UPT, UPT, UR75, 0x2, URZ ;  /* 0x000000024b4b7890 */ /* 0x000fe4000fffe0ff */
[----:B------:R-:W-:Y:S02]  /*10a0*/  UIADD3 UR70, UPT, UPT, UR70, 0x2, URZ ;  /* 0x0000000246467890 */ /* 0x000fe4000fffe0ff */
[----:B------:R-:W-:-:S03]  /*10b0*/  UISETP.NE.AND UP4, UPT, UR75, URZ, UPT ;  /* 0x000000ff4b00728c */ /* 0x000fc6000bf85270 */
[----:B------:R-:W1:Y:S01]  /*10c0*/  I2F.F64.U32 R108, UR77 ;  /* 0x0000004d006c7d12 */ /* 0x000e620008201800 */
[--C-:B0-----:R-:W-:Y:S02]  /*10d0*/  DFMA R110, R106, UR72, R112.reuse ;  /* 0x000000486a6e7c2b */ /* 0x101fe40008000070 */
[----:B-1----:R-:W-:Y:S02]  /*10e0*/  DFMA R108, R108, UR72, R112 ;  /* 0x000000486c6c7c2b */ /* 0x002fe40008000070 */
[----:B------:R-:W-:-:S04]  /*10f0*/  DADD R106, R106, 2 ;  /* 0x400000006a6a7429 */ /* 0x000fc80000000000 */
[--C-:B--2---:R-:W-:Y:S02]  /*1100*/  DFMA R112, R110, UR12, R88.reuse ;  /* 0x0000000c6e707c2b */ /* 0x104fe40008000058 */
[----:B------:R-:W-:-:S06]  /*1110*/  DFMA R114, R108, UR12, R88 ;  /* 0x0000000c6c727c2b */ /* 0x000fcc0008000058 */
[----:B------:R-:W-:Y:S02]  /*1120*/  DADD R112, R112, -UR14 ;  /* 0x8000000e70707e29 */ /* 0x000fe40008000000 */
[----:B------:R-:W-:-:S06]  /*1130*/  DADD R114, R114, -UR14 ;  /* 0x8000000e72727e29 */ /* 0x000fcc0008000000 */
[----:B------:R-:W-:Y:S02]  /*1140*/  DSETP.GTU.AND P0, PT, |R112|, UR50, PT ;  /* 0x0000003270007e2a */ /* 0x000fe4000bf0c200 */
[----:B------:R-:W-:Y:S02]  /*1150*/  DSETP.GTU.AND P1, PT, |R114|, UR50, PT ;  /* 0x0000003272007e2a */ /* 0x000fe4000bf2c200 */
[--C-:B------:R-:W-:Y:S02]  /*1160*/  DFMA R112, R110, UR8, R86.reuse ;  /* 0x000000086e707c2b */ /* 0x100fe40008000056 */
[----:B------:R-:W-:-:S06]  /*1170*/  DFMA R114, R108, UR8, R86 ;  /* 0x000000086c727c2b */ /* 0x000fcc0008000056 */
[----:B------:R-:W-:Y:S02]  /*1180*/  DADD R112, R112, -UR10 ;  /* 0x8000000a70707e29 */ /* 0x000fe40008000000 */
[----:B------:R-:W-:-:S06]  /*1190*/  DADD R114, R114, -UR10 ;  /* 0x8000000a72727e29 */ /* 0x000fcc0008000000 */
[----:B------:R-:W-:Y:S02]  /*11a0*/  DSETP.LE.AND P0, PT, |R112|, UR48, !P0 ;  /* 0x0000003070007e2a */ /* 0x000fe4000c703200 */
[----:B------:R-:W-:Y:S02]  /*11b0*/  DSETP.LE.AND P1, PT, |R114|, UR48, !P1 ;  /* 0x0000003072007e2a */ /* 0x000fe4000cf23200 */
[--C-:B---3--:R-:W-:Y:S02]  /*11c0*/  DFMA R112, R110, UR16, R90.reuse ;  /* 0x000000106e707c2b */ /* 0x108fe4000800005a */
[----:B------:R-:W-:-:S06]  /*11d0*/  DFMA R114, R108, UR16, R90 ;  /* 0x000000106c727c2b */ /* 0x000fcc000800005a */
[----:B------:R-:W-:Y:S02]  /*11e0*/  DADD R112, R112, -UR18 ;  /* 0x8000001270707e29 */ /* 0x000fe40008000000 */
[----:B------:R-:W-:-:S06]  /*11f0*/  DADD R114, R114, -UR18 ;  /* 0x8000001272727e29 */ /* 0x000fcc0008000000 */
[----:B------:R-:W-:Y:S02]  /*1200*/  DSETP.LE.AND P0, PT, |R112|, UR52, P0 ;  /* 0x0000003470007e2a */ /* 0x000fe40008703200 */
[----:B------:R-:W-:Y:S02]  /*1210*/  DSETP.LE.AND P1, PT, |R114|, UR52, P1 ;  /* 0x0000003472007e2a */ /* 0x000fe40008f23200 */
[--C-:B----4-:R-:W-:Y:S02]  /*1220*/  DFMA R112, R110, UR20, R92.reuse ;  /* 0x000000146e707c2b */ /* 0x110fe4000800005c */
[----:B------:R-:W-:-:S06]  /*1230*/  DFMA R114, R108, UR20, R92 ;  /* 0x000000146c727c2b */ /* 0x000fcc000800005c */
[----:B------:R-:W-:Y:S02]  /*1240*/  DADD R112, R112, -UR22 ;  /* 0x8000001670707e29 */ /* 0x000fe40008000000 */
[----:B------:R-:W-:-:S06]  /*1250*/  DADD R114, R114, -UR22 ;  /* 0x8000001672727e29 */ /* 0x000fcc0008000000 */
[----:B------:R-:W-:Y:S02]  /*1260*/  DSETP.LE.AND P0, PT, |R112|, UR54, P0 ;  /* 0x0000003670007e2a */ /* 0x000fe40008703200 */
[----:B------:R-:W-:Y:S02]  /*1270*/  DSETP.LE.AND P1, PT, |R114|, UR54, P1 ;  /* 0x0000003672007e2a */ /* 0x000fe40008f23200 */
[--C-:B-----5:R-:W-:Y:S02]  /*1280*/  DFMA R112, R110, UR24, R94.reuse ;  /* 0x000000186e707c2b */ /* 0x120fe4000800005e */
[----:B------:R-:W-:-:S06]  /*1290*/  DFMA R114, R108, UR24, R94 ;  /* 0x000000186c727c2b */ /* 0x000fcc000800005e */
[----:B------:R-:W-:Y:S02]  /*12a0*/  DADD R112, R112, -UR26 ;  /* 0x8000001a70707e29 */ /* 0x000fe40008000000 */
[----:B------:R-:W-:-:S06]  /*12b0*/  DADD R114, R114, -UR26 ;  /* 0x8000001a72727e29 */ /* 0x000fcc0008000000 */
[----:B------:R-:W-:Y:S02]  /*12c0*/  DSETP.LE.AND P0, PT, |R112|, UR56, P0 ;  /* 0x0000003870007e2a */ /* 0x000fe40008703200 */
[----:B------:R-:W-:Y:S02]  /*12d0*/  DSETP.LE.AND P1, PT, |R114|, UR56, P1 ;  /* 0x0000003872007e2a */ /* 0x000fe40008f23200 */
[--C-:B------:R-:W-:Y:S02]  /*12e0*/  DFMA R112, R110, UR28, R96.reuse ;  /* 0x0000001c6e707c2b */ /* 0x100fe40008000060 */
        /* <DEDUP_REMOVED lines=18> */
[----:B------:R-:W-:Y:S02]  /*1410*/  DFMA R114, R108, UR40, R102 ;  /* 0x000000286c727c2b */ /* 0x000fe40008000066 */
[--C-:B------:R-:W-:Y:S02]  /*1420*/  DFMA R110, R110, UR44, R104.reuse ;  /* 0x0000002c6e6e7c2b */ /* 0x100fe40008000068 */
[----:B------:R-:W-:-:S02]  /*1430*/  DFMA R108, R108, UR44, R104 ;  /* 0x0000002c6c6c7c2b */ /* 0x000fc40008000068 */
[----:B------:R-:W-:Y:S02]  /*1440*/  DADD R112, R112, -UR42 ;  /* 0x8000002a70707e29 */ /* 0x000fe40008000000 */
[----:B------:R-:W-:Y:S02]  /*1450*/  DADD R114, R114, -UR42 ;  /* 0x8000002a72727e29 */ /* 0x000fe40008000000 */
[----:B------:R-:W-:Y:S02]  /*1460*/  DADD R110, R110, -UR46 ;  /* 0x8000002e6e6e7e29 */ /* 0x000fe40008000000 */
[----:B------:R-:W-:Y:S02]  /*1470*/  DADD R108, R108, -UR46 ;  /* 0x8000002e6c6c7e29 */ /* 0x000fe40008000000 */
[----:B------:R-:W-:Y:S02]  /*1480*/  DSETP.LE.AND P0, PT, |R112|, UR64, P0 ;  /* 0x0000004070007e2a */ /* 0x000fe40008703200 */
[----:B------:R-:W-:-:S04]  /*1490*/  DSETP.LE.AND P1, PT, |R114|, UR64, P1 ;  /* 0x0000004072007e2a */ /* 0x000fc80008f23200 */
[----:B------:R-:W-:Y:S02]  /*14a0*/  DSETP.LE.AND P0, PT, |R110|, UR66, P0 ;  /* 0x000000426e007e2a */ /* 0x000fe40008703200 */
[----:B------:R-:W-:-:S04]  /*14b0*/  DSETP.LE.AND P1, PT, |R108|, UR66, P1 ;  /* 0x000000426c007e2a */ /* 0x000fc80008f23200 */
[----:B------:R-:W-:Y:S02]  /*14c0*/  SEL R4, RZ, 0x1, !P0 ;  /* 0x00000001ff047807 */ /* 0x000fe40004000000 */
[----:B------:R-:W-:-:S04]  /*14d0*/  SEL R109, RZ, 0x1, !P1 ;  /* 0x00000001ff6d7807 */ /* 0x000fc80004800000 */
[----:B------:R-:W-:-:S04]  /*14e0*/  IADD3 R0, P0, P1, R109, R0, R4 ;  /* 0x000000006d007210 */ /* 0x000fc8000791e004 */
[----:B------:R-:W-:Y:S01]  /*14f0*/  IADD3.X R5, PT, PT, RZ, R5, RZ, P0, P1 ;  /* 0x00000005ff057210 */ /* 0x000fe200007e24ff */
[----:B------:R-:W-:Y:S08]  /*1500*/  BRA.U UP4, `(.L_x_247) ;  /* 0xfffffff904d87547 */ /* 0x000ff0000b83ffff */
[----:B------:R-:W0:Y:S02]  /*1510*/  I2F.F64.U32 R106, UR71 ;  /* 0x00000047006a7d12 */ /* 0x000e240008201800 */
.L_x_246:
[----:B------:R-:W-:-:S09]  /*1520*/  ULOP3.LUT UP4, URZ, UR76, 0x1, URZ, 0xc0, !UPT ;  /* 0x000000014cff7892 */ /* 0x000fd2000f88c0ff */
[----:B------:R-:W-:Y:S05]  /*1530*/  BRA.U !UP4, `(.L_x_248) ;  /* 0x000000010ccc7547 */ /* 0x000fea000b800000 */
[----:B------:R-:W0:Y:S01]  /*1540*/  LDC.64 R108, c[0x0][0x460] ;  /* 0x00011800ff6c7b82 */ /* 0x000e220000000a00 */
[----:B------:R-:W0:Y:S01]  /*1550*/  LDCU.64 UR8, c[0x0][0x470] ;  /* 0x00008e00ff0877ac */ /* 0x000e220008000a00 */
[----:B------:R-:W1:Y:S01]  /*1560*/  LDCU.128 UR12, c[0x0][0x520] ;  /* 0x0000a400ff0c77ac */ /* 0x000e620008000c00 */
[----:B------:R-:W2:Y:S01]  /*1570*/  LDCU.128 UR20, c[0x0][0x4c0] ;  /* 0x00009800ff1477ac */ /* 0x000ea20008000c00 */
[----:B------:R-:W3:Y:S01]  /*1580*/  LDCU.128 UR24, c[0x0][0x580] ;  /* 0x0000b000ff1877ac */ /* 0x000ee20008000c00 */
[----:B------:R-:W4:Y:S01]  /*1590*/  LDCU.128 UR32, c[0x3][URZ] ;  /* 0x00c00000ff2077ac */ /* 0x000f220008000c00 */
[----:B------:R-:W5:Y:S01]  /*15a0*/  LDCU.128 UR28, c[0x0][0x5e0] ;  /* 0x0000bc00ff1c77ac */ /* 0x000f620008000c00 */
[----:B0-----:R-:W-:Y:S01]  /*15b0*/  DFMA R106, R106, UR8, R108 ;  /* 0x000000086a6a7c2b */ /* 0x001fe2000800006c */
[----:B------:R-:W0:Y:S01]  /*15c0*/  LDCU.128 UR16, c[0x0][0x640] ;  /* 0x0000c800ff1077ac */ /* 0x000e220008000c00 */
[----:B------:R-:W4:Y:S06]  /*15d0*/  LDCU.128 UR8, c[0x3][0x10] ;  /* 0x00c00200ff0877ac */ /* 0x000f2c0008000c00 */
[C---:B-1----:R-:W-:Y:S01]  /*15e0*/  DFMA R88, R106.reuse, UR12, R88 ;  /* 0x0000000c6a587c2b */ /* 0x042fe20008000058 */
[----:B------:R-:W1:Y:S01]  /*15f0*/  LDCU.128 UR36, c[0x3][0x20] ;  /* 0x00c00400ff2477ac */ /* 0x000e620008000c00 */
[----:B--2---:R-:W-:-:S02]  /*1600*/  DFMA R86, R106, UR20, R86 ;  /* 0x000000146a567c2b */ /* 0x004fc40008000056 */
[C---:B---3--:R-:W-:Y:S02]  /*1610*/  DFMA R90, R106.reuse, UR24, R90 ;  /* 0x000000186a5a7c2b */ /* 0x048fe4000800005a */
[----:B-----5:R-:W-:Y:S02]  /*1620*/  DFMA R92, R106, UR28, R92 ;  /* 0x0000001c6a5c7c2b */ /* 0x020fe4000800005c */
[----:B------:R-:W-:Y:S01]  /*1630*/  DADD R88, R88, -UR14 ;  /* 0x8000000e58587e29 */ /* 0x000fe20008000000 */
[----:B------:R-:W2:Y:S01]  /*1640*/  LDCU.128 UR12, c[0x0][0x6a0] ;  /* 0x0000d400ff0c77ac */ /* 0x000ea20008000c00 */
[----:B------:R-:W-:Y:S02]  /*1650*/  DADD R86, R86, -UR22 ;  /* 0x8000001656567e29 */ /* 0x000fe40008000000 */
[----:B------:R-:W-:Y:S01]  /*1660*/  DADD R90, R90, -UR26 ;  /* 0x8000001a5a5a7e29 */ /* 0x000fe20008000000 */
[----:B------:R-:W3:Y:S01]  /*1670*/  LDCU.128 UR20, c[0x0][0x700] ;  /* 0x0000e000ff1477ac */ /* 0x000ee20008000c00 */
[----:B0-----:R-:W-:-:S02]  /*1680*/  DFMA R94, R106, UR16, R94 ;  /* 0x000000106a5e7c2b */ /* 0x001fc4000800005e */
[----:B----4-:R-:W-:Y:S01]  /*1690*/  DSETP.GTU.AND P0, PT, |R88|, UR34, PT ;  /* 0x0000002258007e2a */ /* 0x010fe2000bf0c200 */
[----:B------:R-:W0:Y:S01]  /*16a0*/  LDCU.128 UR24, c[0x0][0x760] ;  /* 0x0000ec00ff1877ac */ /* 0x000e220008000c00 */
[----:B------:R-:W-:Y:S01]  /*16b0*/  DADD R92, R92, -UR30 ;  /* 0x8000001e5c5c7e29 */ /* 0x000fe20008000000 */
[----:B------:R-:W4:Y:S03]  /*16c0*/  LDCU.128 UR28, c[0x0][0x7c0] ;  /* 0x0000f800ff1c77ac */ /* 0x000f260008000c00 */
[----:B------:R-:W-:Y:S02]  /*16d0*/  DSETP.LE.AND P0, PT, |R86|, UR32, !P0 ;  /* 0x0000002056007e2a */ /* 0x000fe4000c703200 */
[----:B------:R-:W-:Y:S01]  /*16e0*/  DADD R94, R94, -UR18 ;  /* 0x800000125e5e7e29 */ /* 0x000fe20008000000 */
[----:B------:R-:W5:Y:S01]  /*16f0*/  LDCU.128 UR16, c[0x3][0x30] ;  /* 0x00c00600ff1077ac */ /* 0x000f620008000c00 */
[----:B--2---:R-:W-:-:S02]  /*1700*/  DFMA R96, R106, UR12, R96 ;  /* 0x0000000c6a607c2b */ /* 0x004fc40008000060 */
[----:B------:R-:W-:Y:S02]  /*1710*/  DSETP.LE.AND P0, PT, |R90|, UR8, P0 ;  /* 0x000000085a007e2a */ /* 0x000fe40008703200 */
[----:B---3--:R-:W-:-:S04]  /*1720*/  DFMA R98, R106, UR20, R98 ;  /* 0x000000146a627c2b */ /* 0x008fc80008000062 */
[----:B------:R-:W-:Y:S01]  /*1730*/  DSETP.LE.AND P0, PT, |R92|, UR10, P0 ;  /* 0x0000000a5c007e2a */ /* 0x000fe20008703200 */
[----:B------:R-:W2:Y:S01]  /*1740*/  LDCU.128 UR8, c[0x0][0x820] ;  /* 0x00010400ff0877ac */ /* 0x000ea20008000c00 */
[----:B------:R-:W-:Y:S02]  /*1750*/  DADD R96, R96, -UR14 ;  /* 0x8000000e60607e29 */ /* 0x000fe40008000000 */
[----:B0-----:R-:W-:Y:S01]  /*1760*/  DFMA R100, R106, UR24, R100 ;  /* 0x000000186a647c2b */ /* 0x001fe20008000064 */
[----:B------:R-:W0:Y:S01]  /*1770*/  LDCU.128 UR12, c[0x3][0x40] ;  /* 0x00c00800ff0c77ac */ /* 0x000e220008000c00 */
[----:B-1----:R-:W-:Y:S02]  /*1780*/  DSETP.LE.AND P0, PT, |R94|, UR36, P0 ;  /* 0x000000245e007e2a */ /* 0x002fe40008703200 */
[----:B------:R-:W-:Y:S02]  /*1790*/  DADD R98, R98, -UR22 ;  /* 0x8000001662627e29 */ /* 0x000fe40008000000 */
[----:B----4-:R-:W-:-:S02]  /*17a0*/  DFMA R102, R106, UR28, R102 ;  /* 0x0000001c6a667c2b */ /* 0x010fc40008000066 */
[----:B------:R-:W-:Y:S02]  /*17b0*/  DSETP.LE.AND P0, PT, |R96|, UR38, P0 ;  /* 0x0000002660007e2a */ /* 0x000fe40008703200 */
[----:B------:R-:W-:-:S04]  /*17c0*/  DADD R100, R100, -UR26 ;  /* 0x8000001a64647e29 */ /* 0x000fc80008000000 */
[----:B-----5:R-:W-:Y:S02]  /*17d0*/  DSETP.LE.AND P0, PT, |R98|, UR16, P0 ;  /* 0x0000001062007e2a */ /* 0x020fe40008703200 */
[----:B--2---:R-:W-:Y:S02]  /*17e0*/  DFMA R104, R106, UR8, R104 ;  /* 0x000000086a687c2b */ /* 0x004fe40008000068 */
[----:B------:R-:W-:Y:S02]  /*17f0*/  DADD R102, R102, -UR30 ;  /* 0x8000001e66667e29 */ /* 0x000fe40008000000 */
[----:B------:R-:W-:-:S04]  /*1800*/  DSETP.LE.AND P0, PT, |R100|, UR18, P0 ;  /* 0x0000001264007e2a */ /* 0x000fc80008703200 */
[----:B------:R-:W-:Y:S02]  /*1810*/  DADD R104, R104, -UR10 ;  /* 0x8000000a68687e29 */ /* 0x000fe40008000000 */
[----:B0-----:R-:W-:-:S06]  /*1820*/  DSETP.LE.AND P0, PT, |R102|, UR12, P0 ;  /* 0x0000000c66007e2a */ /* 0x001fcc0008703200 */
[----:B------:R-:W-:-:S06]  /*1830*/  DSETP.LE.AND P0, PT, |R104|, UR14, P0 ;  /* 0x0000000e68007e2a */ /* 0x000fcc0008703200 */
[----:B------:R-:W-:-:S04]  /*1840*/  SEL R87, RZ, 0x1, !P0 ;  /* 0x00000001ff577807 */ /* 0x000fc80004000000 */
[----:B------:R-:W-:-:S05]  /*1850*/  IADD3 R0, P0, PT, R87, R0, RZ ;  /* 0x0000000057007210 */ /* 0x000fca0007f1e0ff */
[----:B------:R-:W-:-:S08]  /*1860*/  IMAD.X R5, RZ, RZ, R5, P0 ;  /* 0x000000ffff057224 */ /* 0x000fd000000e0605 */
.L_x_248:
[----:B------:R-:W-:Y:S05]  /*1870*/  BRA.U UP3, `(.L_x_249) ;  /* 0xfffffff503347547 */ /* 0x000fea000b83ffff */
[----:B------:R-:W-:Y:S05]  /*1880*/  BRA.U UP2, `(.L_x_250) ;  /* 0xfffffff102c07547 */ /* 0x000fea000b83ffff */
[----:B------:R-:W-:Y:S05]  /*1890*/  BRA.U UP1, `(.L_x_251) ;  /* 0xfffffff1014c7547 */ /* 0x000fea000b83ffff */
[----:B------:R-:W-:Y:S05]  /*18a0*/  BRA.U UP0, `(.L_x_252) ;  /* 0xffffffed00d87547 */ /* 0x000fea000b83ffff */
.L_x_245:
[----:B------:R-:W-:-:S05]  /*18b0*/  IMAD.MOV.U32 R4, RZ, RZ, R0 ;  /* 0x000000ffff047224 */ /* 0x000fca00078e0000 */
[----:B------:R-:W-:Y:S01]  /*18c0*/  STG.E.64 desc[UR4][R2.64], R4 ;  /* 0x0000000402007986 */ /* 0x000fe2000c101b04 */
[----:B------:R-:W-:Y:S05]  /*18d0*/  EXIT ;  /* 0x000000000000794d */ /* 0x000fea0003800000 */
.L_x_253:
        /* <DEDUP_REMOVED lines=10> */
.L_x_259:


//--------------------- .nv.shared._ZN3cub18CUB_300001_SM_10006detail4scan16DeviceScanKernelINS2_10policy_hubIyyymN4cuda3std3__44plusIvEEE10Policy1000EN6thrust24THRUST_300001_SM_1000_NS10device_ptrIyEESF_NS0_13ScanTileStateIyLb1EEES9_NS1_10InputValueIyPyEEmyLb0EyEEvT0_T1_T2_iT3_T4_T5_ --------------------------
	.section	.nv.shared._ZN3cub18CUB_300001_SM_10006detail4scan16DeviceScanKernelINS2_10policy_hubIyyymN4cuda3std3__44plusIvEEE10Policy1000EN6thrust24THRUST_300001_SM_1000_NS10device_ptrIyEESF_NS0_13ScanTileStateIyLb1EEES9_NS1_10InputValueIyPyEEmyLb0EyEEvT0_T1_T2_iT3_T4_T5_,"aw",@nobits
	.sectionflags	@""
	.align	16
.nv.shared._ZN3cub18CUB_300001_SM_10006detail4scan16DeviceScanKernelINS2_10policy_hubIyyymN4cuda3std3__44plusIvEEE10Policy1000EN6thrust24THRUST_300001_SM_1000_NS10device_ptrIyEESF_NS0_13ScanTileStateIyLb1EEES9_NS1_10InputValueIyPyEEmyLb0EyEEvT0_T1_T2_iT3_T4_T5_:
	.zero		29200


//--------------------- .nv.shared.reserved.0     --------------------------
	.section	.nv.shared.reserved.0,"aw",@nobits
	.weak		__nv_reservedSMEM_offset_0_alias
	.size		__nv_reservedSMEM_offset_0_alias, 0, 64
	.other		__nv_reservedSMEM_offset_0_alias,@"STO_CUDA_RESERVED_SHARED STV_DEFAULT"
__nv_reservedSMEM_offset_0_alias:
	.zero		0
	.zero		64


//--------------------- .nv.global                --------------------------
	.section	.nv.global,"aw",@nobits
.nv.global:
	.type		_ZN34_INTERNAL_e2af437a_4_k_cu_b2aa95ab6thrust24THRUST_300001_SM_1000_NS3seqE,@object
	.size		_ZN34_INTERNAL_e2af437a_4_k_cu_b2aa95ab6thrust24THRUST_300001_SM_1000_NS3seqE,(_ZN34_INTERNAL_e2af437a_4_k_cu_b2aa95ab4cuda3std3__48in_placeE - _ZN34_INTERNAL_e2af437a_4_k_cu_b2aa95ab6thrust24THRUST_300001_SM_1000_NS3seqE)
_ZN34_INTERNAL_e2af437a_4_k_cu_b2aa95ab6thrust24THRUST_300001_SM_1000_NS3seqE:
	.zero		1
	.type		_ZN34_INTERNAL_e2af437a_4_k_cu_b2aa95ab4cuda3std3__48in_placeE,@object
	.size		_ZN34_INTERNAL_e2af437a_4_k_cu_b2aa95ab4cuda3std3__48in_placeE,(_ZN34_INTERNAL_e2af437a_4_k_cu_b2aa95ab4cuda3std6ranges3__45__cpo4sizeE - _ZN34_INTERNAL_e2af437a_4_k_cu_b2aa95ab4cuda3std3__48in_placeE)
_ZN34_INTERNAL_e2af437a_4_k_cu_b2aa95ab4cuda3std3__48in_placeE:
	.zero		1
	.type		_ZN34_INTERNAL_e2af437a_4_k_cu_b2aa95ab4cuda3std6ranges3__45__cpo4sizeE,@object
	.size		_ZN34_INTERNAL_e2af437a_4_k_cu_b2aa95ab4cuda3std6ranges3__45__cpo4sizeE,(_ZN34_INTERNAL_e2af437a_4_k_cu_b2aa95ab6thrust24THRUST_300001_SM_1000_NS12placeholders2_3E - _ZN34_INTERNAL_e2af437a_4_k_cu_b2aa95ab4cuda3std6ranges3__45__cpo4sizeE)
_ZN34_INTERNAL_e2af437a_4_k_cu_b2aa95ab4cuda3std6ranges3__45__cpo4sizeE:
	.zero		1
	.type		_ZN34_INTERNAL_e2af437a_4_k_cu_b2aa95ab6thrust24THRUST_300001_SM_1000_NS12placeholders2_3E,@object
	.size		_ZN34_INTERNAL_e2af437a_4_k_cu_b2aa95ab6thrust24THRUST_300001_SM_1000_NS12placeholders2_3E,(_ZN34_INTERNAL_e2af437a_4_k_cu_b2aa95ab4cuda3std3__45__cpo6cbeginE - _ZN34_INTERNAL_e2af437a_4_k_cu_b2aa95ab6thrust24THRUST_300001_SM_1000_NS12placeholders2_3E)
_ZN34_INTERNAL_e2af437a_4_k_cu_b2aa95ab6thrust24THRUST_300001_SM_1000_NS12placeholders2_3E:
	.zero		1
	.type		_ZN34_INTERNAL_e2af437a_4_k_cu_b2aa95ab4cuda3std3__45__cpo6cbeginE,@object
	.size		_ZN34_INTERNAL_e2af437a_4_k_cu_b2aa95ab4cuda3std3__45__cpo6cbeginE,(_ZN34_INTERNAL_e2af437a_4_k_cu_b2aa95ab4cuda3std6ranges3__45__cpo6cbeginE - _ZN34_INTERNAL_e2af437a_4_k_cu_b2aa95ab4cuda3std3__45__cpo6cbeginE)
_ZN34_INTERNAL_e2af437a_4_k_cu_b2aa95ab4cuda3std3__45__cpo6cbeginE:
	.zero		1
	.type		_ZN34_INTERNAL_e2af437a_4_k_cu_b2aa95ab4cuda3std6ranges3__45__cpo6cbeginE,@object
	.size		_ZN34_INTERNAL_e2af437a_4_k_cu_b2aa95ab4cuda3std6ranges3__45__cpo6cbeginE,(_ZN34_INTERNAL_e2af437a_4_k_cu_b2aa95ab6thrust24THRUST_300001_SM_1000_NS12placeholders2_7E - _ZN34_INTERNAL_e2af437a_4_k_cu_b2aa95ab4cuda3std6ranges3__45__cpo6cbeginE)
_ZN34_INTERNAL_e2af437a_4_k_cu_b2aa95ab4cuda3std6ranges3__45__cpo6cbeginE:
	.zero		1
	.type		_ZN34_INTERNAL_e2af437a_4_k_cu_b2aa95ab6thrust24THRUST_300001_SM_1000_NS12placeholders2_7E,@object
	.size		_ZN34_INTERNAL_e2af437a_4_k_cu_b2aa95ab6thrust24THRUST_300001_SM_1000_NS12placeholders2_7E,(_ZN34_INTERNAL_e2af437a_4_k_cu_b2aa95ab4cuda3std3__45__cpo7crbeginE - _ZN34_INTERNAL_e2af437a_4_k_cu_b2aa95ab6thrust24THRUST_300001_SM_1000_NS12placeholders2_7E)
_ZN34_INTERNAL_e2af437a_4_k_cu_b2aa95ab6thrust24THRUST_300001_SM_1000_NS12placeholders2_7E:
	.zero		1
	.type		_ZN34_INTERNAL_e2af437a_4_k_cu_b2aa95ab4cuda3std3__45__cpo7crbeginE,@object
	.size		_ZN34_INTERNAL_e2af437a_4_k_cu_b2aa95ab4cuda3std3__45__cpo7crbeginE,(_ZN34_INTERNAL_e2af437a_4_k_cu_b2aa95ab4cuda3std6ranges3__45__cpo4nextE - _ZN34_INTERNAL_e2af437a_4_k_cu_b2aa95ab4cuda3std3__45__cpo7crbeginE)
_ZN34_INTERNAL_e2af437a_4_k_cu_b2aa95ab4cuda3std3__45__cpo7crbeginE:
	.zero		1
	.type		_ZN34_INTERNAL_e2af437a_4_k_cu_b2aa95ab4cuda3std6ranges3__45__cpo4nextE,@object
	.size		_ZN34_INTERNAL_e2af437a_4_k_cu_b2aa95ab4cuda3std6ranges3__45__cpo4nextE,(_ZN34_INTERNAL_e2af437a_4_k_cu_b2aa95ab4cuda3std6ranges3__45__cpo4swapE - _ZN34_INTERNAL_e2af437a_4_k_cu_b2aa95ab4cuda3std6ranges3__45__cpo4nextE)
_ZN34_INTERNAL_e2af437a_4_k_cu_b2aa95ab4cuda3std6ranges3__45__cpo4nextE:
	.zero		1
	.type		_ZN34_INTERNAL_e2af437a_4_k_cu_b2aa95ab4cuda3std6ranges3__45__cpo4swapE,@object
	.size		_ZN34_INTERNAL_e2af437a_4_k_cu_b2aa95ab4cuda3std6ranges3__45__cpo4swapE,(_ZN34_INTERNAL_e2af437a_4_k_cu_b2aa95ab6thrust24THRUST_300001_SM_1000_NS8cuda_cub10par_nosyncE - _ZN34_INTERNAL_e2af437a_4_k_cu_b2aa95ab4cuda3std6ranges3__45__cpo4swapE)
_ZN34_INTERNAL_e2af437a_4_k_cu_b2aa95ab4cuda3std6ranges3__45__cpo4swapE:
	.zero		1
	.type		_ZN34_INTERNAL_e2af437a_4_k_cu_b2aa95ab6thrust24THRUST_300001_SM_1000_NS8cuda_cub10par_nosyncE,@object
	.size		_ZN34_INTERNAL_e2af437a_4_k_cu_b2aa95ab6thrust24THRUST_300001_SM_1000_NS8cuda_cub10par_nosyncE,(_ZN34_INTERNAL_e2af437a_4_k_cu_b2aa95ab6thrust24THRUST_300001_SM_1000_NS12placeholders2_9E - _ZN34_INTERNAL_e2af437a_4_k_cu_b2aa95ab6thrust24THRUST_300001_SM_1000_NS8cuda_cub10par_nosyncE)
_ZN34_INTERNAL_e2af437a_4_k_cu_b2aa95ab6thrust24THRUST_300001_SM_1000_NS8cuda_cub10par_nosyncE:
	.zero		1
	.type		_ZN34_INTERNAL_e2af437a_4_k_cu_b2aa95ab6thrust24THRUST_300001_SM_1000_NS12placeholders2_9E,@object
	.size		_ZN34_INTERNAL_e2af437a_4_k_cu_b2aa95ab6thrust24THRUST_300001_SM_1000_NS12placeholders2_9E,(_ZN34_INTERNAL_e2af437a_4_k_cu_b2aa95ab4cuda3std3__436_GLOBAL__N__e2af437a_4_k_cu_b2aa95ab6ignoreE - _ZN34_INTERNAL_e2af437a_4_k_cu_b2aa95ab6thrust24THRUST_300001_SM_1000_NS12placeholders2_9E)
_ZN34_INTERNAL_e2af437a_4_k_cu_b2aa95ab6thrust24THRUST_300001_SM_1000_NS12placeholders2_9E:
	.zero		1
	.type		_ZN34_INTERNAL_e2af437a_4_k_cu_b2aa95ab4cuda3std3__436_GLOBAL__N__e2af437a_4_k_cu_b2aa95ab6ignoreE,@object
	.size		_ZN34_INTERNAL_e2af437a_4_k_cu_b2aa95ab4cuda3std3__436_GLOBAL__N__e2af437a_4_k_cu_b2aa95ab6ignoreE,(_ZN34_INTERNAL_e2af437a_4_k_cu_b2aa95ab4cuda3std6ranges3__45__cpo4dataE - _ZN34_INTERNAL_e2af437a_4_k_cu_b2aa95ab4cuda3std3__436_GLOBAL__N__e2af437a_4_k_cu_b2aa95ab6ignoreE)
_ZN34_INTERNAL_e2af437a_4_k_cu_b2aa95ab4cuda3std3__436_GLOBAL__N__e2af437a_4_k_cu_b2aa95ab6ignoreE:
	.zero		1
	.type		_ZN34_INTERNAL_e2af437a_4_k_cu_b2aa95ab4cuda3std6ranges3__45__cpo4dataE,@object
	.size		_ZN34_INTERNAL_e2af437a_4_k_cu_b2aa95ab4cuda3std6ranges3__45__cpo4dataE,(_ZN34_INTERNAL_e2af437a_4_k_cu_b2aa95ab6thrust24THRUST_300001_SM_1000_NS12placeholders2_1E - _ZN34_INTERNAL_e2af437a_4_k_cu_b2aa95ab4cuda3std6ranges3__45__cpo4dataE)
_ZN34_INTERNAL_e2af437a_4_k_cu_b2aa95ab4cuda3std6ranges3__45__cpo4dataE:
	.zero		1
	.type		_ZN34_INTERNAL_e2af437a_4_k_cu_b2aa95ab6thrust24THRUST_300001_SM_1000_NS12placeholders2_1E,@object
	.size		_ZN34_INTERNAL_e2af437a_4_k_cu_b2aa95ab6thrust24THRUST_300001_SM_1000_NS12placeholders2_1E,(_ZN34_INTERNAL_e2af437a_4_k_cu_b2aa95ab4cuda3std3__45__cpo5beginE - _ZN34_INTERNAL_e2af437a_4_k_cu_b2aa95ab6thrust24THRUST_300001_SM_1000_NS12placeholders2_1E)
_ZN34_INTERNAL_e2af437a_4_k_cu_b2aa95ab6thrust24THRUST_300001_SM_1000_NS12placeholders2_1E:
	.zero		1
	.type		_ZN34_INTERNAL_e2af437a_4_k_cu_b2aa95ab4cuda3std3__45__cpo5beginE,@object
	.size		_ZN34_INTERNAL_e2af437a_4_k_cu_b2aa95ab4cuda3std3__45__cpo5beginE,(_ZN34_INTERNAL_e2af437a_4_k_cu_b2aa95ab4cuda3std6ranges3__45__cpo5beginE - _ZN34_INTERNAL_e2af437a_4_k_cu_b2aa95ab4cuda3std3__45__cpo5beginE)
_ZN34_INTERNAL_e2af437a_4_k_cu_b2aa95ab4cuda3std3__45__cpo5beginE:
	.zero		1
	.type		_ZN34_INTERNAL_e2af437a_4_k_cu_b2aa95ab4cuda3std6ranges3__45__cpo5beginE,@object
	.size		_ZN34_INTERNAL_e2af437a_4_k_cu_b2aa95ab4cuda3std6ranges3__45__cpo5beginE,(_ZN34_INTERNAL_e2af437a_4_k_cu_b2aa95ab6thrust24THRUST_300001_SM_1000_NS12placeholders2_5E - _ZN34_INTERNAL_e2af437a_4_k_cu_b2aa95ab4cuda3std6ranges3__45__cpo5beginE)
_ZN34_INTERNAL_e2af437a_4_k_cu_b2aa95ab4cuda3std6ranges3__45__cpo5beginE:
	.zero		1
	.type		_ZN34_INTERNAL_e2af437a_4_k_cu_b2aa95ab6thrust24THRUST_300001_SM_1000_NS12placeholders2_5E,@object
	.size		_ZN34_INTERNAL_e2af437a_4_k_cu_b2aa95ab6thrust24THRUST_300001_SM_1000_NS12placeholders2_5E,(_ZN34_INTERNAL_e2af437a_4_k_cu_b2aa95ab4cuda3std3__45__cpo6rbeginE - _ZN34_INTERNAL_e2af437a_4_k_cu_b2aa95ab6thrust24THRUST_300001_SM_1000_NS12placeholders2_5E)
_ZN34_INTERNAL_e2af437a_4_k_cu_b2aa95ab6thrust24THRUST_300001_SM_1000_NS12placeholders2_5E:
	.zero		1
	.type		_ZN34_INTERNAL_e2af437a_4_k_cu_b2aa95ab4cuda3std3__45__cpo6rbeginE,@object
	.size		_ZN34_INTERNAL_e2af437a_4_k_cu_b2aa95ab4cuda3std3__45__cpo6rbeginE,(_ZN34_INTERNAL_e2af437a_4_k_cu_b2aa95ab4cuda3std6ranges3__45__cpo7advanceE - _ZN34_INTERNAL_e2af437a_4_k_cu_b2aa95ab4cuda3std3__45__cpo6rbeginE)
_ZN34_INTERNAL_e2af437a_4_k_cu_b2aa95ab4cuda3std3__45__cpo6rbeginE:
	.zero		1
	.type		_ZN34_INTERNAL_e2af437a_4_k_cu_b2aa95ab4cuda3std6ranges3__45__cpo7advanceE,@object
	.size		_ZN34_INTERNAL_e2af437a_4_k_cu_b2aa95ab4cuda3std6ranges3__45__cpo7advanceE,(_ZN34_INTERNAL_e2af437a_4_k_cu_b2aa95ab4cuda3std3__47nulloptE - _ZN34_INTERNAL_e2af437a_4_k_cu_b2aa95ab4cuda3std6ranges3__45__cpo7advanceE)
_ZN34_INTERNAL_e2af437a_4_k_cu_b2aa95ab4cuda3std6ranges3__45__cpo7advanceE:
	.zero		1
	.type		_ZN34_INTERNAL_e2af437a_4_k_cu_b2aa95ab4cuda3std3__47nulloptE,@object
	.size		_ZN34_INTERNAL_e2af437a_4_k_cu_b2aa95ab4cuda3std3__47nulloptE,(_ZN34_INTERNAL_e2af437a_4_k_cu_b2aa95ab4cuda3std6ranges3__45__cpo8distanceE - _ZN34_INTERNAL_e2af437a_4_k_cu_b2aa95ab4cuda3std3__47nulloptE)
_ZN34_INTERNAL_e2af437a_4_k_cu_b2aa95ab4cuda3std3__47nulloptE:
	.zero		1
	.type		_ZN34_INTERNAL_e2af437a_4_k_cu_b2aa95ab4cuda3std6ranges3__45__cpo8distanceE,@object
	.size		_ZN34_INTERNAL_e2af437a_4_k_cu_b2aa95ab4cuda3std6ranges3__45__cpo8distanceE,(_ZN34_INTERNAL_e2af437a_4_k_cu_b2aa95ab6thrust24THRUST_300001_SM_1000_NS12placeholders3_10E - _ZN34_INTERNAL_e2af437a_4_k_cu_b2aa95ab4cuda3std6ranges3__45__cpo8distanceE)
_ZN34_INTERNAL_e2af437a_4_k_cu_b2aa95ab4cuda3std6ranges3__45__cpo8distanceE:
	.zero		1
	.type		_ZN34_INTERNAL_e2af437a_4_k_cu_b2aa95ab6thrust24THRUST_300001_SM_1000_NS12placeholders3_10E,@object
	.size		_ZN34_INTERNAL_e2af437a_4_k_cu_b2aa95ab6thrust24THRUST_300001_SM_1000_NS12placeholders3_10E,(_ZN34_INTERNAL_e2af437a_4_k_cu_b2aa95ab4cuda3std3__419piecewise_constructE - _ZN34_INTERNAL_e2af437a_4_k_cu_b2aa95ab6thrust24THRUST_300001_SM_1000_NS12placeholders3_10E)
_ZN34_INTERNAL_e2af437a_4_k_cu_b2aa95ab6thrust24THRUST_300001_SM_1000_NS12placeholders3_10E:
	.zero		1
	.type		_ZN34_INTERNAL_e2af437a_4_k_cu_b2aa95ab4cuda3std3__419piecewise_constructE,@object
	.size		_ZN34_INTERNAL_e2af437a_4_k_cu_b2aa95ab4cuda3std3__419piecewise_constructE,(_ZN34_INTERNAL_e2af437a_4_k_cu_b2aa95ab4cuda3std6ranges3__45__cpo5cdataE - _ZN34_INTERNAL_e2af437a_4_k_cu_b2aa95ab4cuda3std3__419piecewise_constructE)
_ZN34_INTERNAL_e2af437a_4_k_cu_b2aa95ab4cuda3std3__419piecewise_constructE:
	.zero		1
	.type		_ZN34_INTERNAL_e2af437a_4_k_cu_b2aa95ab4cuda3std6ranges3__45__cpo5cdataE,@object
	.size		_ZN34_INTERNAL_e2af437a_4_k_cu_b2aa95ab4cuda3std6ranges3__45__cpo5cdataE,(_ZN34_INTERNAL_e2af437a_4_k_cu_b2aa95ab6thrust24THRUST_300001_SM_1000_NS12placeholders2_2E - _ZN34_INTERNAL_e2af437a_4_k_cu_b2aa95ab4cuda3std6ranges3__45__cpo5cdataE)
_ZN34_INTERNAL_e2af437a_4_k_cu_b2aa95ab4cuda3std6ranges3__45__cpo5cdataE:
	.zero		1
	.type		_ZN34_INTERNAL_e2af437a_4_k_cu_b2aa95ab6thrust24THRUST_300001_SM_1000_NS12placeholders2_2E,@object
	.size		_ZN34_INTERNAL_e2af437a_4_k_cu_b2aa95ab6thrust24THRUST_300001_SM_1000_NS12placeholders2_2E,(_ZN34_INTERNAL_e2af437a_4_k_cu_b2aa95ab4cuda3std3__45__cpo3endE - _ZN34_INTERNAL_e2af437a_4_k_cu_b2aa95ab6thrust24THRUST_300001_SM_1000_NS12placeholders2_2E)
_ZN34_INTERNAL_e2af437a_4_k_cu_b2aa95ab6thrust24THRUST_300001_SM_1000_NS12placeholders2_2E:
	.zero		1
	.type		_ZN34_INTERNAL_e2af437a_4_k_cu_b2aa95ab4cuda3std3__45__cpo3endE,@object
	.size		_ZN34_INTERNAL_e2af437a_4_k_cu_b2aa95ab4cuda3std3__45__cpo3endE,(_ZN34_INTERNAL_e2af437a_4_k_cu_b2aa95ab4cuda3std6ranges3__45__cpo3endE - _ZN34_INTERNAL_e2af437a_4_k_cu_b2aa95ab4cuda3std3__45__cpo3endE)
_ZN34_INTERNAL_e2af437a_4_k_cu_b2aa95ab4cuda3std3__45__cpo3endE:
	.zero		1
	.type		_ZN34_INTERNAL_e2af437a_4_k_cu_b2aa95ab4cuda3std6ranges3__45__cpo3endE,@object
	.size		_ZN34_INTERNAL_e2af437a_4_k_cu_b2aa95ab4cuda3std6ranges3__45__cpo3endE,(_ZN34_INTERNAL_e2af437a_4_k_cu_b2aa95ab6thrust24THRUST_300001_SM_1000_NS12placeholders2_6E - _ZN34_INTERNAL_e2af437a_4_k_cu_b2aa95ab4cuda3std6ranges3__45__cpo3endE)
_ZN34_INTERNAL_e2af437a_4_k_cu_b2aa95ab4cuda3std6ranges3__45__cpo3endE:
	.zero		1
	.type		_ZN34_INTERNAL_e2af437a_4_k_cu_b2aa95ab6thrust24THRUST_300001_SM_1000_NS12placeholders2_6E,@object
	.size		_ZN34_INTERNAL_e2af437a_4_k_cu_b2aa95ab6thrust24THRUST_300001_SM_1000_NS12placeholders2_6E,(_ZN34_INTERNAL_e2af437a_4_k_cu_b2aa95ab4cuda3std3__45__cpo4rendE - _ZN34_INTERNAL_e2af437a_4_k_cu_b2aa95ab6thrust24THRUST_300001_SM_1000_NS12placeholders2_6E)
_ZN34_INTERNAL_e2af437a_4_k_cu_b2aa95ab6thrust24THRUST_300001_SM_1000_NS12placeholders2_6E:
	.zero		1
	.type		_ZN34_INTERNAL_e2af437a_4_k_cu_b2aa95ab4cuda3std3__45__cpo4rendE,@object
	.size		_ZN34_INTERNAL_e2af437a_4_k_cu_b2aa95ab4cuda3std3__45__cpo4rendE,(_ZN34_INTERNAL_e2af437a_4_k_cu_b2aa95ab4cuda3std6ranges3__45__cpo9iter_swapE - _ZN34_INTERNAL_e2af437a_4_k_cu_b2aa95ab4cuda3std3__45__cpo4rendE)
_ZN34_INTERNAL_e2af437a_4_k_cu_b2aa95ab4cuda3std3__45__cpo4rendE:
	.zero		1
	.type		_ZN34_INTERNAL_e2af437a_4_k_cu_b2aa95ab4cuda3std6ranges3__45__cpo9iter_swapE,@object
	.size		_ZN34_INTERNAL_e2af437a_4_k_cu_b2aa95ab4cuda3std6ranges3__45__cpo9iter_swapE,(_ZN34_INTERNAL_e2af437a_4_k_cu_b2aa95ab4cuda3std3__48unexpectE - _ZN34_INTERNAL_e2af437a_4_k_cu_b2aa95ab4cuda3std6ranges3__45__cpo9iter_swapE)
_ZN34_INTERNAL_e2af437a_4_k_cu_b2aa95ab4cuda3std6ranges3__45__cpo9iter_swapE:
	.zero		1
	.type		_ZN34_INTERNAL_e2af437a_4_k_cu_b2aa95ab4cuda3std3__48unexpectE,@object
	.size		_ZN34_INTERNAL_e2af437a_4_k_cu_b2aa95ab4cuda3std3__48unexpectE,(_ZN34_INTERNAL_e2af437a_4_k_cu_b2aa95ab6thrust24THRUST_300001_SM_1000_NS8cuda_cub3parE - _ZN34_INTERNAL_e2af437a_4_k_cu_b2aa95ab4cuda3std3__48unexpectE)
_ZN34_INTERNAL_e2af437a_4_k_cu_b2aa95ab4cuda3std3__48unexpectE:
	.zero		1
	.type		_ZN34_INTERNAL_e2af437a_4_k_cu_b2aa95ab6thrust24THRUST_300001_SM_1000_NS8cuda_cub3parE,@object
	.size		_ZN34_INTERNAL_e2af437a_4_k_cu_b2aa95ab6thrust24THRUST_300001_SM_1000_NS8cuda_cub3parE,(_ZN34_INTERNAL_e2af437a_4_k_cu_b2aa95ab6thrust24THRUST_300001_SM_1000_NS12placeholders2_4E - _ZN34_INTERNAL_e2af437a_4_k_cu_b2aa95ab6thrust24THRUST_300001_SM_1000_NS8cuda_cub3parE)
_ZN34_INTERNAL_e2af437a_4_k_cu_b2aa95ab6thrust24THRUST_300001_SM_1000_NS8cuda_cub3parE:
	.zero		1
	.type		_ZN34_INTERNAL_e2af437a_4_k_cu_b2aa95ab6thrust24THRUST_300001_SM_1000_NS12placeholders2_4E,@object
	.size		_ZN34_INTERNAL_e2af437a_4_k_cu_b2aa95ab6thrust24THRUST_300001_SM_1000_NS12placeholders2_4E,(_ZN34_INTERNAL_e2af437a_4_k_cu_b2aa95ab4cuda3std3__45__cpo4cendE - _ZN34_INTERNAL_e2af437a_4_k_cu_b2aa95ab6thrust24THRUST_300001_SM_1000_NS12placeholders2_4E)
_ZN34_INTERNAL_e2af437a_4_k_cu_b2aa95ab6thrust24THRUST_300001_SM_1000_NS12placeholders2_4E:
	.zero		1
	.type		_ZN34_INTERNAL_e2af437a_4_k_cu_b2aa95ab4cuda3std3__45__cpo4cendE,@object
	.size		_ZN34_INTERNAL_e2af437a_4_k_cu_b2aa95ab4cuda3std3__45__cpo4cendE,(_ZN34_INTERNAL_e2af437a_4_k_cu_b2aa95ab4cuda3std6ranges3__45__cpo4cendE - _ZN34_INTERNAL_e2af437a_4_k_cu_b2aa95ab4cuda3std3__45__cpo4cendE)
_ZN34_INTERNAL_e2af437a_4_k_cu_b2aa95ab4cuda3std3__45__cpo4cendE:
	.zero		1
	.type		_ZN34_INTERNAL_e2af437a_4_k_cu_b2aa95ab4cuda3std6ranges3__45__cpo4cendE,@object
	.size		_ZN34_INTERNAL_e2af437a_4_k_cu_b2aa95ab4cuda3std6ranges3__45__cpo4cendE,(_ZN34_INTERNAL_e2af437a_4_k_cu_b2aa95ab4cuda3std3__420unreachable_sentinelE - _ZN34_INTERNAL_e2af437a_4_k_cu_b2aa95ab4cuda3std6ranges3__45__cpo4cendE)
_ZN34_INTERNAL_e2af437a_4_k_cu_b2aa95ab4cuda3std6ranges3__45__cpo4cendE:
	.zero		1
	.type		_ZN34_INTERNAL_e2af437a_4_k_cu_b2aa95ab4cuda3std3__420unreachable_sentinelE,@object
	.size		_ZN34_INTERNAL_e2af437a_4_k_cu_b2aa95ab4cuda3std3__420unreachable_sentinelE,(_ZN34_INTERNAL_e2af437a_4_k_cu_b2aa95ab4cuda3std6ranges3__45__cpo5ssizeE - _ZN34_INTERNAL_e2af437a_4_k_cu_b2aa95ab4cuda3std3__420unreachable_sentinelE)
_ZN34_INTERNAL_e2af437a_4_k_cu_b2aa95ab4cuda3std3__420unreachable_sentinelE:
	.zero		1
	.type		_ZN34_INTERNAL_e2af437a_4_k_cu_b2aa95ab4cuda3std6ranges3__45__cpo5ssizeE,@object
	.size		_ZN34_INTERNAL_e2af437a_4_k_cu_b2aa95ab4cuda3std6ranges3__45__cpo5ssizeE,(_ZN34_INTERNAL_e2af437a_4_k_cu_b2aa95ab6thrust24THRUST_300001_SM_1000_NS12placeholders2_8E - _ZN34_INTERNAL_e2af437a_4_k_cu_b2aa95ab4cuda3std6ranges3__45__cpo5ssizeE)
_ZN34_INTERNAL_e2af437a_4_k_cu_b2aa95ab4cuda3std6ranges3__45__cpo5ssizeE:
	.zero		1
	.type		_ZN34_INTERNAL_e2af437a_4_k_cu_b2aa95ab6thrust24THRUST_300001_SM_1000_NS12placeholders2_8E,@object
	.size		_ZN34_INTERNAL_e2af437a_4_k_cu_b2aa95ab6thrust24THRUST_300001_SM_1000_NS12placeholders2_8E,(_ZN34_INTERNAL_e2af437a_4_k_cu_b2aa95ab4cuda3std3__45__cpo5crendE - _ZN34_INTERNAL_e2af437a_4_k_cu_b2aa95ab6thrust24THRUST_300001_SM_1000_NS12placeholders2_8E)
_ZN34_INTERNAL_e2af437a_4_k_cu_b2aa95ab6thrust24THRUST_300001_SM_1000_NS12placeholders2_8E:
	.zero		1
	.type		_ZN34_INTERNAL_e2af437a_4_k_cu_b2aa95ab4cuda3std3__45__cpo5crendE,@object
	.size		_ZN34_INTERNAL_e2af437a_4_k_cu_b2aa95ab4cuda3std3__45__cpo5crendE,(_ZN34_INTERNAL_e2af437a_4_k_cu_b2aa95ab4cuda3std6ranges3__45__cpo4prevE - _ZN34_INTERNAL_e2af437a_4_k_cu_b2aa95ab4cuda3std3__45__cpo5crendE)
_ZN34_INTERNAL_e2af437a_4_k_cu_b2aa95ab4cuda3std3__45__cpo5crendE:
	.zero		1
	.type		_ZN34_INTERNAL_e2af437a_4_k_cu_b2aa95ab4cuda3std6ranges3__45__cpo4prevE,@object
	.size		_ZN34_INTERNAL_e2af437a_4_k_cu_b2aa95ab4cuda3std6ranges3__45__cpo4prevE,(_ZN34_INTERNAL_e2af437a_4_k_cu_b2aa95ab4cuda3std6ranges3__45__cpo9iter_moveE - _ZN34_INTERNAL_e2af437a_4_k_cu_b2aa95ab4cuda3std6ranges3__45__cpo4prevE)
_ZN34_INTERNAL_e2af437a_4_k_cu_b2aa95ab4cuda3std6ranges3__45__cpo4prevE:
	.zero		1
	.type		_ZN34_INTERNAL_e2af437a_4_k_cu_b2aa95ab4cuda3std6ranges3__45__cpo9iter_moveE,@object
	.size		_ZN34_INTERNAL_e2af437a_4_k_cu_b2aa95ab4cuda3std6ranges3__45__cpo9iter_moveE,(_ZN34_INTERNAL_e2af437a_4_k_cu_b2aa95ab6thrust24THRUST_300001_SM_1000_NS6system6detail10sequential3seqE - _ZN34_INTERNAL_e2af437a_4_k_cu_b2aa95ab4cuda3std6ranges3__45__cpo9iter_moveE)
_ZN34_INTERNAL_e2af437a_4_k_cu_b2aa95ab4cuda3std6ranges3__45__cpo9iter_moveE:
	.zero		1
	.type		_ZN34_INTERNAL_e2af437a_4_k_cu_b2aa95ab6thrust24THRUST_300001_SM_1000_NS6system6detail10sequential3seqE,@object
	.size		_ZN34_INTERNAL_e2af437a_4_k_cu_b2aa95ab6thrust24THRUST_300001_SM_1000_NS6system6detail10sequential3seqE,(.L_33 - _ZN34_INTERNAL_e2af437a_4_k_cu_b2aa95ab6thrust24THRUST_300001_SM_1000_NS6system6detail10sequential3seqE)
_ZN34_INTERNAL_e2af437a_4_k_cu_b2aa95ab6thrust24THRUST_300001_SM_1000_NS6system6detail10sequential3seqE:
	.zero		1
.L_33:


//--------------------- .nv.shared._ZN3cub18CUB_300001_SM_10006detail4scan16DeviceScanKernelINS2_10policy_hubIyyyjN4cuda3std3__44plusIvEEE10Policy1000EN6thrust24THRUST_300001_SM_1000_NS10device_ptrIyEESF_NS0_13ScanTileStateIyLb1EEES9_NS1_10InputValueIyPyEEjyLb0EyEEvT0_T1_T2_iT3_T4_T5_ --------------------------
	.section	.nv.shared._ZN3cub18CUB_300001_SM_10006detail4scan16DeviceScanKernelINS2_10policy_hubIyyyjN4cuda3std3__44plusIvEEE10Policy1000EN6thrust24THRUST_300001_SM_1000_NS10device_ptrIyEESF_NS0_13ScanTileStateIyLb1EEES9_NS1_10InputValueIyPyEEjyLb0EyEEvT0_T1_T2_iT3_T4_T5_,"aw",@nobits
	.sectionflags	@""
	.align	16
.nv.shared._ZN3cub18CUB_300001_SM_10006detail4scan16DeviceScanKernelINS2_10policy_hubIyyyjN4cuda3std3__44plusIvEEE10Policy1000EN6thrust24THRUST_300001_SM_1000_NS10device_ptrIyEESF_NS0_13ScanTileStateIyLb1EEES9_NS1_10InputValueIyPyEEjyLb0EyEEvT0_T1_T2_iT3_T4_T5_:
	.zero		37648


//--------------------- .nv.constant0._ZN3cub18CUB_300001_SM_10006detail4scan16DeviceScanKernelINS2_10policy_hubIyyymN4cuda3std3__44plusIvEEE10Policy1000EN6thrust24THRUST_300001_SM_1000_NS10device_ptrIyEESF_NS0_13ScanTileStateIyLb1EEES9_NS1_10InputValueIyPyEEmyLb0EyEEvT0_T1_T2_iT3_T4_T5_ --------------------------
	.section	.nv.constant0._ZN3cub18CUB_300001_SM_10006detail4scan16DeviceScanKernelINS2_10policy_hubIyyymN4cuda3std3__44plusIvEEE10Policy1000EN6thrust24THRUST_300001_SM_1000_NS10device_ptrIyEESF_NS0_13ScanTileStateIyLb1EEES9_NS1_10InputValueIyPyEEmyLb0EyEEvT0_T1_T2_iT3_T4_T5_,"a",@progbits
	.sectionflags	@""
	.align	4
.nv.constant0._ZN3cub18CUB_300001_SM_10006detail4scan16DeviceScanKernelINS2_10policy_hubIyyymN4cuda3std3__44plusIvEEE10Policy1000EN6thrust24THRUST_300001_SM_1000_NS10device_ptrIyEESF_NS0_13ScanTileStateIyLb1EEES9_NS1_10InputValueIyPyEEmyLb0EyEEvT0_T1_T2_iT3_T4_T5_:
	.zero		952


//--------------------- .nv.constant0._ZN3cub18CUB_300001_SM_10006detail4scan16DeviceScanKernelINS2_10policy_hubIyyyjN4cuda3std3__44plusIvEEE10Policy1000EN6thrust24THRUST_300001_SM_1000_NS10device_ptrIyEESF_NS0_13ScanTileStateIyLb1EEES9_NS1_10InputValueIyPyEEjyLb0EyEEvT0_T1_T2_iT3_T4_T5_ --------------------------
	.section	.nv.constant0._ZN3cub18CUB_300001_SM_10006detail4scan16DeviceScanKernelINS2_10policy_hubIyyyjN4cuda3std3__44plusIvEEE10Policy1000EN6thrust24THRUST_300001_SM_1000_NS10device_ptrIyEESF_NS0_13ScanTileStateIyLb1EEES9_NS1_10InputValueIyPyEEjyLb0EyEEvT0_T1_T2_iT3_T4_T5_,"a",@progbits
	.sectionflags	@""
	.align	4
.nv.constant0._ZN3cub18CUB_300001_SM_10006detail4scan16DeviceScanKernelINS2_10policy_hubIyyyjN4cuda3std3__44plusIvEEE10Policy1000EN6thrust24THRUST_300001_SM_1000_NS10device_ptrIyEESF_NS0_13ScanTileStateIyLb1EEES9_NS1_10InputValueIyPyEEjyLb0EyEEvT0_T1_T2_iT3_T4_T5_:
	.zero		948


//--------------------- .nv.constant0._ZN3cub18CUB_300001_SM_10006detail4scan20DeviceScanInitKernelINS0_13ScanTileStateIyLb1EEEEEvT_i --------------------------
	.section	.nv.constant0._ZN3cub18CUB_300001_SM_10006detail4scan20DeviceScanInitKernelINS0_13ScanTileStateIyLb1EEEEEvT_i,"a",@progbits
	.sectionflags	@""
	.align	4
.nv.constant0._ZN3cub18CUB_300001_SM_10006detail4scan20DeviceScanInitKernelINS0_13ScanTileStateIyLb1EEEEEvT_i:
	.zero		908


//--------------------- .nv.constant0._ZN3cub18CUB_300001_SM_10006detail11EmptyKernelIvEEvv --------------------------
	.section	.nv.constant0._ZN3cub18CUB_300001_SM_10006detail11EmptyKernelIvEEvv,"a",@progbits
	.sectionflags	@""
	.align	4
.nv.constant0._ZN3cub18CUB_300001_SM_10006detail11EmptyKernelIvEEvv:
	.zero		896


//--------------------- .nv.constant0._Z21gridloopsearch_kernelPdPyddddddddddddddddddddddddddddddddddddddddddddddddddddddddddddddddddddddddddddddddddddddddddddddddddddddddddddddddddddddddddddddddddddddddddddddddddddddd --------------------------
	.section	.nv.constant0._Z21gridloopsearch_kernelPdPyddddddddddddddddddddddddddddddddddddddddddddddddddddddddddddddddddddddddddddddddddddddddddddddddddddddddddddddddddddddddddddddddddddddddddddddddddddddd,"a",@progbits
	.sectionflags	@""
	.align	4
.nv.constant0._Z21gridloopsearch_kernelPdPyddddddddddddddddddddddddddddddddddddddddddddddddddddddddddddddddddddddddddddddddddddddddddddddddddddddddddddddddddddddddddddddddddddddddddddddddddddddd:
	.zero		2120


//--------------------- .nv.constant0._Z30gridloopsearch_counting_kernelPyddddddddddddddddddddddddddddddddddddddddddddddddddddddddddddddddddddddddddddddddddddddddddddddddddddddddddddddddddddddddddddddddddddddddddddddddddddddd --------------------------
	.section	.nv.constant0._Z30gridloopsearch_counting_kernelPyddddddddddddddddddddddddddddddddddddddddddddddddddddddddddddddddddddddddddddddddddddddddddddddddddddddddddddddddddddddddddddddddddddddddddddddddddddddd,"a",@progbits
	.sectionflags	@""
	.align	4
.nv.constant0._Z30gridloopsearch_counting_kernelPyddddddddddddddddddddddddddddddddddddddddddddddddddddddddddddddddddddddddddddddddddddddddddddddddddddddddddddddddddddddddddddddddddddddddddddddddddddddd:
	.zero		2112


//--------------------- SYMBOLS --------------------------

	.type		.nv.reservedSmem.offset0,@object
	.size		.nv.reservedSmem.offset0,0x4
	.type		.nv.reservedSmem.cap,@object
	.size		.nv.reservedSmem.cap,0x4
